	.target	sm_90a

	.elftype	@"ET_EXEC"


//--------------------- .note.nv.tkinfo           --------------------------
	.section	.note.nv.tkinfo,"",@"SHT_NOTE"
	.sectionflags	@"SHF_NOTE_NV_TKINFO"
	.tkinfo
        /*0018*/ 	.word	0x00000002
        /*0030*/ 	.string	""
        /*0030*/ 	.string	"ptxas"
        /*0030*/ 	.string	"Cuda compilation tools, release 13.0, V13.0.88"
        /*0030*/ 	.string	"Build cuda_13.0.r13.0/compiler.36424714_0"
        /*0030*/ 	.string	"-v  -suppress-debug-info  -lineinfo  -arch sm_90a "



//--------------------- .note.nv.cuinfo           --------------------------
	.section	.note.nv.cuinfo,"",@"SHT_NOTE"
	.sectionflags	@"SHF_NOTE_NV_CUINFO"
        /*0018*/ 	.short	0x0002
        /*001a*/ 	.short	0x005a
        /*001c*/ 	.short	0x0082
	.zero		2


//--------------------- .nv.info                  --------------------------
	.section	.nv.info,"",@"SHT_CUDA_INFO"
	.align	4


	//----- nvinfo : EIATTR_REGCOUNT
	.align		4
        /*0000*/ 	.byte	0x04, 0x2f
        /*0002*/ 	.short	(.L_1 - .L_0)
	.align		4
.L_0:
        /*0004*/ 	.word	index@(matmul_kernel)
        /*0008*/ 	.word	0x000000ff


	//----- nvinfo : EIATTR_FRAME_SIZE
	.align		4
.L_1:
        /*000c*/ 	.byte	0x04, 0x11
        /*000e*/ 	.short	(.L_3 - .L_2)
	.align		4
.L_2:
        /*0010*/ 	.word	index@(matmul_kernel)
        /*0014*/ 	.word	0x000021b8


	//----- nvinfo : EIATTR_MIN_STACK_SIZE
	.align		4
.L_3:
        /*0018*/ 	.byte	0x04, 0x12
        /*001a*/ 	.short	(.L_5 - .L_4)
	.align		4
.L_4:
        /*001c*/ 	.word	index@(matmul_kernel)
        /*0020*/ 	.word	0x000021b8
.L_5:


//--------------------- .nv.compat                --------------------------
	.section	.nv.compat,"",@"SHT_CUDA_COMPAT_INFO"
	.align	4
        /*0000*/ 	.byte	0x02, 0x09, 0x01, 0x00, 0x02, 0x02, 0x04, 0x00, 0x02, 0x05, 0x05, 0x00, 0x03, 0x07, 0x01, 0x01
        /*0010*/ 	.byte	0x02, 0x03, 0x00, 0x00, 0x02, 0x06, 0x01, 0x00, 0x04, 0x0b, 0x08, 0x00, 0x00, 0x00, 0x00, 0x00
        /*0020*/ 	.byte	0x00, 0x00, 0x00, 0x00


//--------------------- .nv.info.matmul_kernel    --------------------------
	.section	.nv.info.matmul_kernel,"",@"SHT_CUDA_INFO"
	.sectionflags	@""
	.align	4


	//----- nvinfo : EIATTR_CUDA_API_VERSION
	.align		4
        /*0000*/ 	.byte	0x04, 0x37
        /*0002*/ 	.short	(.L_7 - .L_6)
.L_6:
        /*0004*/ 	.word	0x00000082


	//----- nvinfo : EIATTR_KPARAM_INFO
	.align		4
.L_7:
        /*0008*/ 	.byte	0x04, 0x17
        /*000a*/ 	.short	(.L_9 - .L_8)
.L_8:
        /*000c*/ 	.word	0x00000000
        /*0010*/ 	.short	0x000d
        /*0012*/ 	.short	0x0048
        /*0014*/ 	.byte	0x00, 0xf4, 0x21, 0x00


	//----- nvinfo : EIATTR_KPARAM_INFO
	.align		4
.L_9:
        /*0018*/ 	.byte	0x04, 0x17
        /*001a*/ 	.short	(.L_11 - .L_10)
.L_10:
        /*001c*/ 	.word	0x00000000
        /*0020*/ 	.short	0x000c
        /*0022*/ 	.short	0x0040
        /*0024*/ 	.byte	0x00, 0xf4, 0x21, 0x00


	//----- nvinfo : EIATTR_KPARAM_INFO
	.align		4
.L_11:
        /*0028*/ 	.byte	0x04, 0x17
        /*002a*/ 	.short	(.L_13 - .L_12)
.L_12:
        /*002c*/ 	.word	0x00000000
        /*0030*/ 	.short	0x000b
        /*0032*/ 	.short	0x0038
        /*0034*/ 	.byte	0x00, 0xf0, 0x11, 0x00


	//----- nvinfo : EIATTR_KPARAM_INFO
	.align		4
.L_13:
        /*0038*/ 	.byte	0x04, 0x17
        /*003a*/ 	.short	(.L_15 - .L_14)
.L_14:
        /*003c*/ 	.word	0x00000000
        /*0040*/ 	.short	0x000a
        /*0042*/ 	.short	0x0034
        /*0044*/ 	.byte	0x00, 0xf0, 0x11, 0x00


	//----- nvinfo : EIATTR_KPARAM_INFO
	.align		4
.L_15:
        /*0048*/ 	.byte	0x04, 0x17
        /*004a*/ 	.short	(.L_17 - .L_16)
.L_16:
        /*004c*/ 	.word	0x00000000
        /*0050*/ 	.short	0x0009
        /*0052*/ 	.short	0x0030
        /*0054*/ 	.byte	0x00, 0xf0, 0x11, 0x00


	//----- nvinfo : EIATTR_KPARAM_INFO
	.align		4
.L_17:
        /*0058*/ 	.byte	0x04, 0x17
        /*005a*/ 	.short	(.L_19 - .L_18)
.L_18:
        /*005c*/ 	.word	0x00000000
        /*0060*/ 	.short	0x0008
        /*0062*/ 	.short	0x002c
        /*0064*/ 	.byte	0x00, 0xf0, 0x11, 0x00


	//----- nvinfo : EIATTR_KPARAM_INFO
	.align		4
.L_19:
        /*0068*/ 	.byte	0x04, 0x17
        /*006a*/ 	.short	(.L_21 - .L_20)
.L_20:
        /*006c*/ 	.word	0x00000000
        /*0070*/ 	.short	0x0007
        /*0072*/ 	.short	0x0028
        /*0074*/ 	.byte	0x00, 0xf0, 0x11, 0x00


	//----- nvinfo : EIATTR_KPARAM_INFO
	.align		4
.L_21:
        /*0078*/ 	.byte	0x04, 0x17
        /*007a*/ 	.short	(.L_23 - .L_22)
.L_22:
        /*007c*/ 	.word	0x00000000
        /*0080*/ 	.short	0x0006
        /*0082*/ 	.short	0x0024
        /*0084*/ 	.byte	0x00, 0xf0, 0x11, 0x00


	//----- nvinfo : EIATTR_KPARAM_INFO
	.align		4
.L_23:
        /*0088*/ 	.byte	0x04, 0x17
        /*008a*/ 	.short	(.L_25 - .L_24)
.L_24:
        /*008c*/ 	.word	0x00000000
        /*0090*/ 	.short	0x0005
        /*0092*/ 	.short	0x0020
        /*0094*/ 	.byte	0x00, 0xf0, 0x11, 0x00


	//----- nvinfo : EIATTR_KPARAM_INFO
	.align		4
.L_25:
        /*0098*/ 	.byte	0x04, 0x17
        /*009a*/ 	.short	(.L_27 - .L_26)
.L_26:
        /*009c*/ 	.word	0x00000000
        /*00a0*/ 	.short	0x0004
        /*00a2*/ 	.short	0x001c
        /*00a4*/ 	.byte	0x00, 0xf0, 0x11, 0x00


	//----- nvinfo : EIATTR_KPARAM_INFO
	.align		4
.L_27:
        /*00a8*/ 	.byte	0x04, 0x17
        /*00aa*/ 	.short	(.L_29 - .L_28)
.L_28:
        /*00ac*/ 	.word	0x00000000
        /*00b0*/ 	.short	0x0003
        /*00b2*/ 	.short	0x0018
        /*00b4*/ 	.byte	0x00, 0xf0, 0x11, 0x00


	//----- nvinfo : EIATTR_KPARAM_INFO
	.align		4
.L_29:
        /*00b8*/ 	.byte	0x04, 0x17
        /*00ba*/ 	.short	(.L_31 - .L_30)
.L_30:
        /*00bc*/ 	.word	0x00000000
        /*00c0*/ 	.short	0x0002
        /*00c2*/ 	.short	0x0010
        /*00c4*/ 	.byte	0x00, 0xf4, 0x21, 0x00


	//----- nvinfo : EIATTR_KPARAM_INFO
	.align		4
.L_31:
        /*00c8*/ 	.byte	0x04, 0x17
        /*00ca*/ 	.short	(.L_33 - .L_32)
.L_32:
        /*00cc*/ 	.word	0x00000000
        /*00d0*/ 	.short	0x0001
        /*00d2*/ 	.short	0x0008
        /*00d4*/ 	.byte	0x00, 0xf4, 0x21, 0x00


	//----- nvinfo : EIATTR_KPARAM_INFO
	.align		4
.L_33:
        /*00d8*/ 	.byte	0x04, 0x17
        /*00da*/ 	.short	(.L_35 - .L_34)
.L_34:
        /*00dc*/ 	.word	0x00000000
        /*00e0*/ 	.short	0x0000
        /*00e2*/ 	.short	0x0000
        /*00e4*/ 	.byte	0x00, 0xf4, 0x21, 0x00


	//----- nvinfo : EIATTR_SPARSE_MMA_MASK
	.align		4
.L_35:
        /*00e8*/ 	.byte	0x03, 0x50
        /*00ea*/ 	.short	0x0000


	//----- nvinfo : EIATTR_MAXREG_COUNT
	.align		4
        /*00ec*/ 	.byte	0x03, 0x1b
        /*00ee*/ 	.short	0x00ff


	//----- nvinfo : EIATTR_NUM_BARRIERS
	.align		4
        /*00f0*/ 	.byte	0x02, 0x4c
        /*00f2*/ 	.byte	0x01
	.zero		1


	//----- nvinfo : EIATTR_ANNOTATIONS
	.align		4
        /*00f4*/ 	.byte	0x04, 0x55
        /*00f6*/ 	.short	(.L_37 - .L_36)


	//   ....[0]....
.L_36:
        /*00f8*/ 	.word	0x00000001
        /*00fc*/ 	.byte	0x70, 0x00, 0x00, 0x00, 0x01, 0x00, 0x00, 0x00, 0x20, 0x06, 0x00, 0x00, 0x01, 0x00, 0x00, 0x00
        /* <DEDUP_REMOVED lines=475> */
        /*1ebc*/ 	.byte	0xe0, 0xda, 0x01, 0x00


	//----- nvinfo : EIATTR_MERCURY_ISA_VERSION
	.align		4
.L_37:
        /*1ec0*/ 	.byte	0x03, 0x5f
        /*1ec2*/ 	.short	0x0101


	//----- nvinfo : EIATTR_EXIT_INSTR_OFFSETS
	.align		4
        /*1ec4*/ 	.byte	0x04, 0x1c
        /*1ec6*/ 	.short	(.L_39 - .L_38)


	//   ....[0]....
.L_38:
        /*1ec8*/ 	.word	0x0006f2a0


	//   ....[1]....
        /*1ecc*/ 	.word	0x0006f2c0


	//----- nvinfo : EIATTR_REQNTID
	.align		4
.L_39:
        /*1ed0*/ 	.byte	0x04, 0x10
        /*1ed2*/ 	.short	(.L_41 - .L_40)
.L_40:
        /*1ed4*/ 	.word	0x00000080
        /*1ed8*/ 	.word	0x00000001
        /*1edc*/ 	.word	0x00000001


	//----- nvinfo : EIATTR_CBANK_PARAM_SIZE
	.align		4
.L_41:
        /*1ee0*/ 	.byte	0x03, 0x19
        /*1ee2*/ 	.short	0x0050


	//----- nvinfo : EIATTR_PARAM_CBANK
	.align		4
        /*1ee4*/ 	.byte	0x04, 0x0a
        /*1ee6*/ 	.short	(.L_43 - .L_42)
	.align		4
.L_42:
        /*1ee8*/ 	.word	index@(.nv.constant0.matmul_kernel)
        /*1eec*/ 	.short	0x0210
        /*1eee*/ 	.short	0x0050


	//----- nvinfo : EIATTR_SW_WAR
	.align		4
.L_43:
        /*1ef0*/ 	.byte	0x04, 0x36
        /*1ef2*/ 	.short	(.L_45 - .L_44)
.L_44:
        /*1ef4*/ 	.word	0x00000008
.L_45:


//--------------------- .nv.callgraph             --------------------------
	.section	.nv.callgraph,"",@"SHT_CUDA_CALLGRAPH"
	.align	4
	.sectionentsize	8
	.align		4
        /*0000*/ 	.word	0x00000000
	.align		4
        /*0004*/ 	.word	0xffffffff
	.align		4
        /*0008*/ 	.word	0x00000000
	.align		4
        /*000c*/ 	.word	0xfffffffe
	.align		4
        /*0010*/ 	.word	0x00000000
	.align		4
        /*0014*/ 	.word	0xfffffffd
	.align		4
        /*0018*/ 	.word	0x00000000
	.align		4
        /*001c*/ 	.word	0xfffffffc


//--------------------- .text.matmul_kernel       --------------------------
	.section	.text.matmul_kernel,"ax",@progbits
	.align	128
        .global         matmul_kernel
        .type           matmul_kernel,@function
        .size           matmul_kernel,(.L_x_3 - matmul_kernel)
        .other          matmul_kernel,@"STO_CUDA_ENTRY STV_DEFAULT"
matmul_kernel:
.text.matmul_kernel:
[----:B------:R-:W1:Y:S08]  /*0000*/  LDC R1, c[0x0][0x28] ;  /* 0x00000a00ff017b82 */ /* 0x000e700000000800 */
[----:B------:R-:W2:Y:S01]  /*0010*/  LDC.64 R2, c[0x0][0x228] ;  /* 0x00008a00ff027b82 */ /* 0x000ea20000000a00 */
[----:B------:R-:W3:Y:S01]  /*0020*/  S2R R5, SR_CTAID.X ;  /* 0x0000000000057919 */ /* 0x000ee20000002500 */
[----:B-1----:R-:W-:Y:S01]  /*0030*/  VIADD R1, R1, 0xffffde48 ;  /* 0xffffde4801017836 */ /* 0x002fe20000000000 */
[----:B------:R-:W-:Y:S01]  /*0040*/  ULDC UR4, c[0x0][0x22c] ;  /* 0x00008b0000047ab9 */ /* 0x000fe20000000800 */
[----:B------:R-:W1:Y:S01]  /*0050*/  S2R R242, SR_TID.X ;  /* 0x0000000000f27919 */ /* 0x000e620000002100 */
[----:B--2---:R-:W-:-:S02]  /*0060*/  IMAD.MOV.U32 R12, RZ, RZ, R3 ;  /* 0x000000ffff0c7224 */ /* 0x004fc400078e0003 */
[----:B------:R2:W-:Y:S01]  /*0070*/  STL [R1+0x1958], R2 ;  /* 0x0019580201007387 */ /* 0x0005e20000100800 */
[----:B------:R-:W-:Y:S02]  /*0080*/  IMAD.MOV.U32 R11, RZ, RZ, R2 ;  /* 0x000000ffff0b7224 */ /* 0x000fe400078e0002 */
[----:B------:R-:W-:Y:S01]  /*0090*/  VIADD R0, R12, 0x1ff ;  /* 0x000001ff0c007836 */ /* 0x000fe20000000000 */
[----:B------:R-:W-:-:S04]  /*00a0*/  IABS R19, R12 ;  /* 0x0000000c00137213 */ /* 0x000fc80000000000 */
[----:B------:R-:W-:Y:S02]  /*00b0*/  SHF.R.S32.HI R3, RZ, 0x1f, R0 ;  /* 0x0000001fff037819 */ /* 0x000fe40000011400 */
[----:B---3--:R-:W-:Y:S02]  /*00c0*/  IABS R8, R5 ;  /* 0x0000000500087213 */ /* 0x008fe40000000000 */
[----:B------:R-:W-:-:S04]  /*00d0*/  LEA.HI R3, R3, R0, RZ, 0x9 ;  /* 0x0000000003037211 */ /* 0x000fc800078f48ff */
[----:B------:R-:W-:-:S05]  /*00e0*/  SHF.R.S32.HI R3, RZ, 0x9, R3 ;  /* 0x00000009ff037819 */ /* 0x000fca0000011403 */
[----:B------:R-:W-:-:S05]  /*00f0*/  IMAD.SHL.U32 R4, R3, 0x8, RZ ;  /* 0x0000000803047824 */ /* 0x000fca00078e00ff */
[-C--:B------:R-:W-:Y:S02]  /*0100*/  IABS R7, R4.reuse ;  /* 0x0000000400077213 */ /* 0x080fe40000000000 */
[----:B------:R-:W-:Y:S02]  /*0110*/  IABS R10, R4 ;  /* 0x00000004000a7213 */ /* 0x000fe40000000000 */
[----:B------:R-:W3:Y:S08]  /*0120*/  I2F.RP R0, R7 ;  /* 0x0000000700007306 */ /* 0x000ef00000209400 */
[----:B---3--:R-:W2:Y:S02]  /*0130*/  MUFU.RCP R0, R0 ;  /* 0x0000000000007308 */ /* 0x008ea40000001000 */
[----:B--2---:R-:W-:-:S02]  /*0140*/  VIADD R2, R0, 0xffffffe ;  /* 0x0ffffffe00027836 */ /* 0x004fc40000000000 */
[----:B------:R-:W-:-:S04]  /*0150*/  IMAD.MOV R0, RZ, RZ, -R10 ;  /* 0x000000ffff007224 */ /* 0x000fc800078e0a0a */
[----:B------:R2:W3:Y:S02]  /*0160*/  F2I.FTZ.U32.TRUNC.NTZ R3, R2 ;  /* 0x0000000200037305 */ /* 0x0004e4000021f000 */
[----:B--2---:R-:W-:Y:S01]  /*0170*/  MOV R2, RZ ;  /* 0x000000ff00027202 */ /* 0x004fe20000000f00 */
[----:B---3--:R-:W-:-:S04]  /*0180*/  IMAD.MOV R6, RZ, RZ, -R3 ;  /* 0x000000ffff067224 */ /* 0x008fc800078e0a03 */
[----:B------:R-:W-:Y:S02]  /*0190*/  IMAD R9, R6, R7, RZ ;  /* 0x0000000706097224 */ /* 0x000fe400078e02ff */
[----:B------:R-:W-:Y:S02]  /*01a0*/  IMAD.MOV.U32 R6, RZ, RZ, R8 ;  /* 0x000000ffff067224 */ /* 0x000fe400078e0008 */
[----:B------:R-:W-:-:S06]  /*01b0*/  IMAD.HI.U32 R3, R3, R9, R2 ;  /* 0x0000000903037227 */ /* 0x000fcc00078e0002 */
[----:B------:R-:W-:-:S04]  /*01c0*/  IMAD.HI.U32 R3, R3, R6, RZ ;  /* 0x0000000603037227 */ /* 0x000fc800078e00ff */
[----:B------:R-:W-:-:S05]  /*01d0*/  IMAD R0, R3, R0, R6 ;  /* 0x0000000003007224 */ /* 0x000fca00078e0206 */
[----:B------:R-:W-:-:S13]  /*01e0*/  ISETP.GT.U32.AND P1, PT, R7, R0, PT ;  /* 0x000000000700720c */ /* 0x000fda0003f24070 */
[----:B------:R-:W-:Y:S02]  /*01f0*/  @!P1 IMAD.IADD R0, R0, 0x1, -R7 ;  /* 0x0000000100009824 */ /* 0x000fe400078e0a07 */
[----:B------:R-:W-:Y:S01]  /*0200*/  @!P1 VIADD R3, R3, 0x1 ;  /* 0x0000000103039836 */ /* 0x000fe20000000000 */
[----:B------:R-:W-:Y:S02]  /*0210*/  ISETP.NE.AND P1, PT, R4, RZ, PT ;  /* 0x000000ff0400720c */ /* 0x000fe40003f25270 */
[----:B------:R-:W-:Y:S02]  /*0220*/  ISETP.GE.U32.AND P0, PT, R0, R7, PT ;  /* 0x000000070000720c */ /* 0x000fe40003f06070 */
[----:B------:R-:W-:-:S04]  /*0230*/  LOP3.LUT R0, R5, R4, RZ, 0x3c, !PT ;  /* 0x0000000405007212 */ /* 0x000fc800078e3cff */
[----:B------:R-:W-:Y:S01]  /*0240*/  ISETP.GE.AND P2, PT, R0, RZ, PT ;  /* 0x000000ff0000720c */ /* 0x000fe20003f46270 */
[----:B------:R-:W-:Y:S01]  /*0250*/  VIADD R0, R11, 0x3f ;  /* 0x0000003f0b007836 */ /* 0x000fe20000000000 */
[----:B------:R-:W-:-:S05]  /*0260*/  IABS R11, R11 ;  /* 0x0000000b000b7213 */ /* 0x000fca0000000000 */
[----:B------:R-:W-:-:S04]  /*0270*/  @P0 VIADD R3, R3, 0x1 ;  /* 0x0000000103030836 */ /* 0x000fc80000000000 */
[----:B------:R-:W-:Y:S01]  /*0280*/  IMAD.MOV.U32 R2, RZ, RZ, R3 ;  /* 0x000000ffff027224 */ /* 0x000fe200078e0003 */
[----:B------:R-:W-:-:S03]  /*0290*/  SHF.R.S32.HI R3, RZ, 0x1f, R0 ;  /* 0x0000001fff037819 */ /* 0x000fc60000011400 */
[----:B------:R-:W-:Y:S01]  /*02a0*/  @!P2 IMAD.MOV R2, RZ, RZ, -R2 ;  /* 0x000000ffff02a224 */ /* 0x000fe200078e0a02 */
[----:B------:R-:W-:Y:S02]  /*02b0*/  @!P1 LOP3.LUT R2, RZ, R4, RZ, 0x33, !PT ;  /* 0x00000004ff029212 */ /* 0x000fe400078e33ff */
[----:B------:R-:W-:-:S03]  /*02c0*/  LEA.HI R3, R3, R0, RZ, 0x6 ;  /* 0x0000000003037211 */ /* 0x000fc600078f30ff */
[----:B------:R-:W-:Y:S02]  /*02d0*/  IMAD.SHL.U32 R8, R2, 0x8, RZ ;  /* 0x0000000802087824 */ /* 0x000fe400078e00ff */
[----:B------:R-:W-:-:S03]  /*02e0*/  IMAD.MOV R2, RZ, RZ, -R2 ;  /* 0x000000ffff027224 */ /* 0x000fc600078e0a02 */
[----:B------:R-:W-:Y:S01]  /*02f0*/  LEA.HI.SX32 R3, R3, -R8, 0x1a ;  /* 0x8000000803037211 */ /* 0x000fe200078fd2ff */
[----:B------:R-:W-:-:S03]  /*0300*/  IMAD R10, R4, R2, R5 ;  /* 0x00000002040a7224 */ /* 0x000fc600078e0205 */
[----:B------:R-:W-:Y:S02]  /*0310*/  VIMNMX R13, R3, 0x8, PT ;  /* 0x00000008030d7848 */ /* 0x000fe40003fe0100 */
[----:B------:R-:W-:Y:S02]  /*0320*/  IABS R9, R10 ;  /* 0x0000000a00097213 */ /* 0x000fe40000000000 */
[-C--:B------:R-:W-:Y:S02]  /*0330*/  IABS R7, R13.reuse ;  /* 0x0000000d00077213 */ /* 0x080fe40000000000 */
[----:B------:R-:W-:Y:S02]  /*0340*/  IABS R4, R13 ;  /* 0x0000000d00047213 */ /* 0x000fe40000000000 */
[----:B------:R-:W2:Y:S08]  /*0350*/  I2F.RP R0, R7 ;  /* 0x0000000700007306 */ /* 0x000eb00000209400 */
[----:B--2---:R-:W2:Y:S02]  /*0360*/  MUFU.RCP R0, R0 ;  /* 0x0000000000007308 */ /* 0x004ea40000001000 */
[----:B--2---:R-:W-:Y:S01]  /*0370*/  IADD3 R3, R0, 0xffffffe, RZ ;  /* 0x0ffffffe00037810 */ /* 0x004fe20007ffe0ff */
[----:B------:R-:W-:-:S05]  /*0380*/  IMAD.MOV R0, RZ, RZ, -R4 ;  /* 0x000000ffff007224 */ /* 0x000fca00078e0a04 */
[----:B------:R-:W2:Y:S02]  /*0390*/  F2I.FTZ.U32.TRUNC.NTZ R3, R3 ;  /* 0x0000000300037305 */ /* 0x000ea4000021f000 */
[----:B--2---:R-:W-:-:S04]  /*03a0*/  IMAD.MOV R6, RZ, RZ, -R3 ;  /* 0x000000ffff067224 */ /* 0x004fc800078e0a03 */
[----:B------:R-:W-:Y:S02]  /*03b0*/  IMAD.MOV.U32 R2, RZ, RZ, R6 ;  /* 0x000000ffff027224 */ /* 0x000fe400078e0006 */
[----:B------:R-:W2:Y:S02]  /*03c0*/  I2F.RP R6, R19 ;  /* 0x0000001300067306 */ /* 0x000ea40000209400 */
[----:B------:R-:W-:Y:S02]  /*03d0*/  IMAD R5, R2, R7, RZ ;  /* 0x0000000702057224 */ /* 0x000fe400078e02ff */
[----:B------:R-:W-:-:S04]  /*03e0*/  IMAD.MOV.U32 R2, RZ, RZ, RZ ;  /* 0x000000ffff027224 */ /* 0x000fc800078e00ff */
[----:B------:R-:W-:Y:S02]  /*03f0*/  IMAD.HI.U32 R2, R3, R5, R2 ;  /* 0x0000000503027227 */ /* 0x000fe400078e0002 */
[----:B------:R-:W3:Y:S04]  /*0400*/  I2F.RP R3, R11 ;  /* 0x0000000b00037306 */ /* 0x000ee80000209400 */
[----:B------:R-:W-:-:S04]  /*0410*/  IMAD.HI.U32 R2, R2, R9, RZ ;  /* 0x0000000902027227 */ /* 0x000fc800078e00ff */
[----:B------:R-:W-:Y:S01]  /*0420*/  IMAD R0, R2, R0, R9 ;  /* 0x0000000002007224 */ /* 0x000fe200078e0209 */
[----:B--2---:R-:W2:Y:S04]  /*0430*/  MUFU.RCP R6, R6 ;  /* 0x0000000600067308 */ /* 0x004ea80000001000 */
[----:B------:R-:W-:-:S04]  /*0440*/  ISETP.GT.U32.AND P1, PT, R7, R0, PT ;  /* 0x000000000700720c */ /* 0x000fc80003f24070 */
[----:B---3--:R-:W3:Y:S09]  /*0450*/  MUFU.RCP R3, R3 ;  /* 0x0000000300037308 */ /* 0x008ef20000001000 */
[----:B------:R-:W-:Y:S02]  /*0460*/  @!P1 IMAD.IADD R0, R0, 0x1, -R7 ;  /* 0x0000000100009824 */ /* 0x000fe400078e0a07 */
[----:B------:R-:W-:Y:S01]  /*0470*/  @!P1 VIADD R2, R2, 0x1 ;  /* 0x0000000102029836 */ /* 0x000fe20000000000 */
[----:B------:R-:W-:Y:S01]  /*0480*/  ISETP.NE.AND P1, PT, R13, RZ, PT ;  /* 0x000000ff0d00720c */ /* 0x000fe20003f25270 */
[----:B--2---:R-:W-:Y:S01]  /*0490*/  VIADD R20, R6, 0xffffffe ;  /* 0x0ffffffe06147836 */ /* 0x004fe20000000000 */
[----:B------:R-:W-:-:S02]  /*04a0*/  ISETP.GE.U32.AND P0, PT, R0, R7, PT ;  /* 0x000000070000720c */ /* 0x000fc40003f06070 */
[----:B------:R-:W-:Y:S01]  /*04b0*/  LOP3.LUT R0, R10, R13, RZ, 0x3c, !PT ;  /* 0x0000000d0a007212 */ /* 0x000fe200078e3cff */
[----:B---3--:R-:W-:Y:S01]  /*04c0*/  VIADD R4, R3, 0xffffffe ;  /* 0x0ffffffe03047836 */ /* 0x008fe20000000000 */
[----:B------:R2:W-:Y:S01]  /*04d0*/  F2I.FTZ.U32.TRUNC.NTZ R21, R20 ;  /* 0x0000001400157305 */ /* 0x0005e2000021f000 */
[----:B-1----:R-:W-:Y:S02]  /*04e0*/  LOP3.LUT R3, R242, 0x3f, RZ, 0xc0, !PT ;  /* 0x0000003ff2037812 */ /* 0x002fe400078ec0ff */
[----:B------:R-:W-:Y:S02]  /*04f0*/  ISETP.GE.AND P2, PT, R0, RZ, PT ;  /* 0x000000ff0000720c */ /* 0x000fe40003f46270 */
[----:B------:R-:W-:Y:S01]  /*0500*/  LOP3.LUT R0, R242, 0x40, RZ, 0xc0, !PT ;  /* 0x00000040f2007812 */ /* 0x000fe200078ec0ff */
[----:B------:R-:W-:Y:S02]  /*0510*/  IMAD.SHL.U32 R7, R3, 0x80, RZ ;  /* 0x0000008003077824 */ /* 0x000fe400078e00ff */
[----:B------:R-:W1:Y:S01]  /*0520*/  F2I.FTZ.U32.TRUNC.NTZ R5, R4 ;  /* 0x0000000400057305 */ /* 0x000e62000021f000 */
[----:B------:R-:W-:Y:S01]  /*0530*/  @P0 IADD3 R2, R2, 0x1, RZ ;  /* 0x0000000102020810 */ /* 0x000fe20007ffe0ff */
[----:B--2---:R-:W-:Y:S01]  /*0540*/  IMAD.MOV.U32 R20, RZ, RZ, RZ ;  /* 0x000000ffff147224 */ /* 0x004fe200078e00ff */
[----:B------:R-:W-:-:S03]  /*0550*/  LEA.HI R7, R0, R7, RZ, 0x1c ;  /* 0x0000000700077211 */ /* 0x000fc600078fe0ff */
[----:B------:R-:W-:Y:S02]  /*0560*/  IMAD.MOV.U32 R9, RZ, RZ, R2 ;  /* 0x000000ffff097224 */ /* 0x000fe400078e0002 */
[----:B------:R-:W-:Y:S02]  /*0570*/  IMAD.SHL.U32 R2, R242, 0x10, RZ ;  /* 0x00000010f2027824 */ /* 0x000fe400078e00ff */
[----:B------:R-:W-:Y:S01]  /*0580*/  @!P2 IMAD.MOV R9, RZ, RZ, -R9 ;  /* 0x000000ffff09a224 */ /* 0x000fe200078e0a09 */
[----:B------:R-:W-:Y:S02]  /*0590*/  @!P1 LOP3.LUT R9, RZ, R13, RZ, 0x33, !PT ;  /* 0x0000000dff099212 */ /* 0x000fe400078e33ff */
[----:B------:R-:W-:Y:S01]  /*05a0*/  LOP3.LUT R2, R2, 0x70, RZ, 0xc0, !PT ;  /* 0x0000007002027812 */ /* 0x000fe200078ec0ff */
[----:B-1----:R-:W-:Y:S02]  /*05b0*/  IMAD.MOV R4, RZ, RZ, -R5 ;  /* 0x000000ffff047224 */ /* 0x002fe400078e0a05 */
[----:B------:R-:W-:-:S04]  /*05c0*/  IMAD.MOV R6, RZ, RZ, -R9 ;  /* 0x000000ffff067224 */ /* 0x000fc800078e0a09 */
[----:B------:R-:W-:Y:S01]  /*05d0*/  IMAD R0, R13, R6, R10 ;  /* 0x000000060d007224 */ /* 0x000fe200078e020a */
[----:B------:R-:W-:Y:S01]  /*05e0*/  IADD3 R6, R2, R7, RZ ;  /* 0x0000000702067210 */ /* 0x000fe20007ffe0ff */
[----:B------:R-:W-:Y:S02]  /*05f0*/  IMAD.MOV R10, RZ, RZ, -R21 ;  /* 0x000000ffff0a7224 */ /* 0x000fe400078e0a15 */
[----:B------:R-:W-:Y:S02]  /*0600*/  IMAD.IADD R0, R8, 0x1, R0 ;  /* 0x0000000108007824 */ /* 0x000fe400078e0200 */
[----:B------:R-:W-:Y:S01]  /*0610*/  IMAD.MOV.U32 R8, RZ, RZ, R10 ;  /* 0x000000ffff087224 */ /* 0x000fe200078e000a */
[----:B------:R-:W-:Y:S01]  /*0620*/  STL [R1+0x1a4c], R6 ;  /* 0x001a4c0601007387 */ /* 0x000fe20000100800 */
[----:B------:R-:W-:Y:S02]  /*0630*/  IMAD.SHL.U32 R2, R9, 0x200, RZ ;  /* 0x0000020009027824 */ /* 0x000fe400078e00ff */
[----:B------:R-:W-:-:S02]  /*0640*/  IMAD R7, R4, R11, RZ ;  /* 0x0000000b04077224 */ /* 0x000fc400078e02ff */
[----:B------:R-:W-:Y:S01]  /*0650*/  IMAD.MOV.U32 R4, RZ, RZ, RZ ;  /* 0x000000ffff047224 */ /* 0x000fe200078e00ff */
[----:B------:R-:W-:Y:S01]  /*0660*/  IADD3 R18, R2, 0x7, RZ ;  /* 0x0000000702127810 */ /* 0x000fe20007ffe0ff */
[----:B------:R-:W-:Y:S01]  /*0670*/  IMAD R12, R0, 0x40, R3 ;  /* 0x00000040000c7824 */ /* 0x000fe200078e0203 */
[----:B------:R-:W-:Y:S01]  /*0680*/  IABS R247, R2 ;  /* 0x0000000200f77213 */ /* 0x000fe20000000000 */
[----:B------:R-:W-:Y:S01]  /*0690*/  IMAD R3, R8, R19, RZ ;  /* 0x0000001308037224 */ /* 0x000fe200078e02ff */
[C---:B------:R-:W-:Y:S01]  /*06a0*/  IADD3 R8, R2.reuse, 0x3, RZ ;  /* 0x0000000302087810 */ /* 0x040fe20007ffe0ff */
[----:B------:R-:W-:Y:S01]  /*06b0*/  VIADD R0, R2, 0x1 ;  /* 0x0000000102007836 */ /* 0x000fe20000000000 */
[----:B------:R-:W-:Y:S01]  /*06c0*/  IABS R246, R12 ;  /* 0x0000000c00f67213 */ /* 0x000fe20000000000 */
[----:B------:R-:W-:Y:S01]  /*06d0*/  IMAD.HI.U32 R4, R5, R7, R4 ;  /* 0x0000000705047227 */ /* 0x000fe200078e0004 */
[----:B------:R-:W-:Y:S01]  /*06e0*/  IABS R9, R8 ;  /* 0x0000000800097213 */ /* 0x000fe20000000000 */
[----:B------:R1:W-:Y:S01]  /*06f0*/  STL [R1+0x195c], R12 ;  /* 0x00195c0c01007387 */ /* 0x0003e20000100800 */
[----:B------:R-:W-:Y:S01]  /*0700*/  IABS R5, R0 ;  /* 0x0000000000057213 */ /* 0x000fe20000000000 */
[----:B------:R-:W-:Y:S01]  /*0710*/  IMAD.HI.U32 R20, R21, R3, R20 ;  /* 0x0000000315147227 */ /* 0x000fe200078e0014 */
[----:B------:R-:W-:-:S02]  /*0720*/  ISETP.GE.AND P2, PT, R0, RZ, PT ;  /* 0x000000ff0000720c */ /* 0x000fc40003f46270 */
[----:B------:R-:W-:Y:S01]  /*0730*/  ISETP.GE.AND P6, PT, R8, RZ, PT ;  /* 0x000000ff0800720c */ /* 0x000fe20003fc6270 */
[----:B------:R-:W-:Y:S02]  /*0740*/  VIADD R3, R2, 0x2 ;  /* 0x0000000202037836 */ /* 0x000fe40000000000 */
[----:B------:R-:W-:-:S03]  /*0750*/  IMAD.HI.U32 R4, R4, R246, RZ ;  /* 0x000000f604047227 */ /* 0x000fc600078e00ff */
[----:B------:R-:W-:Y:S01]  /*0760*/  IABS R7, R3 ;  /* 0x0000000300077213 */ /* 0x000fe20000000000 */
[----:B------:R-:W-:Y:S01]  /*0770*/  IMAD.HI.U32 R0, R20, R5, RZ ;  /* 0x0000000514007227 */ /* 0x000fe200078e00ff */
[----:B------:R-:W-:-:S03]  /*0780*/  ISETP.GE.AND P0, PT, R3, RZ, PT ;  /* 0x000000ff0300720c */ /* 0x000fc60003f06270 */
[----:B------:R-:W-:Y:S02]  /*0790*/  IMAD.MOV R4, RZ, RZ, -R4 ;  /* 0x000000ffff047224 */ /* 0x000fe400078e0a04 */
[----:B------:R-:W-:Y:S02]  /*07a0*/  IMAD.MOV R0, RZ, RZ, -R0 ;  /* 0x000000ffff007224 */ /* 0x000fe400078e0a00 */
[----:B------:R-:W-:-:S04]  /*07b0*/  IMAD.HI.U32 R3, R20, R7, RZ ;  /* 0x0000000714037227 */ /* 0x000fc800078e00ff */
[----:B------:R-:W-:Y:S02]  /*07c0*/  IMAD R246, R11, R4, R246 ;  /* 0x000000040bf67224 */ /* 0x000fe400078e02f6 */
[----:B------:R-:W-:-:S03]  /*07d0*/  IMAD.HI.U32 R4, R20, R9, RZ ;  /* 0x0000000914047227 */ /* 0x000fc600078e00ff */
[----:B------:R-:W-:Y:S01]  /*07e0*/  ISETP.GT.U32.AND P1, PT, R11, R246, PT ;  /* 0x000000f60b00720c */ /* 0x000fe20003f24070 */
[C---:B------:R-:W-:Y:S02]  /*07f0*/  IMAD R0, R19.reuse, R0, R5 ;  /* 0x0000000013007224 */ /* 0x040fe400078e0205 */
[----:B------:R-:W-:Y:S02]  /*0800*/  IMAD.MOV R8, RZ, RZ, -R3 ;  /* 0x000000ffff087224 */ /* 0x000fe400078e0a03 */
[----:B------:R-:W-:Y:S01]  /*0810*/  IMAD.MOV R10, RZ, RZ, -R4 ;  /* 0x000000ffff0a7224 */ /* 0x000fe200078e0a04 */
[C---:B------:R-:W-:Y:S01]  /*0820*/  ISETP.GT.U32.AND P4, PT, R19.reuse, R0, PT ;  /* 0x000000001300720c */ /* 0x040fe20003f84070 */
[C---:B------:R-:W-:Y:S01]  /*0830*/  IMAD R4, R19.reuse, R8, R7 ;  /* 0x0000000813047224 */ /* 0x040fe200078e0207 */
[----:B------:R-:W-:Y:S01]  /*0840*/  IABS R7, R18 ;  /* 0x0000001200077213 */ /* 0x000fe20000000000 */
[C---:B------:R-:W-:Y:S02]  /*0850*/  VIADD R15, R2.reuse, 0x5 ;  /* 0x00000005020f7836 */ /* 0x040fe40000000000 */
[----:B------:R-:W-:Y:S01]  /*0860*/  VIADD R13, R2, 0x4 ;  /* 0x00000004020d7836 */ /* 0x000fe20000000000 */
[C---:B------:R-:W-:Y:S01]  /*0870*/  ISETP.GT.U32.AND P5, PT, R19.reuse, R4, PT ;  /* 0x000000041300720c */ /* 0x040fe20003fa4070 */
[----:B------:R-:W-:Y:S01]  /*0880*/  @!P1 IMAD.IADD R246, R246, 0x1, -R11 ;  /* 0x00000001f6f69824 */ /* 0x000fe200078e0a0b */
[----:B-1----:R-:W-:Y:S01]  /*0890*/  IABS R12, R15 ;  /* 0x0000000f000c7213 */ /* 0x002fe20000000000 */
[----:B------:R-:W-:Y:S01]  /*08a0*/  IMAD R8, R19, R10, R9 ;  /* 0x0000000a13087224 */ /* 0x000fe200078e0209 */
[----:B------:R-:W-:Y:S01]  /*08b0*/  IABS R3, R13 ;  /* 0x0000000d00037213 */ /* 0x000fe20000000000 */
[----:B------:R-:W-:Y:S01]  /*08c0*/  VIADD R17, R2, 0x6 ;  /* 0x0000000602117836 */ /* 0x000fe20000000000 */
[----:B------:R-:W-:Y:S01]  /*08d0*/  ISETP.GT.U32.AND P3, PT, R11, R246, PT ;  /* 0x000000f60b00720c */ /* 0x000fe20003f64070 */
[----:B------:R-:W-:Y:S01]  /*08e0*/  @!P4 IMAD.IADD R0, R0, 0x1, -R19 ;  /* 0x000000010000c824 */ /* 0x000fe200078e0a13 */
[----:B------:R-:W-:Y:S01]  /*08f0*/  ISETP.GT.U32.AND P1, PT, R19, R8, PT ;  /* 0x000000081300720c */ /* 0x000fe20003f24070 */
[----:B------:R-:W-:Y:S01]  /*0900*/  IMAD.HI.U32 R5, R20, R12, RZ ;  /* 0x0000000c14057227 */ /* 0x000fe200078e00ff */
[----:B------:R-:W-:-:S03]  /*0910*/  IABS R14, R17 ;  /* 0x00000011000e7213 */ /* 0x000fc60000000000 */
[----:B------:R-:W-:Y:S01]  /*0920*/  @!P5 IMAD.IADD R4, R4, 0x1, -R19 ;  /* 0x000000010404d824 */ /* 0x000fe200078e0a13 */
[C---:B------:R-:W-:Y:S01]  /*0930*/  ISETP.GT.U32.AND P5, PT, R19.reuse, R0, PT ;  /* 0x000000001300720c */ /* 0x040fe20003fa4070 */
[----:B------:R-:W-:Y:S02]  /*0940*/  IMAD.MOV R5, RZ, RZ, -R5 ;  /* 0x000000ffff057224 */ /* 0x000fe400078e0a05 */
[----:B------:R-:W-:Y:S01]  /*0950*/  IMAD.MOV.U32 R10, RZ, RZ, R3 ;  /* 0x000000ffff0a7224 */ /* 0x000fe200078e0003 */
[C---:B------:R-:W-:Y:S01]  /*0960*/  ISETP.GT.U32.AND P4, PT, R19.reuse, R4, PT ;  /* 0x000000041300720c */ /* 0x040fe20003f84070 */
[----:B------:R-:W-:Y:S02]  /*0970*/  IMAD R12, R19, R5, R12 ;  /* 0x00000005130c7224 */ /* 0x000fe400078e020c */
[----:B------:R-:W-:Y:S01]  /*0980*/  IMAD.HI.U32 R3, R20, R10, RZ ;  /* 0x0000000a14037227 */ /* 0x000fe200078e00ff */
[----:B------:R-:W-:-:S03]  /*0990*/  @!P1 IADD3 R8, R8, -R19, RZ ;  /* 0x8000001308089210 */ /* 0x000fc60007ffe0ff */
[----:B------:R-:W-:Y:S01]  /*09a0*/  IMAD.MOV R3, RZ, RZ, -R3 ;  /* 0x000000ffff037224 */ /* 0x000fe200078e0a03 */
[C---:B------:R-:W-:Y:S01]  /*09b0*/  ISETP.GT.U32.AND P1, PT, R19.reuse, R8, PT ;  /* 0x000000081300720c */ /* 0x040fe20003f24070 */
[----:B------:R-:W-:Y:S01]  /*09c0*/  @!P5 IMAD.IADD R0, R0, 0x1, -R19 ;  /* 0x000000010000d824 */ /* 0x000fe200078e0a13 */
[C---:B------:R-:W-:Y:S01]  /*09d0*/  ISETP.GT.U32.AND P5, PT, R19.reuse, R12, PT ;  /* 0x0000000c1300720c */ /* 0x040fe20003fa4070 */
[----:B------:R-:W-:Y:S02]  /*09e0*/  @!P3 IMAD.IADD R246, R246, 0x1, -R11 ;  /* 0x00000001f6f6b824 */ /* 0x000fe400078e0a0b */
[C---:B------:R-:W-:Y:S02]  /*09f0*/  IMAD R10, R19.reuse, R3, R10 ;  /* 0x00000003130a7224 */ /* 0x040fe400078e020a */
[----:B------:R-:W-:Y:S01]  /*0a00*/  VIADD R11, R2, 0x8 ;  /* 0x00000008020b7836 */ /* 0x000fe20000000000 */
[----:B------:R-:W-:Y:S01]  /*0a10*/  STL [R1+0x1a50], R246 ;  /* 0x001a50f601007387 */ /* 0x000fe20000100800 */
[----:B------:R-:W-:Y:S01]  /*0a20*/  IMAD.HI.U32 R3, R20, R14, RZ ;  /* 0x0000000e14037227 */ /* 0x000fe200078e00ff */
[----:B------:R-:W-:-:S02]  /*0a30*/  ISETP.GT.U32.AND P3, PT, R19, R10, PT ;  /* 0x0000000a1300720c */ /* 0x000fc40003f64070 */
[----:B------:R-:W-:Y:S01]  /*0a40*/  IABS R9, R11 ;  /* 0x0000000b00097213 */ /* 0x000fe20000000000 */
[----:B------:R-:W-:Y:S01]  /*0a50*/  IMAD.HI.U32 R5, R20, R7, RZ ;  /* 0x0000000714057227 */ /* 0x000fe200078e00ff */
[----:B------:R-:W-:-:S03]  /*0a60*/  @!P1 IADD3 R8, R8, -R19, RZ ;  /* 0x8000001308089210 */ /* 0x000fc60007ffe0ff */
[----:B------:R-:W-:Y:S02]  /*0a70*/  @!P5 IMAD.IADD R12, R12, 0x1, -R19 ;  /* 0x000000010c0cd824 */ /* 0x000fe400078e0a13 */
[----:B------:R-:W-:Y:S02]  /*0a80*/  IMAD.MOV R3, RZ, RZ, -R3 ;  /* 0x000000ffff037224 */ /* 0x000fe400078e0a03 */
[----:B------:R-:W-:Y:S01]  /*0a90*/  IMAD.MOV R16, RZ, RZ, -R5 ;  /* 0x000000ffff107224 */ /* 0x000fe200078e0a05 */
[----:B------:R-:W-:Y:S01]  /*0aa0*/  ISETP.GT.U32.AND P5, PT, R19, R12, PT ;  /* 0x0000000c1300720c */ /* 0x000fe20003fa4070 */
[----:B------:R-:W-:Y:S01]  /*0ab0*/  IMAD.MOV.U32 R5, RZ, RZ, R9 ;  /* 0x000000ffff057224 */ /* 0x000fe200078e0009 */
[----:B------:R-:W-:Y:S01]  /*0ac0*/  IADD3 R9, R2, 0xa, RZ ;  /* 0x0000000a02097810 */ /* 0x000fe20007ffe0ff */
[----:B------:R-:W-:Y:S02]  /*0ad0*/  IMAD.MOV.U32 R6, RZ, RZ, R0 ;  /* 0x000000ffff067224 */ /* 0x000fe400078e0000 */
[----:B------:R-:W-:Y:S01]  /*0ae0*/  @!P4 IMAD.IADD R4, R4, 0x1, -R19 ;  /* 0x000000010404c824 */ /* 0x000fe200078e0a13 */
[----:B------:R-:W-:Y:S01]  /*0af0*/  ISETP.GE.AND P4, PT, R13, RZ, PT ;  /* 0x000000ff0d00720c */ /* 0x000fe20003f86270 */
[----:B------:R-:W-:Y:S01]  /*0b00*/  IMAD R14, R19, R3, R14 ;  /* 0x00000003130e7224 */ /* 0x000fe200078e020e */
[----:B------:R-:W-:Y:S01]  /*0b10*/  IADD3 R13, R2, 0xc, RZ ;  /* 0x0000000c020d7810 */ /* 0x000fe20007ffe0ff */
[----:B------:R-:W-:-:S03]  /*0b20*/  IMAD.HI.U32 R3, R20, R5, RZ ;  /* 0x0000000514037227 */ /* 0x000fc600078e00ff */
[C---:B------:R-:W-:Y:S01]  /*0b30*/  ISETP.GT.U32.AND P1, PT, R19.reuse, R14, PT ;  /* 0x0000000e1300720c */ /* 0x040fe20003f24070 */
[----:B------:R-:W-:Y:S01]  /*0b40*/  IMAD R0, R19, R16, R7 ;  /* 0x0000001013007224 */ /* 0x000fe200078e0207 */
[----:B------:R-:W-:Y:S01]  /*0b50*/  IABS R252, R13 ;  /* 0x0000000d00fc7213 */ /* 0x000fe20000000000 */
[----:B------:R-:W-:Y:S02]  /*0b60*/  @!P2 IMAD.MOV R6, RZ, RZ, -R6 ;  /* 0x000000ffff06a224 */ /* 0x000fe400078e0a06 */
[----:B------:R-:W-:Y:S02]  /*0b70*/  IMAD.MOV.U32 R7, RZ, RZ, R4 ;  /* 0x000000ffff077224 */ /* 0x000fe400078e0004 */
[----:B------:R-:W-:Y:S01]  /*0b80*/  @!P3 IMAD.IADD R10, R10, 0x1, -R19 ;  /* 0x000000010a0ab824 */ /* 0x000fe200078e0a13 */
[----:B------:R1:W-:Y:S01]  /*0b90*/  STL [R1+0x80], R6 ;  /* 0x0000800601007387 */ /* 0x0003e20000100800 */
[----:B------:R-:W-:Y:S01]  /*0ba0*/  IMAD.MOV R4, RZ, RZ, -R3 ;  /* 0x000000ffff047224 */ /* 0x000fe200078e0a03 */
[----:B------:R-:W-:Y:S01]  /*0bb0*/  ISETP.GE.AND P3, PT, R15, RZ, PT ;  /* 0x000000ff0f00720c */ /* 0x000fe20003f66270 */
[----:B------:R-:W-:Y:S01]  /*0bc0*/  @!P0 IMAD.MOV R7, RZ, RZ, -R7 ;  /* 0x000000ffff078224 */ /* 0x000fe200078e0a07 */
[C---:B------:R-:W-:Y:S01]  /*0bd0*/  ISETP.GT.U32.AND P2, PT, R19.reuse, R10, PT ;  /* 0x0000000a1300720c */ /* 0x040fe20003f44070 */
[C---:B------:R-:W-:Y:S01]  /*0be0*/  IMAD R4, R19.reuse, R4, R5 ;  /* 0x0000000413047224 */ /* 0x040fe200078e0205 */
[----:B------:R-:W-:Y:S01]  /*0bf0*/  IABS R5, R9 ;  /* 0x0000000900057213 */ /* 0x000fe20000000000 */
[--C-:B------:R-:W-:Y:S01]  /*0c00*/  @!P5 IMAD.IADD R12, R12, 0x1, -R19.reuse ;  /* 0x000000010c0cd824 */ /* 0x100fe200078e0a13 */
[----:B------:R2:W-:Y:S01]  /*0c10*/  STL [R1+0x5c], R7 ;  /* 0x00005c0701007387 */ /* 0x0005e20000100800 */
[--C-:B------:R-:W-:Y:S01]  /*0c20*/  @!P1 IMAD.IADD R14, R14, 0x1, -R19.reuse ;  /* 0x000000010e0e9824 */ /* 0x100fe200078e0a13 */
[----:B------:R-:W-:Y:S01]  /*0c30*/  ISETP.GT.U32.AND P5, PT, R19, R4, PT ;  /* 0x000000041300720c */ /* 0x000fe20003fa4070 */
[----:B-1----:R-:W-:Y:S01]  /*0c40*/  IMAD.MOV.U32 R6, RZ, RZ, R8 ;  /* 0x000000ffff067224 */ /* 0x002fe200078e0008 */
[----:B------:R-:W-:Y:S01]  /*0c50*/  ISETP.GE.AND P1, PT, R11, RZ, PT ;  /* 0x000000ff0b00720c */ /* 0x000fe20003f26270 */
[----:B------:R-:W-:Y:S01]  /*0c60*/  VIADD R11, R2, 0xb ;  /* 0x0000000b020b7836 */ /* 0x000fe20000000000 */
[----:B------:R-:W-:Y:S01]  /*0c70*/  ISETP.GE.AND P0, PT, R17, RZ, PT ;  /* 0x000000ff1100720c */ /* 0x000fe20003f06270 */
[----:B------:R-:W-:Y:S01]  /*0c80*/  @!P6 IMAD.MOV R6, RZ, RZ, -R6 ;  /* 0x000000ffff06e224 */ /* 0x000fe200078e0a06 */
[----:B------:R-:W-:Y:S01]  /*0c90*/  ISETP.GT.U32.AND P6, PT, R19, R0, PT ;  /* 0x000000001300720c */ /* 0x000fe20003fc4070 */
[----:B------:R-:W-:Y:S01]  /*0ca0*/  @!P2 IMAD.IADD R10, R10, 0x1, -R19 ;  /* 0x000000010a0aa824 */ /* 0x000fe200078e0a13 */
[----:B------:R-:W-:Y:S01]  /*0cb0*/  ISETP.GE.AND P2, PT, R18, RZ, PT ;  /* 0x000000ff1200720c */ /* 0x000fe20003f46270 */
[----:B--2---:R-:W-:Y:S01]  /*0cc0*/  VIADD R7, R2, 0x9 ;  /* 0x0000000902077836 */ /* 0x004fe20000000000 */
[----:B------:R1:W-:Y:S01]  /*0cd0*/  STL [R1+0x58], R6 ;  /* 0x0000580601007387 */ /* 0x0003e20000100800 */
[----:B------:R-:W-:Y:S01]  /*0ce0*/  IABS R16, R11 ;  /* 0x0000000b00107213 */ /* 0x000fe20000000000 */
[----:B------:R-:W-:-:S02]  /*0cf0*/  @!P3 IMAD.MOV R12, RZ, RZ, -R12 ;  /* 0x000000ffff0cb224 */ /* 0x000fc400078e0a0c */
[----:B------:R-:W-:Y:S01]  /*0d00*/  IABS R8, R7 ;  /* 0x0000000700087213 */ /* 0x000fe20000000000 */
[--C-:B------:R-:W-:Y:S02]  /*0d10*/  @!P5 IMAD.IADD R4, R4, 0x1, -R19.reuse ;  /* 0x000000010404d824 */ /* 0x100fe400078e0a13 */
[----:B------:R-:W-:Y:S02]  /*0d20*/  VIADD R246, R2, 0x1f5 ;  /* 0x000001f502f67836 */ /* 0x000fe40000000000 */
[----:B------:R-:W-:Y:S01]  /*0d30*/  @!P6 IMAD.IADD R0, R0, 0x1, -R19 ;  /* 0x000000010000e824 */ /* 0x000fe200078e0a13 */
[C---:B------:R-:W-:Y:S01]  /*0d40*/  ISETP.GT.U32.AND P6, PT, R19.reuse, R14, PT ;  /* 0x0000000e1300720c */ /* 0x040fe20003fc4070 */
[----:B-1----:R-:W-:Y:S02]  /*0d50*/  IMAD.MOV.U32 R6, RZ, RZ, R10 ;  /* 0x000000ffff067224 */ /* 0x002fe400078e000a */
[----:B------:R-:W-:Y:S01]  /*0d60*/  IMAD.HI.U32 R3, R20, R8, RZ ;  /* 0x0000000814037227 */ /* 0x000fe200078e00ff */
[----:B------:R-:W-:-:S03]  /*0d70*/  ISETP.GT.U32.AND P5, PT, R19, R0, PT ;  /* 0x000000001300720c */ /* 0x000fc60003fa4070 */
[----:B------:R-:W-:Y:S02]  /*0d80*/  IMAD.MOV.U32 R10, RZ, RZ, R5 ;  /* 0x000000ffff0a7224 */ /* 0x000fe400078e0005 */
[----:B------:R-:W-:Y:S01]  /*0d90*/  @!P4 IMAD.MOV R6, RZ, RZ, -R6 ;  /* 0x000000ffff06c224 */ /* 0x000fe200078e0a06 */
[C---:B------:R-:W-:Y:S01]  /*0da0*/  ISETP.GT.U32.AND P4, PT, R19.reuse, R4, PT ;  /* 0x000000041300720c */ /* 0x040fe20003f84070 */
[----:B------:R-:W-:Y:S02]  /*0db0*/  IMAD.MOV R5, RZ, RZ, -R3 ;  /* 0x000000ffff057224 */ /* 0x000fe400078e0a03 */
[----:B------:R-:W-:Y:S01]  /*0dc0*/  IMAD.HI.U32 R3, R20, R10, RZ ;  /* 0x0000000a14037227 */ /* 0x000fe200078e00ff */
[----:B------:R1:W-:Y:S03]  /*0dd0*/  STL [R1+0x54], R6 ;  /* 0x0000540601007387 */ /* 0x0003e60000100800 */
[----:B------:R-:W-:Y:S01]  /*0de0*/  IMAD R8, R19, R5, R8 ;  /* 0x0000000513087224 */ /* 0x000fe200078e0208 */
[----:B------:R-:W-:Y:S01]  /*0df0*/  STL [R1+0x50], R12 ;  /* 0x0000500c01007387 */ /* 0x000fe20000100800 */
[----:B------:R-:W-:-:S02]  /*0e00*/  IMAD.MOV R3, RZ, RZ, -R3 ;  /* 0x000000ffff037224 */ /* 0x000fc400078e0a03 */
[--C-:B------:R-:W-:Y:S01]  /*0e10*/  @!P6 IMAD.IADD R14, R14, 0x1, -R19.reuse ;  /* 0x000000010e0ee824 */ /* 0x100fe200078e0a13 */
[C---:B------:R-:W-:Y:S01]  /*0e20*/  ISETP.GT.U32.AND P6, PT, R19.reuse, R8, PT ;  /* 0x000000081300720c */ /* 0x040fe20003fc4070 */
[C---:B------:R-:W-:Y:S02]  /*0e30*/  IMAD R10, R19.reuse, R3, R10 ;  /* 0x00000003130a7224 */ /* 0x040fe400078e020a */
[----:B------:R-:W-:Y:S02]  /*0e40*/  @!P4 IMAD.IADD R4, R4, 0x1, -R19 ;  /* 0x000000010404c824 */ /* 0x000fe400078e0a13 */
[----:B------:R-:W-:Y:S01]  /*0e50*/  IMAD.HI.U32 R5, R20, R252, RZ ;  /* 0x000000fc14057227 */ /* 0x000fe200078e00ff */
[----:B------:R-:W-:-:S03]  /*0e60*/  ISETP.GT.U32.AND P4, PT, R19, R10, PT ;  /* 0x0000000a1300720c */ /* 0x000fc60003f84070 */
[----:B------:R-:W-:Y:S01]  /*0e70*/  @!P5 IMAD.IADD R0, R0, 0x1, -R19 ;  /* 0x000000010000d824 */ /* 0x000fe200078e0a13 */
[----:B------:R-:W-:Y:S01]  /*0e80*/  ISETP.GE.AND P5, PT, R7, RZ, PT ;  /* 0x000000ff0700720c */ /* 0x000fe20003fa6270 */
[----:B------:R-:W-:Y:S02]  /*0e90*/  IMAD.MOV R5, RZ, RZ, -R5 ;  /* 0x000000ffff057224 */ /* 0x000fe400078e0a05 */
[--C-:B------:R-:W-:Y:S01]  /*0ea0*/  @!P6 IMAD.IADD R8, R8, 0x1, -R19.reuse ;  /* 0x000000010808e824 */ /* 0x100fe200078e0a13 */
[----:B------:R-:W-:Y:S01]  /*0eb0*/  ISETP.GE.AND P6, PT, R9, RZ, PT ;  /* 0x000000ff0900720c */ /* 0x000fe20003fc6270 */
[C---:B------:R-:W-:Y:S01]  /*0ec0*/  VIADD R7, R2.reuse, 0xd ;  /* 0x0000000d02077836 */ /* 0x040fe20000000000 */
[----:B------:R-:W-:Y:S01]  /*0ed0*/  IADD3 R9, R2, 0xe, RZ ;  /* 0x0000000e02097810 */ /* 0x000fe20007ffe0ff */
[----:B------:R-:W-:Y:S01]  /*0ee0*/  IMAD.HI.U32 R3, R20, R16, RZ ;  /* 0x0000001014037227 */ /* 0x000fe200078e00ff */
[C---:B------:R-:W-:Y:S02]  /*0ef0*/  ISETP.GT.U32.AND P3, PT, R19.reuse, R8, PT ;  /* 0x000000081300720c */ /* 0x040fe40003f64070 */
[----:B------:R-:W-:Y:S01]  /*0f00*/  IABS R21, R7 ;  /* 0x0000000700157213 */ /* 0x000fe20000000000 */
[----:B------:R-:W-:Y:S01]  /*0f10*/  @!P4 IMAD.IADD R10, R10, 0x1, -R19 ;  /* 0x000000010a0ac824 */ /* 0x000fe200078e0a13 */
[----:B------:R-:W-:Y:S01]  /*0f20*/  IABS R22, R9 ;  /* 0x0000000900167213 */ /* 0x000fe20000000000 */
[----:B------:R-:W-:-:S02]  /*0f30*/  IMAD R252, R19, R5, R252 ;  /* 0x0000000513fc7224 */ /* 0x000fc400078e02fc */
[----:B-1----:R-:W-:Y:S01]  /*0f40*/  IMAD.MOV.U32 R6, RZ, RZ, R14 ;  /* 0x000000ffff067224 */ /* 0x002fe200078e000e */
[C---:B------:R-:W-:Y:S01]  /*0f50*/  ISETP.GT.U32.AND P4, PT, R19.reuse, R10, PT ;  /* 0x0000000a1300720c */ /* 0x040fe20003f84070 */
[----:B------:R-:W-:Y:S02]  /*0f60*/  IMAD.MOV.U32 R5, RZ, RZ, R0 ;  /* 0x000000ffff057224 */ /* 0x000fe400078e0000 */
[----:B------:R-:W-:Y:S02]  /*0f70*/  IMAD.MOV R3, RZ, RZ, -R3 ;  /* 0x000000ffff037224 */ /* 0x000fe400078e0a03 */
[----:B------:R-:W-:Y:S02]  /*0f80*/  @!P0 IMAD.MOV R6, RZ, RZ, -R6 ;  /* 0x000000ffff068224 */ /* 0x000fe400078e0a06 */
[----:B------:R-:W-:Y:S01]  /*0f90*/  @!P2 IMAD.MOV R5, RZ, RZ, -R5 ;  /* 0x000000ffff05a224 */ /* 0x000fe200078e0a05 */
[C---:B------:R-:W-:Y:S01]  /*0fa0*/  ISETP.GT.U32.AND P2, PT, R19.reuse, R252, PT ;  /* 0x000000fc1300720c */ /* 0x040fe20003f44070 */
[----:B------:R-:W-:Y:S01]  /*0fb0*/  IMAD R16, R19, R3, R16 ;  /* 0x0000000313107224 */ /* 0x000fe200078e0210 */
[----:B------:R1:W-:Y:S01]  /*0fc0*/  STL [R1+0x48], R6 ;  /* 0x0000480601007387 */ /* 0x0003e20000100800 */
[----:B------:R-:W-:Y:S01]  /*0fd0*/  @!P1 IMAD.MOV R4, RZ, RZ, -R4 ;  /* 0x000000ffff049224 */ /* 0x000fe200078e0a04 */
[----:B------:R-:W-:Y:S01]  /*0fe0*/  ISETP.GE.AND P1, PT, R11, RZ, PT ;  /* 0x000000ff0b00720c */ /* 0x000fe20003f26270 */
[----:B------:R-:W-:Y:S01]  /*0ff0*/  IMAD.HI.U32 R3, R20, R21, RZ ;  /* 0x0000001514037227 */ /* 0x000fe200078e00ff */
[----:B------:R-:W-:Y:S01]  /*1000*/  STL [R1+0x30], R5 ;  /* 0x0000300501007387 */ /* 0x000fe20000100800 */
[----:B------:R-:W-:-:S02]  /*1010*/  ISETP.GT.U32.AND P0, PT, R19, R16, PT ;  /* 0x000000101300720c */ /* 0x000fc40003f04070 */
[----:B------:R-:W-:Y:S01]  /*1020*/  IMAD.HI.U32 R0, R20, R22, RZ ;  /* 0x0000001614007227 */ /* 0x000fe200078e00ff */
[----:B------:R2:W-:Y:S03]  /*1030*/  STL [R1+0xc], R4 ;  /* 0x00000c0401007387 */ /* 0x0005e60000100800 */
[--C-:B------:R-:W-:Y:S01]  /*1040*/  @!P3 IMAD.IADD R8, R8, 0x1, -R19.reuse ;  /* 0x000000010808b824 */ /* 0x100fe200078e0a13 */
[----:B------:R-:W-:Y:S01]  /*1050*/  ISETP.GE.AND P3, PT, R13, RZ, PT ;  /* 0x000000ff0d00720c */ /* 0x000fe20003f66270 */
[----:B------:R-:W-:Y:S02]  /*1060*/  IMAD.MOV R0, RZ, RZ, -R0 ;  /* 0x000000ffff007224 */ /* 0x000fe400078e0a00 */
[----:B------:R-:W-:Y:S01]  /*1070*/  @!P4 IMAD.IADD R10, R10, 0x1, -R19 ;  /* 0x000000010a0ac824 */ /* 0x000fe200078e0a13 */
[----:B------:R-:W-:Y:S01]  /*1080*/  ISETP.GE.AND P4, PT, R7, RZ, PT ;  /* 0x000000ff0700720c */ /* 0x000fe20003f86270 */
[----:B-1----:R-:W-:Y:S01]  /*1090*/  IMAD.MOV.U32 R6, RZ, RZ, R8 ;  /* 0x000000ffff067224 */ /* 0x002fe200078e0008 */
[----:B--2---:R-:W-:Y:S01]  /*10a0*/  IADD3 R4, -R3, RZ, RZ ;  /* 0x000000ff03047210 */ /* 0x004fe20007ffe1ff */
[----:B------:R-:W-:-:S02]  /*10b0*/  IMAD R22, R19, R0, R22 ;  /* 0x0000000013167224 */ /* 0x000fc400078e0216 */
[----:B------:R-:W-:Y:S01]  /*10c0*/  IMAD.MOV.U32 R5, RZ, RZ, R10 ;  /* 0x000000ffff057224 */ /* 0x000fe200078e000a */
[----:B------:R-:W-:Y:S01]  /*10d0*/  @!P5 IADD3 R6, -R6, RZ, RZ ;  /* 0x000000ff0606d210 */ /* 0x000fe20007ffe1ff */
[C---:B------:R-:W-:Y:S02]  /*10e0*/  IMAD R21, R19.reuse, R4, R21 ;  /* 0x0000000413157224 */ /* 0x040fe400078e0215 */
[----:B------:R-:W-:Y:S02]  /*10f0*/  @!P2 IMAD.IADD R252, R252, 0x1, -R19 ;  /* 0x00000001fcfca824 */ /* 0x000fe400078e0a13 */
[----:B------:R-:W-:Y:S01]  /*1100*/  @!P6 IMAD.MOV R5, RZ, RZ, -R5 ;  /* 0x000000ffff05e224 */ /* 0x000fe200078e0a05 */
[C---:B------:R-:W-:Y:S01]  /*1110*/  ISETP.GT.U32.AND P5, PT, R19.reuse, R21, PT ;  /* 0x000000151300720c */ /* 0x040fe20003fa4070 */
[C---:B------:R-:W-:Y:S01]  /*1120*/  VIADD R3, R2.reuse, 0xf ;  /* 0x0000000f02037836 */ /* 0x040fe20000000000 */
[C---:B------:R-:W-:Y:S01]  /*1130*/  ISETP.GT.U32.AND P6, PT, R19.reuse, R22, PT ;  /* 0x000000161300720c */ /* 0x040fe20003fc4070 */
[----:B------:R-:W-:Y:S01]  /*1140*/  VIADD R4, R2, 0x10 ;  /* 0x0000001002047836 */ /* 0x000fe20000000000 */
[----:B------:R-:W-:Y:S01]  /*1150*/  ISETP.GT.U32.AND P2, PT, R19, R252, PT ;  /* 0x000000fc1300720c */ /* 0x000fe20003f44070 */
[----:B------:R-:W-:Y:S01]  /*1160*/  STL [R1+0x8], R6 ;  /* 0x0000080601007387 */ /* 0x000fe20000100800 */
[----:B------:R-:W-:Y:S01]  /*1170*/  IABS R23, R3 ;  /* 0x0000000300177213 */ /* 0x000fe20000000000 */
[----:B------:R-:W-:Y:S01]  /*1180*/  @!P0 IMAD.IADD R16, R16, 0x1, -R19 ;  /* 0x0000000110108824 */ /* 0x000fe200078e0a13 */
[----:B------:R-:W-:Y:S01]  /*1190*/  IABS R24, R4 ;  /* 0x0000000400187213 */ /* 0x000fe20000000000 */
[----:B------:R1:W-:Y:S01]  /*11a0*/  STL [R1+0x4], R5 ;  /* 0x0000040501007387 */ /* 0x0003e20000100800 */
[----:B------:R-:W-:-:S02]  /*11b0*/  VIADD R7, R2, 0x12 ;  /* 0x0000001202077836 */ /* 0x000fc40000000000 */
[----:B------:R-:W-:Y:S01]  /*11c0*/  IMAD.HI.U32 R0, R20, R23, RZ ;  /* 0x0000001714007227 */ /* 0x000fe200078e00ff */
[----:B------:R-:W-:Y:S02]  /*11d0*/  ISETP.GT.U32.AND P0, PT, R19, R16, PT ;  /* 0x000000101300720c */ /* 0x000fe40003f04070 */
[----:B------:R-:W-:Y:S01]  /*11e0*/  IABS R26, R7 ;  /* 0x00000007001a7213 */ /* 0x000fe20000000000 */
[--C-:B------:R-:W-:Y:S02]  /*11f0*/  @!P5 IMAD.IADD R21, R21, 0x1, -R19.reuse ;  /* 0x000000011515d824 */ /* 0x100fe400078e0a13 */
[--C-:B------:R-:W-:Y:S02]  /*1200*/  @!P6 IMAD.IADD R22, R22, 0x1, -R19.reuse ;  /* 0x000000011616e824 */ /* 0x100fe400078e0a13 */
[----:B------:R-:W-:Y:S01]  /*1210*/  @!P2 IMAD.IADD R252, R252, 0x1, -R19 ;  /* 0x00000001fcfca824 */ /* 0x000fe200078e0a13 */
[----:B------:R-:W-:Y:S01]  /*1220*/  ISETP.GT.U32.AND P5, PT, R19, R21, PT ;  /* 0x000000151300720c */ /* 0x000fe20003fa4070 */
[----:B------:R-:W-:Y:S01]  /*1230*/  IMAD.MOV R0, RZ, RZ, -R0 ;  /* 0x000000ffff007224 */ /* 0x000fe200078e0a00 */
[----:B------:R-:W-:Y:S01]  /*1240*/  ISETP.GE.AND P2, PT, R3, RZ, PT ;  /* 0x000000ff0300720c */ /* 0x000fe20003f46270 */
[----:B------:R-:W-:Y:S01]  /*1250*/  IMAD.HI.U32 R3, R20, R24, RZ ;  /* 0x0000001814037227 */ /* 0x000fe200078e00ff */
[----:B------:R-:W-:-:S03]  /*1260*/  ISETP.GT.U32.AND P6, PT, R19, R22, PT ;  /* 0x000000161300720c */ /* 0x000fc60003fc4070 */
[----:B------:R-:W-:Y:S01]  /*1270*/  IMAD R23, R19, R0, R23 ;  /* 0x0000000013177224 */ /* 0x000fe200078e0217 */
[----:B------:R-:W-:Y:S01]  /*1280*/  IADD3 R3, -R3, RZ, RZ ;  /* 0x000000ff03037210 */ /* 0x000fe20007ffe1ff */
[----:B-1----:R-:W-:Y:S02]  /*1290*/  VIADD R5, R2, 0x11 ;  /* 0x0000001102057836 */ /* 0x002fe40000000000 */
[--C-:B------:R-:W-:Y:S01]  /*12a0*/  @!P0 IMAD.IADD R16, R16, 0x1, -R19.reuse ;  /* 0x0000000110108824 */ /* 0x100fe200078e0a13 */
[----:B------:R-:W-:Y:S01]  /*12b0*/  ISETP.GE.AND P0, PT, R9, RZ, PT ;  /* 0x000000ff0900720c */ /* 0x000fe20003f06270 */
[----:B------:R-:W-:Y:S01]  /*12c0*/  IMAD R24, R19, R3, R24 ;  /* 0x0000000313187224 */ /* 0x000fe200078e0218 */
[----:B------:R-:W-:Y:S01]  /*12d0*/  IABS R25, R5 ;  /* 0x0000000500197213 */ /* 0x000fe20000000000 */
[--C-:B------:R-:W-:Y:S01]  /*12e0*/  @!P5 IMAD.IADD R21, R21, 0x1, -R19.reuse ;  /* 0x000000011515d824 */ /* 0x100fe200078e0a13 */
[C---:B------:R-:W-:Y:S01]  /*12f0*/  ISETP.GT.U32.AND P5, PT, R19.reuse, R23, PT ;  /* 0x000000171300720c */ /* 0x040fe20003fa4070 */
[----:B------:R-:W-:Y:S01]  /*1300*/  @!P6 IMAD.IADD R22, R22, 0x1, -R19 ;  /* 0x000000011616e824 */ /* 0x000fe200078e0a13 */
[----:B------:R-:W-:Y:S01]  /*1310*/  ISETP.GT.U32.AND P6, PT, R19, R24, PT ;  /* 0x000000181300720c */ /* 0x000fe20003fc4070 */
[----:B------:R-:W-:-:S04]  /*1320*/  IMAD.HI.U32 R0, R20, R25, RZ ;  /* 0x0000001914007227 */ /* 0x000fc800078e00ff */
[----:B------:R-:W-:Y:S02]  /*1330*/  IMAD.MOV R0, RZ, RZ, -R0 ;  /* 0x000000ffff007224 */ /* 0x000fe400078e0a00 */
[----:B------:R-:W-:Y:S02]  /*1340*/  VIADD R9, R2, 0x14 ;  /* 0x0000001402097836 */ /* 0x000fe40000000000 */
[----:B------:R-:W-:Y:S02]  /*1350*/  IMAD R25, R19, R0, R25 ;  /* 0x0000000013197224 */ /* 0x000fe400078e0219 */
[----:B------:R-:W-:Y:S01]  /*1360*/  @!P5 IADD3 R23, R23, -R19, RZ ;  /* 0x800000131717d210 */ /* 0x000fe20007ffe0ff */
[----:B------:R-:W-:Y:S01]  /*1370*/  IMAD.HI.U32 R0, R20, R26, RZ ;  /* 0x0000001a14007227 */ /* 0x000fe200078e00ff */
[----:B------:R-:W-:Y:S02]  /*1380*/  IABS R28, R9 ;  /* 0x00000009001c7213 */ /* 0x000fe40000000000 */
[C---:B------:R-:W-:Y:S01]  /*1390*/  ISETP.GT.U32.AND P5, PT, R19.reuse, R25, PT ;  /* 0x000000191300720c */ /* 0x040fe20003fa4070 */
[----:B------:R-:W-:Y:S01]  /*13a0*/  @!P6 IMAD.IADD R24, R24, 0x1, -R19 ;  /* 0x000000011818e824 */ /* 0x000fe200078e0a13 */
[----:B------:R-:W-:Y:S01]  /*13b0*/  ISETP.GT.U32.AND P6, PT, R19, R23, PT ;  /* 0x000000171300720c */ /* 0x000fe20003fc4070 */
[----:B------:R-:W-:-:S02]  /*13c0*/  IMAD.MOV R0, RZ, RZ, -R0 ;  /* 0x000000ffff007224 */ /* 0x000fc400078e0a00 */
[----:B------:R-:W-:Y:S02]  /*13d0*/  IMAD.MOV.U32 R6, RZ, RZ, R16 ;  /* 0x000000ffff067224 */ /* 0x000fe400078e0010 */
[----:B------:R-:W-:Y:S02]  /*13e0*/  IMAD R26, R19, R0, R26 ;  /* 0x00000000131a7224 */ /* 0x000fe400078e021a */
[----:B------:R-:W-:-:S04]  /*13f0*/  IMAD.HI.U32 R0, R20, R28, RZ ;  /* 0x0000001c14007227 */ /* 0x000fc800078e00ff */
[----:B------:R-:W-:Y:S01]  /*1400*/  @!P4 IMAD.MOV R21, RZ, RZ, -R21 ;  /* 0x000000ffff15c224 */ /* 0x000fe200078e0a15 */
[----:B------:R-:W-:Y:S01]  /*1410*/  IADD3 R0, -R0, RZ, RZ ;  /* 0x000000ff00007210 */ /* 0x000fe20007ffe1ff */
[--C-:B------:R-:W-:Y:S01]  /*1420*/  @!P6 IMAD.IADD R23, R23, 0x1, -R19.reuse ;  /* 0x000000011717e824 */ /* 0x100fe200078e0a13 */
[C---:B------:R-:W-:Y:S01]  /*1430*/  ISETP.GT.U32.AND P6, PT, R19.reuse, R26, PT ;  /* 0x0000001a1300720c */ /* 0x040fe20003fc4070 */
[----:B------:R-:W-:Y:S01]  /*1440*/  VIADD R8, R2, 0x13 ;  /* 0x0000001302087836 */ /* 0x000fe20000000000 */
[C---:B------:R-:W-:Y:S01]  /*1450*/  ISETP.GT.U32.AND P4, PT, R19.reuse, R24, PT ;  /* 0x000000181300720c */ /* 0x040fe20003f84070 */
[----:B------:R-:W-:Y:S02]  /*1460*/  IMAD R28, R19, R0, R28 ;  /* 0x00000000131c7224 */ /* 0x000fe400078e021c */
[----:B------:R-:W-:Y:S01]  /*1470*/  @!P1 IMAD.MOV R6, RZ, RZ, -R6 ;  /* 0x000000ffff069224 */ /* 0x000fe200078e0a06 */
[----:B------:R-:W-:Y:S01]  /*1480*/  ISETP.GE.AND P1, PT, R4, RZ, PT ;  /* 0x000000ff0400720c */ /* 0x000fe20003f26270 */
[C---:B------:R-:W-:Y:S01]  /*1490*/  VIADD R10, R2.reuse, 0x15 ;  /* 0x00000015020a7836 */ /* 0x040fe20000000000 */
[----:B------:R-:W-:Y:S01]  /*14a0*/  IABS R27, R8 ;  /* 0x00000008001b7213 */ /* 0x000fe20000000000 */
[----:B------:R-:W-:Y:S01]  /*14b0*/  @!P3 IMAD.MOV R252, RZ, RZ, -R252 ;  /* 0x000000fffffcb224 */ /* 0x000fe200078e0afc */
[----:B------:R-:W-:Y:S01]  /*14c0*/  ISETP.GE.AND P3, PT, R5, RZ, PT ;  /* 0x000000ff0500720c */ /* 0x000fe20003f66270 */
[----:B------:R-:W-:Y:S01]  /*14d0*/  VIADD R5, R2, 0x16 ;  /* 0x0000001602057836 */ /* 0x000fe20000000000 */
[----:B------:R-:W-:Y:S01]  /*14e0*/  IABS R29, R10 ;  /* 0x0000000a001d7213 */ /* 0x000fe20000000000 */
[--C-:B------:R-:W-:Y:S01]  /*14f0*/  @!P6 IMAD.IADD R26, R26, 0x1, -R19.reuse ;  /* 0x000000011a1ae824 */ /* 0x100fe200078e0a13 */
[C---:B------:R-:W-:Y:S01]  /*1500*/  ISETP.GT.U32.AND P6, PT, R19.reuse, R28, PT ;  /* 0x0000001c1300720c */ /* 0x040fe20003fc4070 */
[----:B------:R-:W-:Y:S01]  /*1510*/  IMAD.HI.U32 R3, R20, R27, RZ ;  /* 0x0000001b14037227 */ /* 0x000fe200078e00ff */
[----:B------:R-:W-:Y:S01]  /*1520*/  IABS R30, R5 ;  /* 0x00000005001e7213 */ /* 0x000fe20000000000 */
[----:B------:R-:W-:Y:S02]  /*1530*/  STL [R1], R6 ;  /* 0x0000000601007387 */ /* 0x000fe40000100800 */
[----:B------:R-:W-:Y:S01]  /*1540*/  @!P4 IMAD.IADD R24, R24, 0x1, -R19 ;  /* 0x000000011818c824 */ /* 0x000fe200078e0a13 */
[----:B------:R-:W-:Y:S01]  /*1550*/  ISETP.GE.AND P4, PT, R8, RZ, PT ;  /* 0x000000ff0800720c */ /* 0x000fe20003f86270 */
[----:B------:R-:W-:Y:S01]  /*1560*/  IMAD.MOV R4, RZ, RZ, -R3 ;  /* 0x000000ffff047224 */ /* 0x000fe200078e0a03 */
[----:B------:R-:W-:Y:S01]  /*1570*/  STL [R1+0x1a54], R252 ;  /* 0x001a54fc01007387 */ /* 0x000fe20000100800 */
[----:B------:R-:W-:Y:S01]  /*1580*/  @!P1 IMAD.MOV R24, RZ, RZ, -R24 ;  /* 0x000000ffff189224 */ /* 0x000fe200078e0a18 */
[----:B------:R-:W-:Y:S01]  /*1590*/  ISETP.GT.U32.AND P1, PT, R19, R26, PT ;  /* 0x0000001a1300720c */ /* 0x000fe20003f24070 */
[----:B------:R-:W-:Y:S01]  /*15a0*/  IMAD.HI.U32 R3, R20, R29, RZ ;  /* 0x0000001d14037227 */ /* 0x000fe200078e00ff */
[----:B------:R-:W-:Y:S03]  /*15b0*/  STL [R1+0x1a58], R21 ;  /* 0x001a581501007387 */ /* 0x000fe60000100800 */
[----:B------:R-:W-:-:S02]  /*15c0*/  @!P6 IMAD.IADD R28, R28, 0x1, -R19 ;  /* 0x000000011c1ce824 */ /* 0x000fc400078e0a13 */
[----:B------:R-:W-:Y:S02]  /*15d0*/  IMAD R27, R19, R4, R27 ;  /* 0x00000004131b7224 */ /* 0x000fe400078e021b */
[----:B------:R-:W-:Y:S01]  /*15e0*/  @!P5 IMAD.IADD R25, R25, 0x1, -R19 ;  /* 0x000000011919d824 */ /* 0x000fe200078e0a13 */
[C---:B------:R-:W-:Y:S01]  /*15f0*/  ISETP.GT.U32.AND P6, PT, R19.reuse, R28, PT ;  /* 0x0000001c1300720c */ /* 0x040fe20003fc4070 */
[----:B------:R-:W-:Y:S02]  /*1600*/  IMAD.MOV R4, RZ, RZ, -R3 ;  /* 0x000000ffff047224 */ /* 0x000fe400078e0a03 */
[----:B------:R-:W-:Y:S01]  /*1610*/  IMAD.HI.U32 R0, R20, R30, RZ ;  /* 0x0000001e14007227 */ /* 0x000fe200078e00ff */
[----:B------:R-:W-:-:S03]  /*1620*/  ISETP.GT.U32.AND P5, PT, R19, R25, PT ;  /* 0x000000191300720c */ /* 0x000fc60003fa4070 */
[----:B------:R-:W-:Y:S01]  /*1630*/  @!P2 IMAD.MOV R23, RZ, RZ, -R23 ;  /* 0x000000ffff17a224 */ /* 0x000fe200078e0a17 */
[C---:B------:R-:W-:Y:S01]  /*1640*/  ISETP.GT.U32.AND P2, PT, R19.reuse, R27, PT ;  /* 0x0000001b1300720c */ /* 0x040fe20003f44070 */
[C---:B------:R-:W-:Y:S02]  /*1650*/  IMAD R29, R19.reuse, R4, R29 ;  /* 0x00000004131d7224 */ /* 0x040fe400078e021d */
[----:B------:R-:W-:Y:S02]  /*1660*/  IMAD.MOV R0, RZ, RZ, -R0 ;  /* 0x000000ffff007224 */ /* 0x000fe400078e0a00 */
[----:B------:R-:W-:Y:S01]  /*1670*/  @!P1 IMAD.IADD R26, R26, 0x1, -R19 ;  /* 0x000000011a1a9824 */ /* 0x000fe200078e0a13 */
[C---:B------:R-:W-:Y:S01]  /*1680*/  ISETP.GT.U32.AND P1, PT, R19.reuse, R29, PT ;  /* 0x0000001d1300720c */ /* 0x040fe20003f24070 */
[----:B------:R-:W-:Y:S02]  /*1690*/  IMAD R30, R19, R0, R30 ;  /* 0x00000000131e7224 */ /* 0x000fe400078e021e */
[----:B------:R-:W-:Y:S01]  /*16a0*/  @!P0 IMAD.MOV R22, RZ, RZ, -R22 ;  /* 0x000000ffff168224 */ /* 0x000fe200078e0a16 */
[----:B------:R-:W-:Y:S01]  /*16b0*/  ISETP.GE.AND P0, PT, R7, RZ, PT ;  /* 0x000000ff0700720c */ /* 0x000fe20003f06270 */
[----:B------:R-:W-:-:S02]  /*16c0*/  VIADD R8, R2, 0x18 ;  /* 0x0000001802087836 */ /* 0x000fc40000000000 */
[--C-:B------:R-:W-:Y:S01]  /*16d0*/  @!P6 IMAD.IADD R28, R28, 0x1, -R19.reuse ;  /* 0x000000011c1ce824 */ /* 0x100fe200078e0a13 */
[----:B------:R-:W-:Y:S01]  /*16e0*/  ISETP.GT.U32.AND P6, PT, R19, R30, PT ;  /* 0x0000001e1300720c */ /* 0x000fe20003fc4070 */
[C---:B------:R-:W-:Y:S01]  /*16f0*/  VIADD R7, R2.reuse, 0x17 ;  /* 0x0000001702077836 */ /* 0x040fe20000000000 */
[----:B------:R-:W-:Y:S01]  /*1700*/  @!P2 IADD3 R27, R27, -R19, RZ ;  /* 0x800000131b1ba210 */ /* 0x000fe20007ffe0ff */
[--C-:B------:R-:W-:Y:S01]  /*1710*/  @!P5 IMAD.IADD R25, R25, 0x1, -R19.reuse ;  /* 0x000000011919d824 */ /* 0x100fe200078e0a13 */
[----:B------:R-:W-:Y:S01]  /*1720*/  ISETP.GE.AND P5, PT, R9, RZ, PT ;  /* 0x000000ff0900720c */ /* 0x000fe20003fa6270 */
[----:B------:R-:W-:Y:S01]  /*1730*/  VIADD R9, R2, 0x19 ;  /* 0x0000001902097836 */ /* 0x000fe20000000000 */
[----:B------:R-:W-:Y:S01]  /*1740*/  IABS R32, R8 ;  /* 0x0000000800207213 */ /* 0x000fe20000000000 */
[----:B------:R-:W-:Y:S01]  /*1750*/  @!P1 IMAD.IADD R29, R29, 0x1, -R19 ;  /* 0x000000011d1d9824 */ /* 0x000fe200078e0a13 */
[----:B------:R-:W-:Y:S01]  /*1760*/  IABS R31, R7 ;  /* 0x00000007001f7213 */ /* 0x000fe20000000000 */
[----:B------:R-:W-:Y:S01]  /*1770*/  @!P3 IMAD.MOV R25, RZ, RZ, -R25 ;  /* 0x000000ffff19b224 */ /* 0x000fe200078e0a19 */
[----:B------:R-:W-:Y:S01]  /*1780*/  ISETP.GT.U32.AND P2, PT, R19, R27, PT ;  /* 0x0000001b1300720c */ /* 0x000fe20003f44070 */
[C---:B------:R-:W-:Y:S01]  /*1790*/  IMAD.HI.U32 R3, R20.reuse, R32, RZ ;  /* 0x0000002014037227 */ /* 0x040fe200078e00ff */
[----:B------:R-:W-:Y:S01]  /*17a0*/  IABS R33, R9 ;  /* 0x0000000900217213 */ /* 0x000fe20000000000 */
[----:B------:R-:W-:Y:S01]  /*17b0*/  STL [R1+0x1a5c], R22 ;  /* 0x001a5c1601007387 */ /* 0x000fe20000100800 */
[----:B------:R-:W-:Y:S01]  /*17c0*/  ISETP.GE.AND P1, PT, R5, RZ, PT ;  /* 0x000000ff0500720c */ /* 0x000fe20003f26270 */
[----:B------:R-:W-:Y:S01]  /*17d0*/  IMAD.HI.U32 R0, R20, R31, RZ ;  /* 0x0000001f14007227 */ /* 0x000fe200078e00ff */
[----:B------:R-:W-:Y:S01]  /*17e0*/  IADD3 R3, -R3, RZ, RZ ;  /* 0x000000ff03037210 */ /* 0x000fe20007ffe1ff */
[----:B------:R1:W-:Y:S01]  /*17f0*/  STL [R1+0x1a60], R23 ;  /* 0x001a601701007387 */ /* 0x0003e20000100800 */
[----:B------:R-:W-:Y:S01]  /*1800*/  @!P5 IADD3 R28, -R28, RZ, RZ ;  /* 0x000000ff1c1cd210 */ /* 0x000fe20007ffe1ff */
[----:B------:R-:W-:Y:S01]  /*1810*/  @!P6 IMAD.IADD R30, R30, 0x1, -R19 ;  /* 0x000000011e1ee824 */ /* 0x000fe200078e0a13 */
[----:B------:R-:W-:Y:S01]  /*1820*/  ISETP.GT.U32.AND P6, PT, R19, R29, PT ;  /* 0x0000001d1300720c */ /* 0x000fe20003fc4070 */
[----:B------:R-:W-:Y:S01]  /*1830*/  IMAD.MOV R0, RZ, RZ, -R0 ;  /* 0x000000ffff007224 */ /* 0x000fe200078e0a00 */
[----:B------:R-:W-:Y:S01]  /*1840*/  ISETP.GE.AND P5, PT, R7, RZ, PT ;  /* 0x000000ff0700720c */ /* 0x000fe20003fa6270 */
[----:B------:R-:W-:Y:S01]  /*1850*/  IMAD.HI.U32 R4, R20, R33, RZ ;  /* 0x0000002114047227 */ /* 0x000fe200078e00ff */
[----:B------:R-:W-:-:S03]  /*1860*/  IADD3 R7, R2, 0x1c, RZ ;  /* 0x0000001c02077810 */ /* 0x000fc60007ffe0ff */
[----:B------:R-:W-:Y:S01]  /*1870*/  IMAD R31, R19, R0, R31 ;  /* 0x00000000131f7224 */ /* 0x000fe200078e021f */
[----:B------:R-:W-:Y:S01]  /*1880*/  IABS R36, R7 ;  /* 0x0000000700247213 */ /* 0x000fe20000000000 */
[----:B------:R-:W-:Y:S01]  /*1890*/  @!P2 IMAD.IADD R27, R27, 0x1, -R19 ;  /* 0x000000011b1ba824 */ /* 0x000fe200078e0a13 */
[----:B------:R-:W-:Y:S01]  /*18a0*/  ISETP.GE.AND P2, PT, R10, RZ, PT ;  /* 0x000000ff0a00720c */ /* 0x000fe20003f46270 */
[----:B------:R-:W-:Y:S01]  /*18b0*/  IMAD.MOV R4, RZ, RZ, -R4 ;  /* 0x000000ffff047224 */ /* 0x000fe200078e0a04 */
[C---:B------:R-:W-:Y:S01]  /*18c0*/  ISETP.GT.U32.AND P3, PT, R19.reuse, R31, PT ;  /* 0x0000001f1300720c */ /* 0x040fe20003f64070 */
[C---:B------:R-:W-:Y:S01]  /*18d0*/  IMAD R32, R19.reuse, R3, R32 ;  /* 0x0000000313207224 */ /* 0x040fe200078e0220 */
[C---:B-1----:R-:W-:Y:S01]  /*18e0*/  IADD3 R23, R2.reuse, 0x1fb, RZ ;  /* 0x000001fb02177810 */ /* 0x042fe20007ffe0ff */
[----:B------:R-:W-:Y:S02]  /*18f0*/  VIADD R5, R2, 0x1a ;  /* 0x0000001a02057836 */ /* 0x000fe40000000000 */
[----:B------:R-:W-:-:S02]  /*1900*/  IMAD R33, R19, R4, R33 ;  /* 0x0000000413217224 */ /* 0x000fc400078e0221 */
[----:B------:R-:W-:Y:S01]  /*1910*/  @!P4 IMAD.MOV R27, RZ, RZ, -R27 ;  /* 0x000000ffff1bc224 */ /* 0x000fe200078e0a1b */
[----:B------:R-:W-:Y:S01]  /*1920*/  ISETP.GT.U32.AND P4, PT, R19, R32, PT ;  /* 0x000000201300720c */ /* 0x000fe20003f84070 */
[----:B------:R-:W-:Y:S01]  /*1930*/  @!P0 IMAD.MOV R26, RZ, RZ, -R26 ;  /* 0x000000ffff1a8224 */ /* 0x000fe200078e0a1a */
[----:B------:R-:W-:Y:S01]  /*1940*/  IABS R34, R5 ;  /* 0x0000000500227213 */ /* 0x000fe20000000000 */
[----:B------:R-:W-:Y:S01]  /*1950*/  @!P6 IMAD.IADD R29, R29, 0x1, -R19 ;  /* 0x000000011d1de824 */ /* 0x000fe200078e0a13 */
[C---:B------:R-:W-:Y:S01]  /*1960*/  ISETP.GT.U32.AND P0, PT, R19.reuse, R30, PT ;  /* 0x0000001e1300720c */ /* 0x040fe20003f04070 */
[----:B------:R-:W-:Y:S01]  /*1970*/  VIADD R4, R2, 0x1b ;  /* 0x0000001b02047836 */ /* 0x000fe20000000000 */
[----:B------:R-:W-:Y:S01]  /*1980*/  ISETP.GT.U32.AND P6, PT, R19, R33, PT ;  /* 0x000000211300720c */ /* 0x000fe20003fc4070 */
[----:B------:R-:W-:-:S03]  /*1990*/  IMAD.HI.U32 R0, R20, R34, RZ ;  /* 0x0000002214007227 */ /* 0x000fc600078e00ff */
[----:B------:R-:W-:Y:S01]  /*19a0*/  IABS R35, R4 ;  /* 0x0000000400237213 */ /* 0x000fe20000000000 */
[----:B------:R-:W-:Y:S02]  /*19b0*/  IMAD.MOV R3, RZ, RZ, -R0 ;  /* 0x000000ffff037224 */ /* 0x000fe400078e0a00 */
[--C-:B------:R-:W-:Y:S01]  /*19c0*/  @!P3 IMAD.IADD R31, R31, 0x1, -R19.reuse ;  /* 0x000000011f1fb824 */ /* 0x100fe200078e0a13 */
[----:B------:R-:W-:Y:S01]  /*19d0*/  ISETP.GE.AND P3, PT, R9, RZ, PT ;  /* 0x000000ff0900720c */ /* 0x000fe20003f66270 */
[--C-:B------:R-:W-:Y:S02]  /*19e0*/  @!P4 IMAD.IADD R32, R32, 0x1, -R19.reuse ;  /* 0x000000012020c824 */ /* 0x100fe400078e0a13 */
[--C-:B------:R-:W-:Y:S01]  /*19f0*/  @!P0 IMAD.IADD R30, R30, 0x1, -R19.reuse ;  /* 0x000000011e1e8824 */ /* 0x100fe200078e0a13 */
[C---:B------:R-:W-:Y:S01]  /*1a00*/  ISETP.GT.U32.AND P4, PT, R19.reuse, R31, PT ;  /* 0x0000001f1300720c */ /* 0x040fe20003f84070 */
[----:B------:R-:W-:Y:S01]  /*1a10*/  IMAD R34, R19, R3, R34 ;  /* 0x0000000313227224 */ /* 0x000fe200078e0222 */
[----:B------:R-:W-:Y:S01]  /*1a20*/  ISETP.GE.AND P0, PT, R8, RZ, PT ;  /* 0x000000ff0800720c */ /* 0x000fe20003f06270 */
[----:B------:R-:W-:Y:S01]  /*1a30*/  @!P6 IMAD.IADD R33, R33, 0x1, -R19 ;  /* 0x000000012121e824 */ /* 0x000fe200078e0a13 */
[C---:B------:R-:W-:Y:S01]  /*1a40*/  ISETP.GT.U32.AND P6, PT, R19.reuse, R32, PT ;  /* 0x000000201300720c */ /* 0x040fe20003fc4070 */
[----:B------:R-:W-:Y:S01]  /*1a50*/  @!P1 IMAD.MOV R30, RZ, RZ, -R30 ;  /* 0x000000ffff1e9224 */ /* 0x000fe200078e0a1e */
[----:B------:R-:W-:Y:S01]  /*1a60*/  ISETP.GT.U32.AND P1, PT, R19, R34, PT ;  /* 0x000000221300720c */ /* 0x000fe20003f24070 */
[----:B------:R-:W-:-:S04]  /*1a70*/  IMAD.HI.U32 R0, R20, R35, RZ ;  /* 0x0000002314007227 */ /* 0x000fc800078e00ff */
[----:B------:R-:W-:Y:S02]  /*1a80*/  IMAD.MOV R0, RZ, RZ, -R0 ;  /* 0x000000ffff007224 */ /* 0x000fe400078e0a00 */
[----:B------:R-:W-:Y:S01]  /*1a90*/  @!P4 IMAD.IADD R31, R31, 0x1, -R19 ;  /* 0x000000011f1fc824 */ /* 0x000fe200078e0a13 */
[----:B------:R-:W-:Y:S01]  /*1aa0*/  ISETP.GE.AND P4, PT, R5, RZ, PT ;  /* 0x000000ff0500720c */ /* 0x000fe20003f86270 */
[C---:B------:R-:W-:Y:S02]  /*1ab0*/  IMAD R35, R19.reuse, R0, R35 ;  /* 0x0000000013237224 */ /* 0x040fe400078e0223 */
[--C-:B------:R-:W-:Y:S02]  /*1ac0*/  @!P6 IMAD.IADD R32, R32, 0x1, -R19.reuse ;  /* 0x000000012020e824 */ /* 0x100fe400078e0a13 */
[----:B------:R-:W-:Y:S01]  /*1ad0*/  VIADD R5, R2, 0x1e ;  /* 0x0000001e02057836 */ /* 0x000fe20000000000 */
[----:B------:R-:W-:Y:S01]  /*1ae0*/  ISETP.GT.U32.AND P6, PT, R19, R35, PT ;  /* 0x000000231300720c */ /* 0x000fe20003fc4070 */
[----:B------:R-:W-:Y:S01]  /*1af0*/  @!P1 IMAD.IADD R34, R34, 0x1, -R19 ;  /* 0x0000000122229824 */ /* 0x000fe200078e0a13 */
[----:B------:R-:W-:Y:S01]  /*1b00*/  ISETP.GE.AND P1, PT, R7, RZ, PT ;  /* 0x000000ff0700720c */ /* 0x000fe20003f26270 */
[----:B------:R-:W-:Y:S01]  /*1b10*/  IMAD.HI.U32 R0, R20, R36, RZ ;  /* 0x0000002414007227 */ /* 0x000fe200078e00ff */
[----:B------:R-:W-:-:S03]  /*1b20*/  IABS R38, R5 ;  /* 0x0000000500267213 */ /* 0x000fc60000000000 */
[----:B------:R-:W-:Y:S01]  /*1b30*/  @!P5 IMAD.MOV R31, RZ, RZ, -R31 ;  /* 0x000000ffff1fd224 */ /* 0x000fe200078e0a1f */
[C---:B------:R-:W-:Y:S01]  /*1b40*/  ISETP.GT.U32.AND P5, PT, R19.reuse, R34, PT ;  /* 0x000000221300720c */ /* 0x040fe20003fa4070 */
[----:B------:R-:W-:Y:S01]  /*1b50*/  @!P2 IMAD.MOV R29, RZ, RZ, -R29 ;  /* 0x000000ffff1da224 */ /* 0x000fe200078e0a1d */
[C---:B------:R-:W-:Y:S01]  /*1b60*/  ISETP.GT.U32.AND P2, PT, R19.reuse, R33, PT ;  /* 0x000000211300720c */ /* 0x040fe20003f44070 */
[----:B------:R-:W-:Y:S02]  /*1b70*/  IMAD.MOV R0, RZ, RZ, -R0 ;  /* 0x000000ffff007224 */ /* 0x000fe400078e0a00 */
[----:B------:R-:W-:Y:S02]  /*1b80*/  VIADD R8, R2, 0x1d ;  /* 0x0000001d02087836 */ /* 0x000fe40000000000 */
[----:B------:R-:W-:Y:S02]  /*1b90*/  IMAD R36, R19, R0, R36 ;  /* 0x0000000013247224 */ /* 0x000fe400078e0224 */
[----:B------:R-:W-:Y:S01]  /*1ba0*/  IMAD.HI.U32 R0, R20, R38, RZ ;  /* 0x0000002614007227 */ /* 0x000fe200078e00ff */
[----:B------:R-:W-:-:S03]  /*1bb0*/  IABS R37, R8 ;  /* 0x0000000800257213 */ /* 0x000fc60000000000 */
[----:B------:R-:W-:Y:S02]  /*1bc0*/  @!P6 IMAD.IADD R35, R35, 0x1, -R19 ;  /* 0x000000012323e824 */ /* 0x000fe400078e0a13 */
[----:B------:R-:W-:Y:S02]  /*1bd0*/  IMAD.MOV R0, RZ, RZ, -R0 ;  /* 0x000000ffff007224 */ /* 0x000fe400078e0a00 */
[----:B------:R-:W-:Y:S01]  /*1be0*/  IMAD.HI.U32 R3, R20, R37, RZ ;  /* 0x0000002514037227 */ /* 0x000fe200078e00ff */
[----:B------:R-:W-:-:S03]  /*1bf0*/  ISETP.GT.U32.AND P6, PT, R19, R35, PT ;  /* 0x000000231300720c */ /* 0x000fc60003fc4070 */
[--C-:B------:R-:W-:Y:S02]  /*1c00*/  @!P5 IMAD.IADD R34, R34, 0x1, -R19.reuse ;  /* 0x000000012222d824 */ /* 0x100fe400078e0a13 */
[----:B------:R-:W-:Y:S02]  /*1c10*/  IMAD R38, R19, R0, R38 ;  /* 0x0000000013267224 */ /* 0x000fe400078e0226 */
[--C-:B------:R-:W-:Y:S01]  /*1c20*/  @!P2 IMAD.IADD R33, R33, 0x1, -R19.reuse ;  /* 0x000000012121a824 */ /* 0x100fe200078e0a13 */
[----:B------:R-:W-:Y:S01]  /*1c30*/  ISETP.GE.AND P2, PT, R4, RZ, PT ;  /* 0x000000ff0400720c */ /* 0x000fe20003f46270 */
[----:B------:R-:W-:Y:S01]  /*1c40*/  @!P4 IMAD.MOV R34, RZ, RZ, -R34 ;  /* 0x000000ffff22c224 */ /* 0x000fe200078e0a22 */
[----:B------:R-:W-:Y:S01]  /*1c50*/  IADD3 R4, -R3, RZ, RZ ;  /* 0x000000ff03047210 */ /* 0x000fe20007ffe1ff */
[----:B------:R-:W-:Y:S01]  /*1c60*/  @!P0 IMAD.MOV R32, RZ, RZ, -R32 ;  /* 0x000000ffff208224 */ /* 0x000fe200078e0a20 */
[----:B------:R-:W-:Y:S01]  /*1c70*/  ISETP.GT.U32.AND P4, PT, R19, R38, PT ;  /* 0x000000261300720c */ /* 0x000fe20003f84070 */
[----:B------:R-:W-:Y:S01]  /*1c80*/  @!P6 IMAD.IADD R35, R35, 0x1, -R19 ;  /* 0x000000012323e824 */ /* 0x000fe200078e0a13 */
[C---:B------:R-:W-:Y:S01]  /*1c90*/  ISETP.GT.U32.AND P0, PT, R19.reuse, R36, PT ;  /* 0x000000241300720c */ /* 0x040fe20003f04070 */
[----:B------:R-:W-:Y:S01]  /*1ca0*/  IMAD R37, R19, R4, R37 ;  /* 0x0000000413257224 */ /* 0x000fe200078e0225 */
[----:B------:R-:W-:Y:S01]  /*1cb0*/  ISETP.GE.AND P6, PT, R5, RZ, PT ;  /* 0x000000ff0500720c */ /* 0x000fe20003fc6270 */
[C---:B------:R-:W-:Y:S01]  /*1cc0*/  VIADD R3, R2.reuse, 0x1f ;  /* 0x0000001f02037836 */ /* 0x040fe20000000000 */
[C---:B------:R-:W-:Y:S01]  /*1cd0*/  IADD3 R5, R2.reuse, 0x20, RZ ;  /* 0x0000002002057810 */ /* 0x040fe20007ffe0ff */
[----:B------:R-:W-:Y:S01]  /*1ce0*/  VIADD R7, R2, 0x21 ;  /* 0x0000002102077836 */ /* 0x000fe20000000000 */
[----:B------:R-:W-:Y:S01]  /*1cf0*/  ISETP.GT.U32.AND P5, PT, R19, R37, PT ;  /* 0x000000251300720c */ /* 0x000fe20003fa4070 */
[----:B------:R-:W-:Y:S01]  /*1d00*/  @!P2 IMAD.MOV R35, RZ, RZ, -R35 ;  /* 0x000000ffff23a224 */ /* 0x000fe200078e0a23 */
[----:B------:R-:W-:Y:S01]  /*1d10*/  IABS R40, R5 ;  /* 0x0000000500287213 */ /* 0x000fe20000000000 */
[----:B------:R-:W-:Y:S01]  /*1d20*/  @!P3 IMAD.MOV R33, RZ, RZ, -R33 ;  /* 0x000000ffff21b224 */ /* 0x000fe200078e0a21 */
[----:B------:R-:W-:Y:S01]  /*1d30*/  IABS R39, R3 ;  /* 0x0000000300277213 */ /* 0x000fe20000000000 */
[--C-:B------:R-:W-:Y:S01]  /*1d40*/  @!P4 IMAD.IADD R38, R38, 0x1, -R19.reuse ;  /* 0x000000012626c824 */ /* 0x100fe200078e0a13 */
[----:B------:R-:W-:Y:S01]  /*1d50*/  ISETP.GE.AND P2, PT, R3, RZ, PT ;  /* 0x000000ff0300720c */ /* 0x000fe20003f46270 */
[----:B------:R-:W-:Y:S01]  /*1d60*/  @!P0 IMAD.IADD R36, R36, 0x1, -R19 ;  /* 0x0000000124248824 */ /* 0x000fe200078e0a13 */
[----:B------:R-:W-:Y:S01]  /*1d70*/  IABS R41, R7 ;  /* 0x0000000700297213 */ /* 0x000fe20000000000 */
[----:B------:R-:W-:Y:S01]  /*1d80*/  IMAD.HI.U32 R3, R20, R40, RZ ;  /* 0x0000002814037227 */ /* 0x000fe200078e00ff */
[----:B------:R-:W-:-:S02]  /*1d90*/  ISETP.GT.U32.AND P4, PT, R19, R38, PT ;  /* 0x000000261300720c */ /* 0x000fc40003f84070 */
[----:B------:R-:W-:Y:S01]  /*1da0*/  ISETP.GT.U32.AND P0, PT, R19, R36, PT ;  /* 0x000000241300720c */ /* 0x000fe20003f04070 */
[----:B------:R-:W-:Y:S01]  /*1db0*/  @!P5 IMAD.IADD R37, R37, 0x1, -R19 ;  /* 0x000000012525d824 */ /* 0x000fe200078e0a13 */
[----:B------:R-:W-:Y:S01]  /*1dc0*/  ISETP.GE.AND P3, PT, R8, RZ, PT ;  /* 0x000000ff0800720c */ /* 0x000fe20003f66270 */
[----:B------:R-:W-:Y:S02]  /*1dd0*/  IMAD.MOV R3, RZ, RZ, -R3 ;  /* 0x000000ffff037224 */ /* 0x000fe400078e0a03 */
[----:B------:R-:W-:Y:S01]  /*1de0*/  IMAD.HI.U32 R0, R20, R39, RZ ;  /* 0x0000002714007227 */ /* 0x000fe200078e00ff */
[----:B------:R-:W-:-:S03]  /*1df0*/  ISETP.GT.U32.AND P5, PT, R19, R37, PT ;  /* 0x000000251300720c */ /* 0x000fc60003fa4070 */
[C---:B------:R-:W-:Y:S02]  /*1e00*/  IMAD R40, R19.reuse, R3, R40 ;  /* 0x0000000313287224 */ /* 0x040fe400078e0228 */
[----:B------:R-:W-:Y:S01]  /*1e10*/  IMAD.MOV R0, RZ, RZ, -R0 ;  /* 0x000000ffff007224 */ /* 0x000fe200078e0a00 */
[----:B------:R-:W-:Y:S01]  /*1e20*/  @!P4 IADD3 R38, R38, -R19, RZ ;  /* 0x800000132626c210 */ /* 0x000fe20007ffe0ff */
[----:B------:R-:W-:Y:S01]  /*1e30*/  IMAD.HI.U32 R4, R20, R41, RZ ;  /* 0x0000002914047227 */ /* 0x000fe200078e00ff */
[----:B------:R-:W-:-:S03]  /*1e40*/  ISETP.GT.U32.AND P4, PT, R19, R40, PT ;  /* 0x000000281300720c */ /* 0x000fc60003f84070 */
[----:B------:R-:W-:Y:S01]  /*1e50*/  @!P0 IMAD.IADD R36, R36, 0x1, -R19 ;  /* 0x0000000124248824 */ /* 0x000fe200078e0a13 */
[----:B------:R-:W-:Y:S01]  /*1e60*/  IADD3 R4, -R4, RZ, RZ ;  /* 0x000000ff04047210 */ /* 0x000fe20007ffe1ff */
[----:B------:R-:W-:Y:S01]  /*1e70*/  IMAD R39, R19, R0, R39 ;  /* 0x0000000013277224 */ /* 0x000fe200078e0227 */
[----:B------:R-:W-:Y:S01]  /*1e80*/  ISETP.GE.AND P0, PT, R5, RZ, PT ;  /* 0x000000ff0500720c */ /* 0x000fe20003f06270 */
[----:B------:R-:W-:Y:S01]  /*1e90*/  @!P5 IMAD.IADD R37, R37, 0x1, -R19 ;  /* 0x000000012525d824 */ /* 0x000fe200078e0a13 */
[----:B------:R-:W-:Y:S01]  /*1ea0*/  ISETP.GE.AND P5, PT, R7, RZ, PT ;  /* 0x000000ff0700720c */ /* 0x000fe20003fa6270 */
[----:B------:R-:W-:Y:S01]  /*1eb0*/  @!P1 IMAD.MOV R36, RZ, RZ, -R36 ;  /* 0x000000ffff249224 */ /* 0x000fe200078e0a24 */
[----:B------:R-:W-:Y:S01]  /*1ec0*/  ISETP.GT.U32.AND P1, PT, R19, R39, PT ;  /* 0x000000271300720c */ /* 0x000fe20003f24070 */
[C---:B------:R-:W-:Y:S02]  /*1ed0*/  VIADD R0, R2.reuse, 0x22 ;  /* 0x0000002202007836 */ /* 0x040fe40000000000 */
[----:B------:R-:W-:-:S02]  /*1ee0*/  VIADD R7, R2, 0x23 ;  /* 0x0000002302077836 */ /* 0x000fc40000000000 */
[C---:B------:R-:W-:Y:S01]  /*1ef0*/  IMAD R41, R19.reuse, R4, R41 ;  /* 0x0000000413297224 */ /* 0x040fe200078e0229 */
[----:B------:R-:W-:Y:S01]  /*1f00*/  IABS R42, R0 ;  /* 0x00000000002a7213 */ /* 0x000fe20000000000 */
[----:B------:R-:W-:Y:S01]  /*1f10*/  @!P4 IMAD.IADD R40, R40, 0x1, -R19 ;  /* 0x000000012828c824 */ /* 0x000fe200078e0a13 */
[----:B------:R-:W-:Y:S01]  /*1f20*/  IABS R43, R7 ;  /* 0x00000007002b7213 */ /* 0x000fe20000000000 */
[----:B------:R-:W-:Y:S01]  /*1f30*/  @!P3 IMAD.MOV R37, RZ, RZ, -R37 ;  /* 0x000000ffff25b224 */ /* 0x000fe200078e0a25 */
[----:B------:R-:W-:Y:S01]  /*1f40*/  ISETP.GE.AND P3, PT, R0, RZ, PT ;  /* 0x000000ff0000720c */ /* 0x000fe20003f66270 */
[----:B------:R-:W-:Y:S01]  /*1f50*/  @!P6 IMAD.MOV R38, RZ, RZ, -R38 ;  /* 0x000000ffff26e224 */ /* 0x000fe200078e0a26 */
[C---:B------:R-:W-:Y:S01]  /*1f60*/  ISETP.GT.U32.AND P4, PT, R19.reuse, R40, PT ;  /* 0x000000281300720c */ /* 0x040fe20003f84070 */
[----:B------:R-:W-:Y:S01]  /*1f70*/  IMAD.HI.U32 R0, R20, R42, RZ ;  /* 0x0000002a14007227 */ /* 0x000fe200078e00ff */
[----:B------:R-:W-:-:S03]  /*1f80*/  ISETP.GT.U32.AND P6, PT, R19, R41, PT ;  /* 0x000000291300720c */ /* 0x000fc60003fc4070 */
[----:B------:R-:W-:-:S04]  /*1f90*/  IMAD.HI.U32 R3, R20, R43, RZ ;  /* 0x0000002b14037227 */ /* 0x000fc800078e00ff */
[----:B------:R-:W-:Y:S02]  /*1fa0*/  @!P1 IMAD.IADD R39, R39, 0x1, -R19 ;  /* 0x0000000127279824 */ /* 0x000fe400078e0a13 */
[----:B------:R-:W-:Y:S02]  /*1fb0*/  IMAD.MOV R0, RZ, RZ, -R0 ;  /* 0x000000ffff007224 */ /* 0x000fe400078e0a00 */
[----:B------:R-:W-:Y:S01]  /*1fc0*/  IMAD.MOV R8, RZ, RZ, -R3 ;  /* 0x000000ffff087224 */ /* 0x000fe200078e0a03 */
[C---:B------:R-:W-:Y:S01]  /*1fd0*/  ISETP.GT.U32.AND P1, PT, R19.reuse, R39, PT ;  /* 0x000000271300720c */ /* 0x040fe20003f24070 */
[----:B------:R-:W-:Y:S02]  /*1fe0*/  VIADD R11, R2, 0x25 ;  /* 0x00000025020b7836 */ /* 0x000fe40000000000 */
[C---:B------:R-:W-:Y:S02]  /*1ff0*/  IMAD R42, R19.reuse, R0, R42 ;  /* 0x00000000132a7224 */ /* 0x040fe400078e022a */
[C---:B------:R-:W-:Y:S01]  /*2000*/  IMAD R43, R19.reuse, R8, R43 ;  /* 0x00000008132b7224 */ /* 0x040fe200078e022b */
[----:B------:R-:W-:Y:S01]  /*2010*/  IABS R45, R11 ;  /* 0x0000000b002d7213 */ /* 0x000fe20000000000 */
[--C-:B------:R-:W-:Y:S01]  /*2020*/  @!P4 IMAD.IADD R40, R40, 0x1, -R19.reuse ;  /* 0x000000012828c824 */ /* 0x100fe200078e0a13 */
[----:B------:R-:W-:Y:S01]  /*2030*/  ISETP.GT.U32.AND P4, PT, R19, R42, PT ;  /* 0x0000002a1300720c */ /* 0x000fe20003f84070 */
[----:B------:R-:W-:Y:S01]  /*2040*/  @!P6 IMAD.IADD R41, R41, 0x1, -R19 ;  /* 0x000000012929e824 */ /* 0x000fe200078e0a13 */
[----:B------:R-:W-:Y:S01]  /*2050*/  ISETP.GT.U32.AND P6, PT, R19, R43, PT ;  /* 0x0000002b1300720c */ /* 0x000fe20003fc4070 */
[----:B------:R-:W-:-:S04]  /*2060*/  IMAD.HI.U32 R5, R20, R45, RZ ;  /* 0x0000002d14057227 */ /* 0x000fc800078e00ff */
[C---:B------:R-:W-:Y:S02]  /*2070*/  VIADD R9, R2.reuse, 0x24 ;  /* 0x0000002402097836 */ /* 0x040fe40000000000 */
[----:B------:R-:W-:Y:S01]  /*2080*/  IMAD.MOV R10, RZ, RZ, -R5 ;  /* 0x000000ffff0a7224 */ /* 0x000fe200078e0a05 */
[C---:B------:R-:W-:Y:S01]  /*2090*/  IADD3 R5, R2.reuse, 0x26, RZ ;  /* 0x0000002602057810 */ /* 0x040fe20007ffe0ff */
[--C-:B------:R-:W-:Y:S01]  /*20a0*/  @!P1 IMAD.IADD R39, R39, 0x1, -R19.reuse ;  /* 0x0000000127279824 */ /* 0x100fe200078e0a13 */
[----:B------:R-:W-:Y:S01]  /*20b0*/  ISETP.GE.AND P1, PT, R7, RZ, PT ;  /* 0x000000ff0700720c */ /* 0x000fe20003f26270 */
[----:B------:R-:W-:Y:S01]  /*20c0*/  VIADD R7, R2, 0x27 ;  /* 0x0000002702077836 */ /* 0x000fe20000000000 */
[----:B------:R-:W-:Y:S01]  /*20d0*/  IABS R44, R9 ;  /* 0x00000009002c7213 */ /* 0x000fe20000000000 */
[--C-:B------:R-:W-:Y:S01]  /*20e0*/  @!P4 IMAD.IADD R42, R42, 0x1, -R19.reuse ;  /* 0x000000012a2ac824 */ /* 0x100fe200078e0a13 */
[----:B------:R-:W-:Y:S01]  /*20f0*/  IABS R46, R5 ;  /* 0x00000005002e7213 */ /* 0x000fe20000000000 */
[----:B------:R-:W-:Y:S01]  /*2100*/  @!P6 IMAD.IADD R43, R43, 0x1, -R19 ;  /* 0x000000012b2be824 */ /* 0x000fe200078e0a13 */
[----:B------:R-:W-:Y:S01]  /*2110*/  IABS R47, R7 ;  /* 0x00000007002f7213 */ /* 0x000fe20000000000 */
[----:B------:R-:W-:Y:S01]  /*2120*/  IMAD.HI.U32 R4, R20, R44, RZ ;  /* 0x0000002c14047227 */ /* 0x000fe200078e00ff */
[----:B------:R-:W-:-:S02]  /*2130*/  ISETP.GT.U32.AND P4, PT, R19, R41, PT ;  /* 0x000000291300720c */ /* 0x000fc40003f84070 */
[----:B------:R-:W-:Y:S01]  /*2140*/  ISETP.GT.U32.AND P6, PT, R19, R43, PT ;  /* 0x0000002b1300720c */ /* 0x000fe20003fc4070 */
[----:B------:R-:W-:-:S04]  /*2150*/  IMAD.HI.U32 R0, R20, R46, RZ ;  /* 0x0000002e14007227 */ /* 0x000fc800078e00ff */
[----:B------:R-:W-:Y:S01]  /*2160*/  @!P2 IMAD.MOV R39, RZ, RZ, -R39 ;  /* 0x000000ffff27a224 */ /* 0x000fe200078e0a27 */
[----:B------:R-:W-:Y:S01]  /*2170*/  ISETP.GT.U32.AND P2, PT, R19, R42, PT ;  /* 0x0000002a1300720c */ /* 0x000fe20003f44070 */
[----:B------:R-:W-:Y:S01]  /*2180*/  IMAD.MOV R4, RZ, RZ, -R4 ;  /* 0x000000ffff047224 */ /* 0x000fe200078e0a04 */
[----:B------:R-:W-:Y:S01]  /*2190*/  IADD3 R0, -R0, RZ, RZ ;  /* 0x000000ff00007210 */ /* 0x000fe20007ffe1ff */
[----:B------:R-:W-:-:S04]  /*21a0*/  IMAD.HI.U32 R3, R20, R47, RZ ;  /* 0x0000002f14037227 */ /* 0x000fc800078e00ff */
[C---:B------:R-:W-:Y:S02]  /*21b0*/  IMAD R44, R19.reuse, R4, R44 ;  /* 0x00000004132c7224 */ /* 0x040fe400078e022c */
[----:B------:R-:W-:Y:S02]  /*21c0*/  IMAD.MOV R4, RZ, RZ, -R3 ;  /* 0x000000ffff047224 */ /* 0x000fe400078e0a03 */
[C---:B------:R-:W-:Y:S02]  /*21d0*/  IMAD R45, R19.reuse, R10, R45 ;  /* 0x0000000a132d7224 */ /* 0x040fe400078e022d */
[----:B------:R-:W-:Y:S01]  /*21e0*/  @!P0 IMAD.MOV R40, RZ, RZ, -R40 ;  /* 0x000000ffff288224 */ /* 0x000fe200078e0a28 */
[C---:B------:R-:W-:Y:S01]  /*21f0*/  ISETP.GT.U32.AND P0, PT, R19.reuse, R44, PT ;  /* 0x0000002c1300720c */ /* 0x040fe20003f04070 */
[C---:B------:R-:W-:Y:S02]  /*2200*/  IMAD R46, R19.reuse, R0, R46 ;  /* 0x00000000132e7224 */ /* 0x040fe400078e022e */
[----:B------:R-:W-:-:S02]  /*2210*/  IMAD R47, R19, R4, R47 ;  /* 0x00000004132f7224 */ /* 0x000fc400078e022f */
[--C-:B------:R-:W-:Y:S01]  /*2220*/  @!P4 IMAD.IADD R41, R41, 0x1, -R19.reuse ;  /* 0x000000012929c824 */ /* 0x100fe200078e0a13 */
[C---:B------:R-:W-:Y:S01]  /*2230*/  ISETP.GT.U32.AND P4, PT, R19.reuse, R45, PT ;  /* 0x0000002d1300720c */ /* 0x040fe20003f84070 */
[--C-:B------:R-:W-:Y:S01]  /*2240*/  @!P2 IMAD.IADD R42, R42, 0x1, -R19.reuse ;  /* 0x000000012a2aa824 */ /* 0x100fe200078e0a13 */
[----:B------:R-:W-:Y:S01]  /*2250*/  ISETP.GT.U32.AND P2, PT, R19, R46, PT ;  /* 0x0000002e1300720c */ /* 0x000fe20003f44070 */
[--C-:B------:R-:W-:Y:S01]  /*2260*/  @!P6 IMAD.IADD R43, R43, 0x1, -R19.reuse ;  /* 0x000000012b2be824 */ /* 0x100fe200078e0a13 */
[----:B------:R-:W-:Y:S01]  /*2270*/  ISETP.GT.U32.AND P6, PT, R19, R47, PT ;  /* 0x0000002f1300720c */ /* 0x000fe20003fc4070 */
[----:B------:R-:W-:Y:S02]  /*2280*/  VIADD R10, R2, 0x29 ;  /* 0x00000029020a7836 */ /* 0x000fe40000000000 */
[----:B------:R-:W-:Y:S01]  /*2290*/  @!P0 IMAD.IADD R44, R44, 0x1, -R19 ;  /* 0x000000012c2c8824 */ /* 0x000fe200078e0a13 */
[----:B------:R-:W-:Y:S01]  /*22a0*/  ISETP.GE.AND P0, PT, R9, RZ, PT ;  /* 0x000000ff0900720c */ /* 0x000fe20003f06270 */
[----:B------:R-:W-:Y:S01]  /*22b0*/  VIADD R8, R2, 0x28 ;  /* 0x0000002802087836 */ /* 0x000fe20000000000 */
[----:B------:R-:W-:Y:S01]  /*22c0*/  IABS R49, R10 ;  /* 0x0000000a00317213 */ /* 0x000fe20000000000 */
[----:B------:R-:W-:-:S02]  /*22d0*/  @!P5 IMAD.MOV R41, RZ, RZ, -R41 ;  /* 0x000000ffff29d224 */ /* 0x000fc400078e0a29 */
[----:B------:R-:W-:Y:S01]  /*22e0*/  @!P4 IADD3 R45, R45, -R19, RZ ;  /* 0x800000132d2dc210 */ /* 0x000fe20007ffe0ff */
[----:B------:R-:W-:Y:S01]  /*22f0*/  VIADD R9, R2, 0x2a ;  /* 0x0000002a02097836 */ /* 0x000fe20000000000 */
[----:B------:R-:W-:Y:S01]  /*2300*/  IABS R48, R8 ;  /* 0x0000000800307213 */ /* 0x000fe20000000000 */
[--C-:B------:R-:W-:Y:S01]  /*2310*/  @!P2 IMAD.IADD R46, R46, 0x1, -R19.reuse ;  /* 0x000000012e2ea824 */ /* 0x100fe200078e0a13 */
[----:B------:R-:W-:Y:S01]  /*2320*/  ISETP.GT.U32.AND P2, PT, R19, R44, PT ;  /* 0x0000002c1300720c */ /* 0x000fe20003f44070 */
[----:B------:R-:W-:Y:S01]  /*2330*/  @!P6 IMAD.IADD R47, R47, 0x1, -R19 ;  /* 0x000000012f2fe824 */ /* 0x000fe200078e0a13 */
[C---:B------:R-:W-:Y:S01]  /*2340*/  ISETP.GT.U32.AND P6, PT, R19.reuse, R45, PT ;  /* 0x0000002d1300720c */ /* 0x040fe20003fc4070 */
[C---:B------:R-:W-:Y:S01]  /*2350*/  IMAD.HI.U32 R3, R20.reuse, R49, RZ ;  /* 0x0000003114037227 */ /* 0x040fe200078e00ff */
[----:B------:R-:W-:Y:S02]  /*2360*/  ISETP.GT.U32.AND P5, PT, R19, R46, PT ;  /* 0x0000002e1300720c */ /* 0x000fe40003fa4070 */
[----:B------:R-:W-:Y:S01]  /*2370*/  ISETP.GE.AND P4, PT, R11, RZ, PT ;  /* 0x000000ff0b00720c */ /* 0x000fe20003f86270 */
[----:B------:R-:W-:Y:S01]  /*2380*/  IMAD.MOV R4, RZ, RZ, -R3 ;  /* 0x000000ffff047224 */ /* 0x000fe200078e0a03 */
[----:B------:R-:W-:Y:S01]  /*2390*/  IABS R50, R9 ;  /* 0x0000000900327213 */ /* 0x000fe20000000000 */
[----:B------:R-:W-:-:S04]  /*23a0*/  IMAD.HI.U32 R0, R20, R48, RZ ;  /* 0x0000003014007227 */ /* 0x000fc800078e00ff */
[----:B------:R-:W-:Y:S02]  /*23b0*/  IMAD R49, R19, R4, R49 ;  /* 0x0000000413317224 */ /* 0x000fe400078e0231 */
[----:B------:R-:W-:Y:S01]  /*23c0*/  VIADD R11, R2, 0x2b ;  /* 0x0000002b020b7836 */ /* 0x000fe20000000000 */
[----:B------:R-:W-:Y:S01]  /*23d0*/  @!P6 IADD3 R45, R45, -R19, RZ ;  /* 0x800000132d2de210 */ /* 0x000fe20007ffe0ff */
[----:B------:R-:W-:Y:S01]  /*23e0*/  IMAD.MOV R0, RZ, RZ, -R0 ;  /* 0x000000ffff007224 */ /* 0x000fe200078e0a00 */
[C---:B------:R-:W-:Y:S01]  /*23f0*/  ISETP.GT.U32.AND P6, PT, R19.reuse, R49, PT ;  /* 0x000000311300720c */ /* 0x040fe20003fc4070 */
[----:B------:R-:W-:Y:S01]  /*2400*/  @!P3 IMAD.MOV R42, RZ, RZ, -R42 ;  /* 0x000000ffff2ab224 */ /* 0x000fe200078e0a2a */
[C---:B------:R-:W-:Y:S01]  /*2410*/  ISETP.GT.U32.AND P3, PT, R19.reuse, R47, PT ;  /* 0x0000002f1300720c */ /* 0x040fe20003f64070 */
[----:B------:R-:W-:Y:S01]  /*2420*/  @!P2 IMAD.IADD R44, R44, 0x1, -R19 ;  /* 0x000000012c2ca824 */ /* 0x000fe200078e0a13 */
[----:B------:R-:W-:Y:S01]  /*2430*/  IABS R51, R11 ;  /* 0x0000000b00337213 */ /* 0x000fe20000000000 */
[----:B------:R-:W-:Y:S01]  /*2440*/  IMAD R48, R19, R0, R48 ;  /* 0x0000000013307224 */ /* 0x000fe200078e0230 */
[----:B------:R-:W-:Y:S01]  /*2450*/  ISETP.GE.AND P2, PT, R5, RZ, PT ;  /* 0x000000ff0500720c */ /* 0x000fe20003f46270 */
[----:B------:R-:W-:Y:S01]  /*2460*/  IMAD.HI.U32 R0, R20, R50, RZ ;  /* 0x0000003214007227 */ /* 0x000fe200078e00ff */
[----:B------:R-:W-:-:S03]  /*2470*/  IADD3 R5, R2, 0x2e, RZ ;  /* 0x0000002e02057810 */ /* 0x000fc60007ffe0ff */
[----:B------:R-:W-:Y:S01]  /*2480*/  @!P5 IMAD.IADD R46, R46, 0x1, -R19 ;  /* 0x000000012e2ed824 */ /* 0x000fe200078e0a13 */
[----:B------:R-:W-:Y:S01]  /*2490*/  ISETP.GE.AND P5, PT, R7, RZ, PT ;  /* 0x000000ff0700720c */ /* 0x000fe20003fa6270 */
[----:B------:R-:W-:Y:S01]  /*24a0*/  IMAD.HI.U32 R3, R20, R51, RZ ;  /* 0x0000003314037227 */ /* 0x000fe200078e00ff */
[----:B------:R-:W-:-:S03]  /*24b0*/  IABS R54, R5 ;  /* 0x0000000500367213 */ /* 0x000fc60000000000 */
[----:B------:R-:W-:Y:S02]  /*24c0*/  IMAD.MOV R0, RZ, RZ, -R0 ;  /* 0x000000ffff007224 */ /* 0x000fe400078e0a00 */
[----:B------:R-:W-:Y:S01]  /*24d0*/  @!P1 IMAD.MOV R43, RZ, RZ, -R43 ;  /* 0x000000ffff2b9224 */ /* 0x000fe200078e0a2b */
[C---:B------:R-:W-:Y:S01]  /*24e0*/  ISETP.GT.U32.AND P1, PT, R19.reuse, R48, PT ;  /* 0x000000301300720c */ /* 0x040fe20003f24070 */
[----:B------:R-:W-:Y:S01]  /*24f0*/  IMAD.MOV R4, RZ, RZ, -R3 ;  /* 0x000000ffff047224 */ /* 0x000fe200078e0a03 */
[----:B------:R-:W-:Y:S01]  /*2500*/  @!P2 IADD3 R46, -R46, RZ, RZ ;  /* 0x000000ff2e2ea210 */ /* 0x000fe20007ffe1ff */
[----:B------:R-:W-:Y:S02]  /*2510*/  IMAD R50, R19, R0, R50 ;  /* 0x0000000013327224 */ /* 0x000fe400078e0232 */
[--C-:B------:R-:W-:Y:S01]  /*2520*/  @!P3 IMAD.IADD R47, R47, 0x1, -R19.reuse ;  /* 0x000000012f2fb824 */ /* 0x100fe200078e0a13 */
[----:B------:R-:W-:Y:S01]  /*2530*/  ISETP.GE.AND P3, PT, R8, RZ, PT ;  /* 0x000000ff0800720c */ /* 0x000fe20003f66270 */
[----:B------:R-:W-:Y:S01]  /*2540*/  @!P6 IMAD.IADD R49, R49, 0x1, -R19 ;  /* 0x000000013131e824 */ /* 0x000fe200078e0a13 */
[C---:B------:R-:W-:Y:S01]  /*2550*/  ISETP.GT.U32.AND P2, PT, R19.reuse, R50, PT ;  /* 0x000000321300720c */ /* 0x040fe20003f44070 */
[----:B------:R-:W-:Y:S01]  /*2560*/  IMAD R51, R19, R4, R51 ;  /* 0x0000000413337224 */ /* 0x000fe200078e0233 */
[----:B------:R-:W-:Y:S01]  /*2570*/  ISETP.GE.AND P6, PT, R9, RZ, PT ;  /* 0x000000ff0900720c */ /* 0x000fe20003fc6270 */
[----:B------:R-:W-:Y:S01]  /*2580*/  @!P4 IMAD.MOV R45, RZ, RZ, -R45 ;  /* 0x000000ffff2dc224 */ /* 0x000fe200078e0a2d */
[C---:B------:R-:W-:Y:S01]  /*2590*/  ISETP.GT.U32.AND P4, PT, R19.reuse, R49, PT ;  /* 0x000000311300720c */ /* 0x040fe20003f84070 */
[----:B------:R-:W-:Y:S01]  /*25a0*/  @!P5 IMAD.MOV R47, RZ, RZ, -R47 ;  /* 0x000000ffff2fd224 */ /* 0x000fe200078e0a2f */
[----:B------:R-:W-:Y:S01]  /*25b0*/  ISETP.GT.U32.AND P5, PT, R19, R51, PT ;  /* 0x000000331300720c */ /* 0x000fe20003fa4070 */
[----:B------:R-:W-:Y:S01]  /*25c0*/  @!P1 IMAD.IADD R48, R48, 0x1, -R19 ;  /* 0x0000000130309824 */ /* 0x000fe200078e0a13 */
[----:B------:R-:W-:Y:S01]  /*25d0*/  ISETP.GE.AND P1, PT, R10, RZ, PT ;  /* 0x000000ff0a00720c */ /* 0x000fe20003f26270 */
[----:B------:R-:W-:-:S02]  /*25e0*/  VIADD R0, R2, 0x2c ;  /* 0x0000002c02007836 */ /* 0x000fc40000000000 */
[----:B------:R-:W-:Y:S01]  /*25f0*/  @!P0 IMAD.MOV R44, RZ, RZ, -R44 ;  /* 0x000000ffff2c8224 */ /* 0x000fe200078e0a2c */
[----:B------:R-:W-:Y:S01]  /*2600*/  ISETP.GT.U32.AND P0, PT, R19, R48, PT ;  /* 0x000000301300720c */ /* 0x000fe20003f04070 */
[--C-:B------:R-:W-:Y:S01]  /*2610*/  @!P2 IMAD.IADD R50, R50, 0x1, -R19.reuse ;  /* 0x000000013232a824 */ /* 0x100fe200078e0a13 */
[----:B------:R-:W-:Y:S01]  /*2620*/  IABS R52, R0 ;  /* 0x0000000000347213 */ /* 0x000fe20000000000 */
[----:B------:R-:W-:Y:S02]  /*2630*/  VIADD R3, R2, 0x2d ;  /* 0x0000002d02037836 */ /* 0x000fe40000000000 */
[--C-:B------:R-:W-:Y:S01]  /*2640*/  @!P4 IMAD.IADD R49, R49, 0x1, -R19.reuse ;  /* 0x000000013131c824 */ /* 0x100fe200078e0a13 */
[----:B------:R-:W-:Y:S01]  /*2650*/  ISETP.GE.AND P4, PT, R0, RZ, PT ;  /* 0x000000ff0000720c */ /* 0x000fe20003f86270 */
[----:B------:R-:W-:Y:S01]  /*2660*/  @!P5 IMAD.IADD R51, R51, 0x1, -R19 ;  /* 0x000000013333d824 */ /* 0x000fe200078e0a13 */
[----:B------:R-:W-:Y:S01]  /*2670*/  ISETP.GT.U32.AND P5, PT, R19, R50, PT ;  /* 0x000000321300720c */ /* 0x000fe20003fa4070 */
[----:B------:R-:W-:Y:S01]  /*2680*/  IMAD.HI.U32 R0, R20, R52, RZ ;  /* 0x0000003414007227 */ /* 0x000fe200078e00ff */
[----:B------:R-:W-:-:S02]  /*2690*/  IABS R53, R3 ;  /* 0x0000000300357213 */ /* 0x000fc40000000000 */
[----:B------:R-:W-:Y:S01]  /*26a0*/  ISETP.GE.AND P2, PT, R3, RZ, PT ;  /* 0x000000ff0300720c */ /* 0x000fe20003f46270 */
[----:B------:R-:W-:Y:S02]  /*26b0*/  IMAD.MOV R0, RZ, RZ, -R0 ;  /* 0x000000ffff007224 */ /* 0x000fe400078e0a00 */
[----:B------:R-:W-:Y:S01]  /*26c0*/  @!P0 IMAD.IADD R48, R48, 0x1, -R19 ;  /* 0x0000000130308824 */ /* 0x000fe200078e0a13 */
[----:B------:R-:W-:Y:S01]  /*26d0*/  ISETP.GE.AND P0, PT, R11, RZ, PT ;  /* 0x000000ff0b00720c */ /* 0x000fe20003f06270 */
[----:B------:R-:W-:Y:S02]  /*26e0*/  IMAD R52, R19, R0, R52 ;  /* 0x0000000013347224 */ /* 0x000fe400078e0234 */
[----:B------:R-:W-:-:S04]  /*26f0*/  IMAD.HI.U32 R3, R20, R53, RZ ;  /* 0x0000003514037227 */ /* 0x000fc800078e00ff */
[----:B------:R-:W-:Y:S01]  /*2700*/  @!P3 IMAD.MOV R48, RZ, RZ, -R48 ;  /* 0x000000ffff30b224 */ /* 0x000fe200078e0a30 */
[C---:B------:R-:W-:Y:S01]  /*2710*/  ISETP.GT.U32.AND P3, PT, R19.reuse, R51, PT ;  /* 0x000000331300720c */ /* 0x040fe20003f64070 */
[----:B------:R-:W-:Y:S01]  /*2720*/  @!P5 IMAD.IADD R50, R50, 0x1, -R19 ;  /* 0x000000013232d824 */ /* 0x000fe200078e0a13 */
[C---:B------:R-:W-:Y:S01]  /*2730*/  ISETP.GT.U32.AND P5, PT, R19.reuse, R52, PT ;  /* 0x000000341300720c */ /* 0x040fe20003fa4070 */
[----:B------:R-:W-:Y:S02]  /*2740*/  IMAD.MOV R4, RZ, RZ, -R3 ;  /* 0x000000ffff047224 */ /* 0x000fe400078e0a03 */
[----:B------:R-:W-:Y:S02]  /*2750*/  VIADD R0, R2, 0x2f ;  /* 0x0000002f02007836 */ /* 0x000fe40000000000 */
[C---:B------:R-:W-:Y:S02]  /*2760*/  IMAD R53, R19.reuse, R4, R53 ;  /* 0x0000000413357224 */ /* 0x040fe400078e0235 */
[----:B------:R-:W-:Y:S01]  /*2770*/  @!P6 IMAD.MOV R50, RZ, RZ, -R50 ;  /* 0x000000ffff32e224 */ /* 0x000fe200078e0a32 */
[----:B------:R-:W-:Y:S01]  /*2780*/  IABS R55, R0 ;  /* 0x0000000000377213 */ /* 0x000fe20000000000 */
[----:B------:R-:W-:Y:S01]  /*2790*/  @!P1 IMAD.MOV R49, RZ, RZ, -R49 ;  /* 0x000000ffff319224 */ /* 0x000fe200078e0a31 */
[----:B------:R-:W-:Y:S01]  /*27a0*/  ISETP.GT.U32.AND P6, PT, R19, R53, PT ;  /* 0x000000351300720c */ /* 0x000fe20003fc4070 */
[--C-:B------:R-:W-:Y:S01]  /*27b0*/  @!P3 IMAD.IADD R51, R51, 0x1, -R19.reuse ;  /* 0x000000013333b824 */ /* 0x100fe200078e0a13 */
[----:B------:R-:W-:Y:S01]  /*27c0*/  ISETP.GE.AND P3, PT, R0, RZ, PT ;  /* 0x000000ff0000720c */ /* 0x000fe20003f66270 */
[----:B------:R-:W-:Y:S01]  /*27d0*/  @!P5 IMAD.IADD R52, R52, 0x1, -R19 ;  /* 0x000000013434d824 */ /* 0x000fe200078e0a13 */
[----:B------:R-:W-:Y:S01]  /*27e0*/  ISETP.GE.AND P1, PT, R5, RZ, PT ;  /* 0x000000ff0500720c */ /* 0x000fe20003f26270 */
[----:B------:R-:W-:-:S03]  /*27f0*/  IMAD.HI.U32 R0, R20, R54, RZ ;  /* 0x0000003614007227 */ /* 0x000fc600078e00ff */
[----:B------:R-:W-:Y:S01]  /*2800*/  ISETP.GT.U32.AND P5, PT, R19, R52, PT ;  /* 0x000000341300720c */ /* 0x000fe20003fa4070 */
[----:B------:R-:W-:Y:S01]  /*2810*/  VIADD R4, R2, 0x30 ;  /* 0x0000003002047836 */ /* 0x000fe20000000000 */
[----:B------:R-:W-:Y:S01]  /*2820*/  IADD3 R3, -R0, RZ, RZ ;  /* 0x000000ff00037210 */ /* 0x000fe20007ffe1ff */
[----:B------:R-:W-:Y:S02]  /*2830*/  VIADD R5, R2, 0x31 ;  /* 0x0000003102057836 */ /* 0x000fe40000000000 */
[----:B------:R-:W-:Y:S01]  /*2840*/  IMAD.HI.U32 R0, R20, R55, RZ ;  /* 0x0000003714007227 */ /* 0x000fe200078e00ff */
[----:B------:R-:W-:Y:S02]  /*2850*/  IABS R56, R4 ;  /* 0x0000000400387213 */ /* 0x000fe40000000000 */
[----:B------:R-:W-:Y:S01]  /*2860*/  IABS R57, R5 ;  /* 0x0000000500397213 */ /* 0x000fe20000000000 */
[----:B------:R-:W-:Y:S02]  /*2870*/  @!P6 IMAD.IADD R53, R53, 0x1, -R19 ;  /* 0x000000013535e824 */ /* 0x000fe400078e0a13 */
[----:B------:R-:W-:-:S02]  /*2880*/  IMAD.MOV R0, RZ, RZ, -R0 ;  /* 0x000000ffff007224 */ /* 0x000fc400078e0a00 */
[C---:B------:R-:W-:Y:S01]  /*2890*/  IMAD R54, R19.reuse, R3, R54 ;  /* 0x0000000313367224 */ /* 0x040fe200078e0236 */
[C---:B------:R-:W-:Y:S01]  /*28a0*/  ISETP.GT.U32.AND P6, PT, R19.reuse, R53, PT ;  /* 0x000000351300720c */ /* 0x040fe20003fc4070 */
[----:B------:R-:W-:Y:S02]  /*28b0*/  IMAD R55, R19, R0, R55 ;  /* 0x0000000013377224 */ /* 0x000fe400078e0237 */
[----:B------:R-:W-:-:S04]  /*28c0*/  IMAD.HI.U32 R0, R20, R56, RZ ;  /* 0x0000003814007227 */ /* 0x000fc800078e00ff */
[----:B------:R-:W-:-:S04]  /*28d0*/  IMAD.HI.U32 R3, R20, R57, RZ ;  /* 0x0000003914037227 */ /* 0x000fc800078e00ff */
[----:B------:R-:W-:Y:S01]  /*28e0*/  @!P5 IMAD.IADD R52, R52, 0x1, -R19 ;  /* 0x000000013434d824 */ /* 0x000fe200078e0a13 */
[----:B------:R-:W-:Y:S01]  /*28f0*/  ISETP.GT.U32.AND P5, PT, R19, R54, PT ;  /* 0x000000361300720c */ /* 0x000fe20003fa4070 */
[----:B------:R-:W-:Y:S01]  /*2900*/  @!P0 IMAD.MOV R51, RZ, RZ, -R51 ;  /* 0x000000ffff338224 */ /* 0x000fe200078e0a33 */
[----:B------:R-:W-:Y:S01]  /*2910*/  ISETP.GE.AND P0, PT, R4, RZ, PT ;  /* 0x000000ff0400720c */ /* 0x000fe20003f06270 */
[----:B------:R-:W-:Y:S01]  /*2920*/  IMAD.MOV R0, RZ, RZ, -R0 ;  /* 0x000000ffff007224 */ /* 0x000fe200078e0a00 */
[----:B------:R-:W-:Y:S01]  /*2930*/  IADD3 R4, -R3, RZ, RZ ;  /* 0x000000ff03047210 */ /* 0x000fe20007ffe1ff */
[----:B------:R-:W-:Y:S02]  /*2940*/  VIADD R7, R2, 0x32 ;  /* 0x0000003202077836 */ /* 0x000fe40000000000 */
[C---:B------:R-:W-:Y:S02]  /*2950*/  IMAD R56, R19.reuse, R0, R56 ;  /* 0x0000000013387224 */ /* 0x040fe400078e0238 */
[----:B------:R-:W-:Y:S01]  /*2960*/  IMAD R57, R19, R4, R57 ;  /* 0x0000000413397224 */ /* 0x000fe200078e0239 */
[----:B------:R-:W-:Y:S01]  /*2970*/  IABS R58, R7 ;  /* 0x00000007003a7213 */ /* 0x000fe20000000000 */
[--C-:B------:R-:W-:Y:S01]  /*2980*/  @!P6 IMAD.IADD R53, R53, 0x1, -R19.reuse ;  /* 0x000000013535e824 */ /* 0x100fe200078e0a13 */
[C---:B------:R-:W-:Y:S01]  /*2990*/  ISETP.GT.U32.AND P6, PT, R19.reuse, R56, PT ;  /* 0x000000381300720c */ /* 0x040fe20003fc4070 */
[----:B------:R-:W-:Y:S01]  /*29a0*/  @!P5 IMAD.IADD R54, R54, 0x1, -R19 ;  /* 0x000000013636d824 */ /* 0x000fe200078e0a13 */
[C---:B------:R-:W-:Y:S01]  /*29b0*/  ISETP.GT.U32.AND P5, PT, R19.reuse, R57, PT ;  /* 0x000000391300720c */ /* 0x040fe20003fa4070 */
[----:B------:R-:W-:Y:S01]  /*29c0*/  @!P4 IMAD.MOV R52, RZ, RZ, -R52 ;  /* 0x000000ffff34c224 */ /* 0x000fe200078e0a34 */
[----:B------:R-:W-:Y:S01]  /*29d0*/  ISETP.GT.U32.AND P4, PT, R19, R55, PT ;  /* 0x000000371300720c */ /* 0x000fe20003f84070 */
[----:B------:R-:W-:-:S02]  /*29e0*/  VIADD R8, R2, 0x33 ;  /* 0x0000003302087836 */ /* 0x000fc40000000000 */
[----:B------:R-:W-:-:S03]  /*29f0*/  IMAD.HI.U32 R0, R20, R58, RZ ;  /* 0x0000003a14007227 */ /* 0x000fc600078e00ff */
[----:B------:R-:W-:Y:S01]  /*2a00*/  IABS R59, R8 ;  /* 0x00000008003b7213 */ /* 0x000fe20000000000 */
[----:B------:R-:W-:Y:S02]  /*2a10*/  IMAD.MOV R0, RZ, RZ, -R0 ;  /* 0x000000ffff007224 */ /* 0x000fe400078e0a00 */
[----:B------:R-:W-:Y:S01]  /*2a20*/  @!P6 IADD3 R56, R56, -R19, RZ ;  /* 0x800000133838e210 */ /* 0x000fe20007ffe0ff */
[----:B------:R-:W-:Y:S02]  /*2a30*/  VIADD R9, R2, 0x34 ;  /* 0x0000003402097836 */ /* 0x000fe40000000000 */
[----:B------:R-:W-:Y:S01]  /*2a40*/  @!P5 IMAD.IADD R57, R57, 0x1, -R19 ;  /* 0x000000013939d824 */ /* 0x000fe200078e0a13 */
[C---:B------:R-:W-:Y:S01]  /*2a50*/  ISETP.GT.U32.AND P5, PT, R19.reuse, R56, PT ;  /* 0x000000381300720c */ /* 0x040fe20003fa4070 */
[----:B------:R-:W-:Y:S01]  /*2a60*/  IMAD R58, R19, R0, R58 ;  /* 0x00000000133a7224 */ /* 0x000fe200078e023a */
[----:B------:R-:W-:Y:S01]  /*2a70*/  IABS R60, R9 ;  /* 0x00000009003c7213 */ /* 0x000fe20000000000 */
[----:B------:R-:W-:-:S04]  /*2a80*/  IMAD.HI.U32 R0, R20, R59, RZ ;  /* 0x0000003b14007227 */ /* 0x000fc800078e00ff */
[----:B------:R-:W-:Y:S01]  /*2a90*/  @!P4 IMAD.IADD R55, R55, 0x1, -R19 ;  /* 0x000000013737c824 */ /* 0x000fe200078e0a13 */
[C---:B------:R-:W-:Y:S01]  /*2aa0*/  ISETP.GT.U32.AND P4, PT, R19.reuse, R54, PT ;  /* 0x000000361300720c */ /* 0x040fe20003f84070 */
[----:B------:R-:W-:Y:S02]  /*2ab0*/  IMAD.MOV R0, RZ, RZ, -R0 ;  /* 0x000000ffff007224 */ /* 0x000fe400078e0a00 */
[----:B------:R-:W-:Y:S01]  /*2ac0*/  VIADD R10, R2, 0x35 ;  /* 0x00000035020a7836 */ /* 0x000fe20000000000 */
[C---:B------:R-:W-:Y:S01]  /*2ad0*/  ISETP.GT.U32.AND P6, PT, R19.reuse, R55, PT ;  /* 0x000000371300720c */ /* 0x040fe20003fc4070 */
[C---:B------:R-:W-:Y:S02]  /*2ae0*/  IMAD R59, R19.reuse, R0, R59 ;  /* 0x00000000133b7224 */ /* 0x040fe400078e023b */
[----:B------:R-:W-:Y:S01]  /*2af0*/  @!P5 IMAD.IADD R56, R56, 0x1, -R19 ;  /* 0x000000013838d824 */ /* 0x000fe200078e0a13 */
[----:B------:R-:W-:Y:S01]  /*2b00*/  IABS R61, R10 ;  /* 0x0000000a003d7213 */ /* 0x000fe20000000000 */
[----:B------:R-:W-:Y:S01]  /*2b10*/  IMAD.HI.U32 R0, R20, R60, RZ ;  /* 0x0000003c14007227 */ /* 0x000fe200078e00ff */
[----:B------:R-:W-:-:S03]  /*2b20*/  ISETP.GT.U32.AND P5, PT, R19, R59, PT ;  /* 0x0000003b1300720c */ /* 0x000fc60003fa4070 */
[----:B------:R-:W-:Y:S01]  /*2b30*/  @!P2 IMAD.MOV R53, RZ, RZ, -R53 ;  /* 0x000000ffff35a224 */ /* 0x000fe200078e0a35 */
[----:B------:R-:W-:Y:S01]  /*2b40*/  IADD3 R0, -R0, RZ, RZ ;  /* 0x000000ff00007210 */ /* 0x000fe20007ffe1ff */
[--C-:B------:R-:W-:Y:S01]  /*2b50*/  @!P4 IMAD.IADD R54, R54, 0x1, -R19.reuse ;  /* 0x000000013636c824 */ /* 0x100fe200078e0a13 */
[----:B------:R-:W-:Y:S01]  /*2b60*/  ISETP.GT.U32.AND P2, PT, R19, R57, PT ;  /* 0x000000391300720c */ /* 0x000fe20003f44070 */
[--C-:B------:R-:W-:Y:S01]  /*2b70*/  @!P6 IMAD.IADD R55, R55, 0x1, -R19.reuse ;  /* 0x000000013737e824 */ /* 0x100fe200078e0a13 */
[----:B------:R-:W-:Y:S01]  /*2b80*/  ISETP.GE.AND P6, PT, R5, RZ, PT ;  /* 0x000000ff0500720c */ /* 0x000fe20003fc6270 */
[----:B------:R-:W-:Y:S01]  /*2b90*/  VIADD R5, R2, 0x36 ;  /* 0x0000003602057836 */ /* 0x000fe20000000000 */
[C---:B------:R-:W-:Y:S01]  /*2ba0*/  ISETP.GT.U32.AND P4, PT, R19.reuse, R58, PT ;  /* 0x0000003a1300720c */ /* 0x040fe20003f84070 */
[----:B------:R-:W-:Y:S02]  /*2bb0*/  IMAD R60, R19, R0, R60 ;  /* 0x00000000133c7224 */ /* 0x000fe400078e023c */
[----:B------:R-:W-:Y:S01]  /*2bc0*/  @!P5 IMAD.IADD R59, R59, 0x1, -R19 ;  /* 0x000000013b3bd824 */ /* 0x000fe200078e0a13 */
[----:B------:R-:W-:Y:S01]  /*2bd0*/  IABS R62, R5 ;  /* 0x00000005003e7213 */ /* 0x000fe20000000000 */
[----:B------:R-:W-:-:S03]  /*2be0*/  IMAD.HI.U32 R3, R20, R61, RZ ;  /* 0x0000003d14037227 */ /* 0x000fc600078e00ff */
[----:B------:R-:W-:Y:S01]  /*2bf0*/  ISETP.GT.U32.AND P5, PT, R19, R59, PT ;  /* 0x0000003b1300720c */ /* 0x000fe20003fa4070 */
[----:B------:R-:W-:-:S04]  /*2c00*/  IMAD.HI.U32 R0, R20, R62, RZ ;  /* 0x0000003e14007227 */ /* 0x000fc800078e00ff */
[----:B------:R-:W-:Y:S02]  /*2c10*/  IMAD.MOV R0, RZ, RZ, -R0 ;  /* 0x000000ffff007224 */ /* 0x000fe400078e0a00 */
[----:B------:R-:W-:Y:S02]  /*2c20*/  IMAD.MOV R4, RZ, RZ, -R3 ;  /* 0x000000ffff047224 */ /* 0x000fe400078e0a03 */
[----:B------:R-:W-:Y:S02]  /*2c30*/  IMAD R62, R19, R0, R62 ;  /* 0x00000000133e7224 */ /* 0x000fe400078e023e */
[----:B------:R-:W-:Y:S02]  /*2c40*/  VIADD R3, R2, 0x37 ;  /* 0x0000003702037836 */ /* 0x000fe40000000000 */
[--C-:B------:R-:W-:Y:S01]  /*2c50*/  @!P5 IMAD.IADD R59, R59, 0x1, -R19.reuse ;  /* 0x000000013b3bd824 */ /* 0x100fe200078e0a13 */
[----:B------:R-:W-:Y:S01]  /*2c60*/  ISETP.GT.U32.AND P5, PT, R19, R62, PT ;  /* 0x0000003e1300720c */ /* 0x000fe20003fa4070 */
[--C-:B------:R-:W-:Y:S01]  /*2c70*/  @!P2 IMAD.IADD R57, R57, 0x1, -R19.reuse ;  /* 0x000000013939a824 */ /* 0x100fe200078e0a13 */
[----:B------:R-:W-:Y:S01]  /*2c80*/  ISETP.GE.AND P2, PT, R7, RZ, PT ;  /* 0x000000ff0700720c */ /* 0x000fe20003f46270 */
[----:B------:R-:W-:Y:S01]  /*2c90*/  @!P4 IMAD.IADD R58, R58, 0x1, -R19 ;  /* 0x000000013a3ac824 */ /* 0x000fe200078e0a13 */
[----:B------:R-:W-:Y:S01]  /*2ca0*/  IABS R63, R3 ;  /* 0x00000003003f7213 */ /* 0x000fe20000000000 */
[----:B------:R-:W-:Y:S01]  /*2cb0*/  IMAD R61, R19, R4, R61 ;  /* 0x00000004133d7224 */ /* 0x000fe200078e023d */
[----:B------:R-:W-:Y:S01]  /*2cc0*/  @!P6 IADD3 R57, -R57, RZ, RZ ;  /* 0x000000ff3939e210 */ /* 0x000fe20007ffe1ff */
[----:B------:R-:W-:Y:S01]  /*2cd0*/  VIADD R7, R2, 0x38 ;  /* 0x0000003802077836 */ /* 0x000fe20000000000 */
[----:B------:R-:W-:Y:S01]  /*2ce0*/  ISETP.GE.AND P4, PT, R8, RZ, PT ;  /* 0x000000ff0800720c */ /* 0x000fe20003f86270 */
[----:B------:R-:W-:Y:S01]  /*2cf0*/  @!P1 IMAD.MOV R54, RZ, RZ, -R54 ;  /* 0x000000ffff369224 */ /* 0x000fe200078e0a36 */
[C---:B------:R-:W-:Y:S01]  /*2d00*/  ISETP.GT.U32.AND P1, PT, R19.reuse, R58, PT ;  /* 0x0000003a1300720c */ /* 0x040fe20003f24070 */
[----:B------:R-:W-:Y:S01]  /*2d10*/  @!P3 IMAD.MOV R55, RZ, RZ, -R55 ;  /* 0x000000ffff37b224 */ /* 0x000fe200078e0a37 */
[C---:B------:R-:W-:Y:S01]  /*2d20*/  ISETP.GT.U32.AND P6, PT, R19.reuse, R61, PT ;  /* 0x0000003d1300720c */ /* 0x040fe20003fc4070 */
[----:B------:R-:W-:Y:S01]  /*2d30*/  @!P5 IMAD.IADD R62, R62, 0x1, -R19 ;  /* 0x000000013e3ed824 */ /* 0x000fe200078e0a13 */
[----:B------:R-:W-:Y:S01]  /*2d40*/  IABS R64, R7 ;  /* 0x0000000700407213 */ /* 0x000fe20000000000 */
[----:B------:R-:W-:Y:S01]  /*2d50*/  IMAD.HI.U32 R0, R20, R63, RZ ;  /* 0x0000003f14007227 */ /* 0x000fe200078e00ff */
[----:B------:R-:W-:-:S02]  /*2d60*/  ISETP.GT.U32.AND P3, PT, R19, R60, PT ;  /* 0x0000003c1300720c */ /* 0x000fc40003f64070 */
[----:B------:R-:W-:Y:S01]  /*2d70*/  ISETP.GT.U32.AND P5, PT, R19, R62, PT ;  /* 0x0000003e1300720c */ /* 0x000fe20003fa4070 */
[----:B------:R-:W-:Y:S01]  /*2d80*/  IMAD.MOV R4, RZ, RZ, -R0 ;  /* 0x000000ffff047224 */ /* 0x000fe200078e0a00 */
[----:B------:R-:W-:Y:S01]  /*2d90*/  IADD3 R8, R2, 0x3a, RZ ;  /* 0x0000003a02087810 */ /* 0x000fe20007ffe0ff */
[----:B------:R-:W-:-:S03]  /*2da0*/  IMAD.HI.U32 R0, R20, R64, RZ ;  /* 0x0000004014007227 */ /* 0x000fc600078e00ff */
[----:B------:R-:W-:Y:S01]  /*2db0*/  IABS R66, R8 ;  /* 0x0000000800427213 */ /* 0x000fe20000000000 */
[----:B------:R-:W-:Y:S02]  /*2dc0*/  IMAD.MOV R0, RZ, RZ, -R0 ;  /* 0x000000ffff007224 */ /* 0x000fe400078e0a00 */
[--C-:B------:R-:W-:Y:S01]  /*2dd0*/  @!P1 IMAD.IADD R58, R58, 0x1, -R19.reuse ;  /* 0x000000013a3a9824 */ /* 0x100fe200078e0a13 */
[----:B------:R-:W-:Y:S01]  /*2de0*/  ISETP.GE.AND P1, PT, R10, RZ, PT ;  /* 0x000000ff0a00720c */ /* 0x000fe20003f26270 */
[--C-:B------:R-:W-:Y:S02]  /*2df0*/  @!P6 IMAD.IADD R61, R61, 0x1, -R19.reuse ;  /* 0x000000013d3de824 */ /* 0x100fe400078e0a13 */
[----:B------:R-:W-:Y:S02]  /*2e00*/  IMAD R64, R19, R0, R64 ;  /* 0x0000000013407224 */ /* 0x000fe400078e0240 */
[--C-:B------:R-:W-:Y:S01]  /*2e10*/  @!P3 IMAD.IADD R60, R60, 0x1, -R19.reuse ;  /* 0x000000013c3cb824 */ /* 0x100fe200078e0a13 */
[----:B------:R-:W-:Y:S01]  /*2e20*/  ISETP.GE.AND P3, PT, R5, RZ, PT ;  /* 0x000000ff0500720c */ /* 0x000fe20003f66270 */
[----:B------:R-:W-:Y:S01]  /*2e30*/  @!P2 IMAD.MOV R58, RZ, RZ, -R58 ;  /* 0x000000ffff3aa224 */ /* 0x000fe200078e0a3a */
[C---:B------:R-:W-:Y:S01]  /*2e40*/  ISETP.GT.U32.AND P2, PT, R19.reuse, R61, PT ;  /* 0x0000003d1300720c */ /* 0x040fe20003f44070 */
[----:B------:R-:W-:Y:S01]  /*2e50*/  VIADD R5, R2, 0x39 ;  /* 0x0000003902057836 */ /* 0x000fe20000000000 */
[C---:B------:R-:W-:Y:S01]  /*2e60*/  ISETP.GT.U32.AND P6, PT, R19.reuse, R60, PT ;  /* 0x0000003c1300720c */ /* 0x040fe20003fc4070 */
[----:B------:R-:W-:Y:S01]  /*2e70*/  @!P5 IMAD.IADD R62, R62, 0x1, -R19 ;  /* 0x000000013e3ed824 */ /* 0x000fe200078e0a13 */
[C---:B------:R-:W-:Y:S01]  /*2e80*/  ISETP.GT.U32.AND P5, PT, R19.reuse, R64, PT ;  /* 0x000000401300720c */ /* 0x040fe20003fa4070 */
[----:B------:R-:W-:Y:S01]  /*2e90*/  @!P0 IMAD.MOV R56, RZ, RZ, -R56 ;  /* 0x000000ffff388224 */ /* 0x000fe200078e0a38 */
[----:B------:R-:W-:Y:S01]  /*2ea0*/  IABS R65, R5 ;  /* 0x0000000500417213 */ /* 0x000fe20000000000 */
[----:B------:R-:W-:Y:S01]  /*2eb0*/  IMAD R63, R19, R4, R63 ;  /* 0x00000004133f7224 */ /* 0x000fe200078e023f */
[----:B------:R-:W-:Y:S01]  /*2ec0*/  ISETP.GE.AND P0, PT, R9, RZ, PT ;  /* 0x000000ff0900720c */ /* 0x000fe20003f06270 */
[----:B------:R-:W-:-:S02]  /*2ed0*/  VIADD R4, R2, 0x3b ;  /* 0x0000003b02047836 */ /* 0x000fc40000000000 */
[----:B------:R-:W-:-:S03]  /*2ee0*/  IMAD.HI.U32 R0, R20, R65, RZ ;  /* 0x0000004114007227 */ /* 0x000fc600078e00ff */
[----:B------:R-:W-:Y:S01]  /*2ef0*/  IABS R67, R4 ;  /* 0x0000000400437213 */ /* 0x000fe20000000000 */
[----:B------:R-:W-:Y:S01]  /*2f00*/  @!P2 IMAD.IADD R61, R61, 0x1, -R19 ;  /* 0x000000013d3da824 */ /* 0x000fe200078e0a13 */
[----:B------:R-:W-:Y:S01]  /*2f10*/  ISETP.GE.AND P2, PT, R3, RZ, PT ;  /* 0x000000ff0300720c */ /* 0x000fe20003f46270 */
[----:B------:R-:W-:-:S04]  /*2f20*/  IMAD.HI.U32 R3, R20, R66, RZ ;  /* 0x0000004214037227 */ /* 0x000fc800078e00ff */
[----:B------:R-:W-:Y:S02]  /*2f30*/  IMAD.MOV R0, RZ, RZ, -R0 ;  /* 0x000000ffff007224 */ /* 0x000fe400078e0a00 */
[--C-:B------:R-:W-:Y:S02]  /*2f40*/  @!P5 IMAD.IADD R64, R64, 0x1, -R19.reuse ;  /* 0x000000014040d824 */ /* 0x100fe400078e0a13 */
[----:B------:R-:W-:Y:S01]  /*2f50*/  @!P6 IMAD.IADD R60, R60, 0x1, -R19 ;  /* 0x000000013c3ce824 */ /* 0x000fe200078e0a13 */
[C---:B------:R-:W-:Y:S01]  /*2f60*/  ISETP.GT.U32.AND P6, PT, R19.reuse, R63, PT ;  /* 0x0000003f1300720c */ /* 0x040fe20003fc4070 */
[----:B------:R-:W-:Y:S01]  /*2f70*/  IMAD.MOV R3, RZ, RZ, -R3 ;  /* 0x000000ffff037224 */ /* 0x000fe200078e0a03 */
[C---:B------:R-:W-:Y:S01]  /*2f80*/  ISETP.GT.U32.AND P5, PT, R19.reuse, R64, PT ;  /* 0x000000401300720c */ /* 0x040fe20003fa4070 */
[----:B------:R-:W-:Y:S02]  /*2f90*/  IMAD R65, R19, R0, R65 ;  /* 0x0000000013417224 */ /* 0x000fe400078e0241 */
[----:B------:R-:W-:-:S04]  /*2fa0*/  IMAD.HI.U32 R0, R20, R67, RZ ;  /* 0x0000004314007227 */ /* 0x000fc800078e00ff */
[C---:B------:R-:W-:Y:S01]  /*2fb0*/  IMAD R66, R19.reuse, R3, R66 ;  /* 0x0000000313427224 */ /* 0x040fe200078e0242 */
[C---:B------:R-:W-:Y:S01]  /*2fc0*/  IADD3 R3, R2.reuse, 0x3d, RZ ;  /* 0x0000003d02037810 */ /* 0x040fe20007ffe0ff */
[----:B------:R-:W-:Y:S01]  /*2fd0*/  @!P0 IMAD.MOV R60, RZ, RZ, -R60 ;  /* 0x000000ffff3c8224 */ /* 0x000fe200078e0a3c */
[----:B------:R-:W-:Y:S01]  /*2fe0*/  ISETP.GT.U32.AND P0, PT, R19, R65, PT ;  /* 0x000000411300720c */ /* 0x000fe20003f04070 */
[----:B------:R-:W-:Y:S01]  /*2ff0*/  IMAD.MOV R0, RZ, RZ, -R0 ;  /* 0x000000ffff007224 */ /* 0x000fe200078e0a00 */
[----:B------:R-:W-:Y:S01]  /*3000*/  @!P6 IADD3 R63, R63, -R19, RZ ;  /* 0x800000133f3fe210 */ /* 0x000fe20007ffe0ff */
[----:B------:R-:W-:Y:S01]  /*3010*/  @!P3 IMAD.MOV R62, RZ, RZ, -R62 ;  /* 0x000000ffff3eb224 */ /* 0x000fe200078e0a3e */
[C---:B------:R-:W-:Y:S01]  /*3020*/  ISETP.GT.U32.AND P3, PT, R19.reuse, R66, PT ;  /* 0x000000421300720c */ /* 0x040fe20003f64070 */
[----:B------:R-:W-:Y:S01]  /*3030*/  IMAD R67, R19, R0, R67 ;  /* 0x0000000013437224 */ /* 0x000fe200078e0243 */
[----:B------:R-:W-:Y:S01]  /*3040*/  ISETP.GE.AND P6, PT, R7, RZ, PT ;  /* 0x000000ff0700720c */ /* 0x000fe20003fc6270 */
[----:B------:R-:W-:Y:S01]  /*3050*/  VIADD R7, R2, 0x3c ;  /* 0x0000003c02077836 */ /* 0x000fe20000000000 */
[----:B------:R-:W-:Y:S01]  /*3060*/  IABS R69, R3 ;  /* 0x0000000300457213 */ /* 0x000fe20000000000 */
[----:B------:R-:W-:Y:S01]  /*3070*/  @!P5 IMAD.IADD R64, R64, 0x1, -R19 ;  /* 0x000000014040d824 */ /* 0x000fe200078e0a13 */
[----:B------:R-:W-:Y:S01]  /*3080*/  ISETP.GT.U32.AND P5, PT, R19, R67, PT ;  /* 0x000000431300720c */ /* 0x000fe20003fa4070 */
[----:B------:R-:W-:Y:S01]  /*3090*/  @!P4 IMAD.MOV R59, RZ, RZ, -R59 ;  /* 0x000000ffff3bc224 */ /* 0x000fe200078e0a3b */
[----:B------:R-:W-:Y:S01]  /*30a0*/  IABS R68, R7 ;  /* 0x0000000700447213 */ /* 0x000fe20000000000 */
[----:B------:R-:W-:Y:S01]  /*30b0*/  @!P0 IMAD.IADD R65, R65, 0x1, -R19 ;  /* 0x0000000141418824 */ /* 0x000fe200078e0a13 */
[C---:B------:R-:W-:Y:S01]  /*30c0*/  ISETP.GT.U32.AND P4, PT, R19.reuse, R63, PT ;  /* 0x0000003f1300720c */ /* 0x040fe20003f84070 */
[----:B------:R-:W-:Y:S01]  /*30d0*/  @!P1 IMAD.MOV R61, RZ, RZ, -R61 ;  /* 0x000000ffff3d9224 */ /* 0x000fe200078e0a3d */
[----:B------:R-:W-:Y:S01]  /*30e0*/  ISETP.GE.AND P0, PT, R4, RZ, PT ;  /* 0x000000ff0400720c */ /* 0x000fe20003f06270 */
[----:B------:R-:W-:Y:S01]  /*30f0*/  @!P3 IMAD.IADD R66, R66, 0x1, -R19 ;  /* 0x000000014242b824 */ /* 0x000fe200078e0a13 */
[----:B------:R-:W-:Y:S01]  /*3100*/  ISETP.GT.U32.AND P3, PT, R19, R65, PT ;  /* 0x000000411300720c */ /* 0x000fe20003f64070 */
[----:B------:R-:W-:Y:S01]  /*3110*/  IMAD.HI.U32 R0, R20, R68, RZ ;  /* 0x0000004414007227 */ /* 0x000fe200078e00ff */
[----:B------:R-:W-:-:S03]  /*3120*/  ISETP.GE.AND P1, PT, R5, RZ, PT ;  /* 0x000000ff0500720c */ /* 0x000fc60003f26270 */
[----:B------:R-:W-:Y:S02]  /*3130*/  IMAD.MOV R0, RZ, RZ, -R0 ;  /* 0x000000ffff007224 */ /* 0x000fe400078e0a00 */
[----:B------:R-:W-:Y:S02]  /*3140*/  @!P5 IMAD.IADD R67, R67, 0x1, -R19 ;  /* 0x000000014343d824 */ /* 0x000fe400078e0a13 */
[C---:B------:R-:W-:Y:S02]  /*3150*/  IMAD R68, R19.reuse, R0, R68 ;  /* 0x0000000013447224 */ /* 0x040fe400078e0244 */
[----:B------:R-:W-:Y:S01]  /*3160*/  IMAD.HI.U32 R0, R20, R69, RZ ;  /* 0x0000004514007227 */ /* 0x000fe200078e00ff */
[----:B------:R-:W-:-:S03]  /*3170*/  ISETP.GT.U32.AND P5, PT, R19, R67, PT ;  /* 0x000000431300720c */ /* 0x000fc60003fa4070 */
[--C-:B------:R-:W-:Y:S01]  /*3180*/  @!P3 IMAD.IADD R65, R65, 0x1, -R19.reuse ;  /* 0x000000014141b824 */ /* 0x100fe200078e0a13 */
[----:B------:R-:W-:Y:S01]  /*3190*/  ISETP.GT.U32.AND P3, PT, R19, R68, PT ;  /* 0x000000441300720c */ /* 0x000fe20003f64070 */
[----:B------:R-:W-:Y:S01]  /*31a0*/  @!P4 IMAD.IADD R63, R63, 0x1, -R19 ;  /* 0x000000013f3fc824 */ /* 0x000fe200078e0a13 */
[----:B------:R-:W-:Y:S01]  /*31b0*/  IADD3 R0, -R0, RZ, RZ ;  /* 0x000000ff00007210 */ /* 0x000fe20007ffe1ff */
[----:B------:R-:W-:Y:S01]  /*31c0*/  VIADD R4, R2, 0x3e ;  /* 0x0000003e02047836 */ /* 0x000fe20000000000 */
[----:B------:R-:W-:Y:S01]  /*31d0*/  ISETP.GE.AND P4, PT, R8, RZ, PT ;  /* 0x000000ff0800720c */ /* 0x000fe20003f86270 */
[----:B------:R-:W-:Y:S01]  /*31e0*/  @!P2 IMAD.MOV R63, RZ, RZ, -R63 ;  /* 0x000000ffff3fa224 */ /* 0x000fe200078e0a3f */
[C---:B------:R-:W-:Y:S01]  /*31f0*/  ISETP.GT.U32.AND P2, PT, R19.reuse, R66, PT ;  /* 0x000000421300720c */ /* 0x040fe20003f44070 */
[----:B------:R-:W-:Y:S01]  /*3200*/  IMAD R69, R19, R0, R69 ;  /* 0x0000000013457224 */ /* 0x000fe200078e0245 */
[----:B------:R-:W-:Y:S01]  /*3210*/  IABS R70, R4 ;  /* 0x0000000400467213 */ /* 0x000fe20000000000 */
[----:B------:R-:W-:-:S02]  /*3220*/  @!P5 IMAD.IADD R67, R67, 0x1, -R19 ;  /* 0x000000014343d824 */ /* 0x000fc400078e0a13 */
[----:B------:R-:W-:Y:S01]  /*3230*/  @!P6 IMAD.MOV R64, RZ, RZ, -R64 ;  /* 0x000000ffff40e224 */ /* 0x000fe200078e0a40 */
[----:B------:R-:W-:Y:S01]  /*3240*/  ISETP.GT.U32.AND P5, PT, R19, R69, PT ;  /* 0x000000451300720c */ /* 0x000fe20003fa4070 */
[----:B------:R-:W-:Y:S01]  /*3250*/  IMAD.HI.U32 R0, R20, R70, RZ ;  /* 0x0000004614007227 */ /* 0x000fe200078e00ff */
[----:B------:R-:W-:-:S03]  /*3260*/  ISETP.GE.AND P6, PT, R7, RZ, PT ;  /* 0x000000ff0700720c */ /* 0x000fc60003fc6270 */
[----:B------:R-:W-:Y:S02]  /*3270*/  VIADD R7, R2, 0x40 ;  /* 0x0000004002077836 */ /* 0x000fe40000000000 */
[----:B------:R-:W-:Y:S01]  /*3280*/  @!P3 IMAD.IADD R68, R68, 0x1, -R19 ;  /* 0x000000014444b824 */ /* 0x000fe200078e0a13 */
[----:B------:R-:W-:Y:S01]  /*3290*/  ISETP.GE.AND P3, PT, R4, RZ, PT ;  /* 0x000000ff0400720c */ /* 0x000fe20003f66270 */
[----:B------:R-:W-:Y:S01]  /*32a0*/  IMAD.MOV R0, RZ, RZ, -R0 ;  /* 0x000000ffff007224 */ /* 0x000fe200078e0a00 */
[----:B------:R-:W-:Y:S01]  /*32b0*/  IABS R72, R7 ;  /* 0x0000000700487213 */ /* 0x000fe20000000000 */
[----:B------:R-:W-:Y:S01]  /*32c0*/  @!P1 IMAD.MOV R65, RZ, RZ, -R65 ;  /* 0x000000ffff419224 */ /* 0x000fe200078e0a41 */
[----:B------:R-:W-:Y:S01]  /*32d0*/  ISETP.GT.U32.AND P1, PT, R19, R68, PT ;  /* 0x000000441300720c */ /* 0x000fe20003f24070 */
[----:B------:R-:W-:Y:S01]  /*32e0*/  VIADD R5, R2, 0x3f ;  /* 0x0000003f02057836 */ /* 0x000fe20000000000 */
[----:B------:R-:W-:Y:S01]  /*32f0*/  @!P5 IADD3 R69, R69, -R19, RZ ;  /* 0x800000134545d210 */ /* 0x000fe20007ffe0ff */
[----:B------:R-:W-:Y:S01]  /*3300*/  @!P2 IMAD.IADD R66, R66, 0x1, -R19 ;  /* 0x000000014242a824 */ /* 0x000fe200078e0a13 */
[----:B------:R-:W-:Y:S01]  /*3310*/  ISETP.GE.AND P2, PT, R3, RZ, PT ;  /* 0x000000ff0300720c */ /* 0x000fe20003f46270 */
[C---:B------:R-:W-:Y:S01]  /*3320*/  IMAD R70, R19.reuse, R0, R70 ;  /* 0x0000000013467224 */ /* 0x040fe200078e0246 */
[----:B------:R-:W-:Y:S01]  /*3330*/  IABS R71, R5 ;  /* 0x0000000500477213 */ /* 0x000fe20000000000 */
[----:B------:R-:W-:Y:S01]  /*3340*/  IMAD.HI.U32 R3, R20, R72, RZ ;  /* 0x0000004814037227 */ /* 0x000fe200078e00ff */
[----:B------:R-:W-:-:S03]  /*3350*/  ISETP.GT.U32.AND P5, PT, R19, R69, PT ;  /* 0x000000451300720c */ /* 0x000fc60003fa4070 */
[----:B------:R-:W-:Y:S01]  /*3360*/  @!P4 IMAD.MOV R66, RZ, RZ, -R66 ;  /* 0x000000ffff42c224 */ /* 0x000fe200078e0a42 */
[----:B------:R-:W-:Y:S01]  /*3370*/  ISETP.GT.U32.AND P4, PT, R19, R70, PT ;  /* 0x000000461300720c */ /* 0x000fe20003f84070 */
[----:B------:R-:W-:Y:S02]  /*3380*/  IMAD.MOV R3, RZ, RZ, -R3 ;  /* 0x000000ffff037224 */ /* 0x000fe400078e0a03 */
[----:B------:R-:W-:-:S04]  /*3390*/  IMAD.HI.U32 R0, R20, R71, RZ ;  /* 0x0000004714007227 */ /* 0x000fc800078e00ff */
[----:B------:R-:W-:Y:S01]  /*33a0*/  @!P1 IMAD.IADD R68, R68, 0x1, -R19 ;  /* 0x0000000144449824 */ /* 0x000fe200078e0a13 */
[----:B------:R-:W-:Y:S01]  /*33b0*/  ISETP.GE.AND P1, PT, R7, RZ, PT ;  /* 0x000000ff0700720c */ /* 0x000fe20003f26270 */
[C---:B------:R-:W-:Y:S02]  /*33c0*/  IMAD R72, R19.reuse, R3, R72 ;  /* 0x0000000313487224 */ /* 0x040fe400078e0248 */
[----:B------:R-:W-:Y:S02]  /*33d0*/  IMAD.MOV R0, RZ, RZ, -R0 ;  /* 0x000000ffff007224 */ /* 0x000fe400078e0a00 */
[----:B------:R-:W-:Y:S01]  /*33e0*/  @!P6 IMAD.MOV R68, RZ, RZ, -R68 ;  /* 0x000000ffff44e224 */ /* 0x000fe200078e0a44 */
[C---:B------:R-:W-:Y:S01]  /*33f0*/  ISETP.GT.U32.AND P6, PT, R19.reuse, R72, PT ;  /* 0x000000481300720c */ /* 0x040fe20003fc4070 */
[----:B------:R-:W-:Y:S01]  /*3400*/  IMAD R71, R19, R0, R71 ;  /* 0x0000000013477224 */ /* 0x000fe200078e0247 */
[----:B------:R-:W-:Y:S01]  /*3410*/  @!P4 IADD3 R70, R70, -R19, RZ ;  /* 0x800000134646c210 */ /* 0x000fe20007ffe0ff */
[----:B------:R-:W-:-:S02]  /*3420*/  @!P5 IMAD.IADD R69, R69, 0x1, -R19 ;  /* 0x000000014545d824 */ /* 0x000fc400078e0a13 */
[C---:B------:R-:W-:Y:S01]  /*3430*/  VIADD R4, R2.reuse, 0x41 ;  /* 0x0000004102047836 */ /* 0x040fe20000000000 */
[C---:B------:R-:W-:Y:S01]  /*3440*/  ISETP.GT.U32.AND P5, PT, R19.reuse, R71, PT ;  /* 0x000000471300720c */ /* 0x040fe20003fa4070 */
[----:B------:R-:W-:Y:S01]  /*3450*/  @!P0 IMAD.MOV R67, RZ, RZ, -R67 ;  /* 0x000000ffff438224 */ /* 0x000fe200078e0a43 */
[----:B------:R-:W-:Y:S01]  /*3460*/  ISETP.GT.U32.AND P4, PT, R19, R70, PT ;  /* 0x000000461300720c */ /* 0x000fe20003f84070 */
[C---:B------:R-:W-:Y:S01]  /*3470*/  VIADD R3, R2.reuse, 0x42 ;  /* 0x0000004202037836 */ /* 0x040fe20000000000 */
[----:B------:R-:W-:Y:S01]  /*3480*/  ISETP.GE.AND P0, PT, R5, RZ, PT ;  /* 0x000000ff0500720c */ /* 0x000fe20003f06270 */
[----:B------:R-:W-:Y:S01]  /*3490*/  VIADD R5, R2, 0x43 ;  /* 0x0000004302057836 */ /* 0x000fe20000000000 */
[----:B------:R-:W-:Y:S01]  /*34a0*/  IABS R73, R4 ;  /* 0x0000000400497213 */ /* 0x000fe20000000000 */
[----:B------:R-:W-:Y:S01]  /*34b0*/  @!P6 IMAD.IADD R72, R72, 0x1, -R19 ;  /* 0x000000014848e824 */ /* 0x000fe200078e0a13 */
[----:B------:R-:W-:Y:S01]  /*34c0*/  IABS R74, R3 ;  /* 0x00000003004a7213 */ /* 0x000fe20000000000 */
[----:B------:R-:W-:Y:S01]  /*34d0*/  @!P2 IMAD.MOV R69, RZ, RZ, -R69 ;  /* 0x000000ffff45a224 */ /* 0x000fe200078e0a45 */
[----:B------:R-:W-:Y:S01]  /*34e0*/  IABS R75, R5 ;  /* 0x00000005004b7213 */ /* 0x000fe20000000000 */
[----:B------:R-:W-:Y:S01]  /*34f0*/  IMAD.HI.U32 R0, R20, R73, RZ ;  /* 0x0000004914007227 */ /* 0x000fe200078e00ff */
[----:B------:R-:W-:-:S02]  /*3500*/  ISETP.GT.U32.AND P6, PT, R19, R72, PT ;  /* 0x000000481300720c */ /* 0x000fc40003fc4070 */
[----:B------:R-:W-:Y:S01]  /*3510*/  ISETP.GE.AND P2, PT, R4, RZ, PT ;  /* 0x000000ff0400720c */ /* 0x000fe20003f46270 */
[--C-:B------:R-:W-:Y:S02]  /*3520*/  @!P5 IMAD.IADD R71, R71, 0x1, -R19.reuse ;  /* 0x000000014747d824 */ /* 0x100fe400078e0a13 */
[----:B------:R-:W-:Y:S01]  /*3530*/  @!P4 IMAD.IADD R70, R70, 0x1, -R19 ;  /* 0x000000014646c824 */ /* 0x000fe200078e0a13 */
[----:B------:R-:W-:Y:S01]  /*3540*/  ISETP.GE.AND P4, PT, R3, RZ, PT ;  /* 0x000000ff0300720c */ /* 0x000fe20003f86270 */
[----:B------:R-:W-:Y:S01]  /*3550*/  IMAD.MOV R4, RZ, RZ, -R0 ;  /* 0x000000ffff047224 */ /* 0x000fe200078e0a00 */
[----:B------:R-:W-:Y:S01]  /*3560*/  ISETP.GT.U32.AND P5, PT, R19, R71, PT ;  /* 0x000000471300720c */ /* 0x000fe20003fa4070 */
[----:B------:R-:W-:-:S04]  /*3570*/  IMAD.HI.U32 R3, R20, R75, RZ ;  /* 0x0000004b14037227 */ /* 0x000fc800078e00ff */
[----:B------:R-:W-:Y:S01]  /*3580*/  IMAD R73, R19, R4, R73 ;  /* 0x0000000413497224 */ /* 0x000fe200078e0249 */
[----:B------:R-:W-:Y:S01]  /*3590*/  IADD3 R4, -R3, RZ, RZ ;  /* 0x000000ff03047210 */ /* 0x000fe20007ffe1ff */
[----:B------:R-:W-:Y:S02]  /*35a0*/  @!P6 IMAD.IADD R72, R72, 0x1, -R19 ;  /* 0x000000014848e824 */ /* 0x000fe400078e0a13 */
[----:B------:R-:W-:-:S04]  /*35b0*/  IMAD.HI.U32 R0, R20, R74, RZ ;  /* 0x0000004a14007227 */ /* 0x000fc800078e00ff */
[----:B------:R-:W-:Y:S02]  /*35c0*/  IMAD R75, R19, R4, R75 ;  /* 0x00000004134b7224 */ /* 0x000fe400078e024b */
[----:B------:R-:W-:Y:S02]  /*35d0*/  @!P1 IMAD.MOV R72, RZ, RZ, -R72 ;  /* 0x000000ffff489224 */ /* 0x000fe400078e0a48 */
[----:B------:R-:W-:Y:S01]  /*35e0*/  @!P5 IMAD.IADD R71, R71, 0x1, -R19 ;  /* 0x000000014747d824 */ /* 0x000fe200078e0a13 */
[C---:B------:R-:W-:Y:S01]  /*35f0*/  ISETP.GT.U32.AND P1, PT, R19.reuse, R75, PT ;  /* 0x0000004b1300720c */ /* 0x040fe20003f24070 */
[----:B------:R-:W-:Y:S01]  /*3600*/  IMAD.MOV R0, RZ, RZ, -R0 ;  /* 0x000000ffff007224 */ /* 0x000fe200078e0a00 */
[----:B------:R-:W-:Y:S01]  /*3610*/  ISETP.GT.U32.AND P5, PT, R19, R73, PT ;  /* 0x000000491300720c */ /* 0x000fe20003fa4070 */
[----:B------:R-:W-:Y:S01]  /*3620*/  @!P3 IMAD.MOV R70, RZ, RZ, -R70 ;  /* 0x000000ffff46b224 */ /* 0x000fe200078e0a46 */
[----:B------:R-:W-:Y:S01]  /*3630*/  ISETP.GE.AND P3, PT, R5, RZ, PT ;  /* 0x000000ff0500720c */ /* 0x000fe20003f66270 */
[----:B------:R-:W-:-:S02]  /*3640*/  IMAD R74, R19, R0, R74 ;  /* 0x00000000134a7224 */ /* 0x000fc400078e024a */
[C---:B------:R-:W-:Y:S02]  /*3650*/  VIADD R5, R2.reuse, 0x45 ;  /* 0x0000004502057836 */ /* 0x040fe40000000000 */
[C---:B------:R-:W-:Y:S02]  /*3660*/  VIADD R0, R2.reuse, 0x44 ;  /* 0x0000004402007836 */ /* 0x040fe40000000000 */
[----:B------:R-:W-:Y:S01]  /*3670*/  VIADD R9, R2, 0x47 ;  /* 0x0000004702097836 */ /* 0x000fe20000000000 */
[----:B------:R-:W-:Y:S01]  /*3680*/  IABS R77, R5 ;  /* 0x00000005004d7213 */ /* 0x000fe20000000000 */
[----:B------:R-:W-:Y:S01]  /*3690*/  @!P0 IMAD.MOV R71, RZ, RZ, -R71 ;  /* 0x000000ffff478224 */ /* 0x000fe200078e0a47 */
[----:B------:R-:W-:Y:S01]  /*36a0*/  IABS R76, R0 ;  /* 0x00000000004c7213 */ /* 0x000fe20000000000 */
[----:B------:R-:W-:Y:S01]  /*36b0*/  @!P1 IMAD.IADD R75, R75, 0x1, -R19 ;  /* 0x000000014b4b9824 */ /* 0x000fe200078e0a13 */
[----:B------:R-:W-:Y:S01]  /*36c0*/  ISETP.GT.U32.AND P0, PT, R19, R74, PT ;  /* 0x0000004a1300720c */ /* 0x000fe20003f04070 */
[----:B------:R-:W-:Y:S01]  /*36d0*/  IMAD.HI.U32 R3, R20, R77, RZ ;  /* 0x0000004d14037227 */ /* 0x000fe200078e00ff */
[----:B------:R-:W-:-:S02]  /*36e0*/  @!P5 IADD3 R73, R73, -R19, RZ ;  /* 0x800000134949d210 */ /* 0x000fc40007ffe0ff */
[----:B------:R-:W-:Y:S01]  /*36f0*/  ISETP.GE.AND P6, PT, R0, RZ, PT ;  /* 0x000000ff0000720c */ /* 0x000fe20003fc6270 */
[C---:B------:R-:W-:Y:S01]  /*3700*/  IMAD.HI.U32 R0, R20.reuse, R76, RZ ;  /* 0x0000004c14007227 */ /* 0x040fe200078e00ff */
[----:B------:R-:W-:Y:S02]  /*3710*/  IABS R79, R9 ;  /* 0x00000009004f7213 */ /* 0x000fe40000000000 */
[C---:B------:R-:W-:Y:S01]  /*3720*/  ISETP.GT.U32.AND P1, PT, R19.reuse, R75, PT ;  /* 0x0000004b1300720c */ /* 0x040fe20003f24070 */
[----:B------:R-:W-:Y:S01]  /*3730*/  IMAD.MOV R8, RZ, RZ, -R3 ;  /* 0x000000ffff087224 */ /* 0x000fe200078e0a03 */
[----:B------:R-:W-:Y:S01]  /*3740*/  ISETP.GT.U32.AND P5, PT, R19, R73, PT ;  /* 0x000000491300720c */ /* 0x000fe20003fa4070 */
[----:B------:R-:W-:Y:S02]  /*3750*/  IMAD.MOV R4, RZ, RZ, -R0 ;  /* 0x000000ffff047224 */ /* 0x000fe400078e0a00 */
[----:B------:R-:W-:-:S04]  /*3760*/  IMAD.HI.U32 R3, R20, R79, RZ ;  /* 0x0000004f14037227 */ /* 0x000fc800078e00ff */
[----:B------:R-:W-:Y:S01]  /*3770*/  IMAD R76, R19, R4, R76 ;  /* 0x00000004134c7224 */ /* 0x000fe200078e024c */
[----:B------:R-:W-:Y:S01]  /*3780*/  IADD3 R4, -R3, RZ, RZ ;  /* 0x000000ff03047210 */ /* 0x000fe20007ffe1ff */
[--C-:B------:R-:W-:Y:S02]  /*3790*/  @!P0 IMAD.IADD R74, R74, 0x1, -R19.reuse ;  /* 0x000000014a4a8824 */ /* 0x100fe400078e0a13 */
[C---:B------:R-:W-:Y:S02]  /*37a0*/  VIADD R7, R2.reuse, 0x46 ;  /* 0x0000004602077836 */ /* 0x040fe40000000000 */
[--C-:B------:R-:W-:Y:S01]  /*37b0*/  @!P1 IMAD.IADD R75, R75, 0x1, -R19.reuse ;  /* 0x000000014b4b9824 */ /* 0x100fe200078e0a13 */
[----:B------:R-:W-:Y:S01]  /*37c0*/  ISETP.GT.U32.AND P0, PT, R19, R74, PT ;  /* 0x0000004a1300720c */ /* 0x000fe20003f04070 */
[----:B------:R-:W-:Y:S01]  /*37d0*/  @!P5 IMAD.IADD R73, R73, 0x1, -R19 ;  /* 0x000000014949d824 */ /* 0x000fe200078e0a13 */
[----:B------:R-:W-:Y:S01]  /*37e0*/  IABS R78, R7 ;  /* 0x00000007004e7213 */ /* 0x000fe20000000000 */
[----:B------:R-:W-:Y:S01]  /*37f0*/  IMAD R77, R19, R8, R77 ;  /* 0x00000008134d7224 */ /* 0x000fe200078e024d */
[----:B------:R-:W-:Y:S01]  /*3800*/  ISETP.GE.AND P5, PT, R5, RZ, PT ;  /* 0x000000ff0500720c */ /* 0x000fe20003fa6270 */
[----:B------:R-:W-:Y:S01]  /*3810*/  IMAD R79, R19, R4, R79 ;  /* 0x00000004134f7224 */ /* 0x000fe200078e024f */
[----:B------:R-:W-:Y:S01]  /*3820*/  @!P3 IADD3 R75, -R75, RZ, RZ ;  /* 0x000000ff4b4bb210 */ /* 0x000fe20007ffe1ff */
[----:B------:R-:W-:Y:S01]  /*3830*/  @!P2 IMAD.MOV R73, RZ, RZ, -R73 ;  /* 0x000000ffff49a224 */ /* 0x000fe200078e0a49 */
[C---:B------:R-:W-:Y:S01]  /*3840*/  ISETP.GT.U32.AND P2, PT, R19.reuse, R77, PT ;  /* 0x0000004d1300720c */ /* 0x040fe20003f44070 */
[----:B------:R-:W-:Y:S01]  /*3850*/  VIADD R5, R2, 0x48 ;  /* 0x0000004802057836 */ /* 0x000fe20000000000 */
[----:B------:R-:W-:Y:S01]  /*3860*/  ISETP.GT.U32.AND P3, PT, R19, R79, PT ;  /* 0x0000004f1300720c */ /* 0x000fe20003f64070 */
[----:B------:R-:W-:-:S03]  /*3870*/  IMAD.HI.U32 R0, R20, R78, RZ ;  /* 0x0000004e14007227 */ /* 0x000fc600078e00ff */
[----:B------:R-:W-:Y:S01]  /*3880*/  IABS R80, R5 ;  /* 0x0000000500507213 */ /* 0x000fe20000000000 */
[----:B------:R-:W-:Y:S02]  /*3890*/  IMAD.MOV R0, RZ, RZ, -R0 ;  /* 0x000000ffff007224 */ /* 0x000fe400078e0a00 */
[----:B------:R-:W-:Y:S01]  /*38a0*/  @!P0 IMAD.IADD R74, R74, 0x1, -R19 ;  /* 0x000000014a4a8824 */ /* 0x000fe200078e0a13 */
[C---:B------:R-:W-:Y:S01]  /*38b0*/  ISETP.GT.U32.AND P0, PT, R19.reuse, R76, PT ;  /* 0x0000004c1300720c */ /* 0x040fe20003f04070 */
[C---:B------:R-:W-:Y:S02]  /*38c0*/  IMAD R78, R19.reuse, R0, R78 ;  /* 0x00000000134e7224 */ /* 0x040fe400078e024e */
[----:B------:R-:W-:Y:S02]  /*38d0*/  VIADD R4, R2, 0x49 ;  /* 0x0000004902047836 */ /* 0x000fe40000000000 */
[----:B------:R-:W-:Y:S01]  /*38e0*/  IMAD.HI.U32 R0, R20, R80, RZ ;  /* 0x0000005014007227 */ /* 0x000fe200078e00ff */
[----:B------:R-:W-:-:S02]  /*38f0*/  ISETP.GT.U32.AND P1, PT, R19, R78, PT ;  /* 0x0000004e1300720c */ /* 0x000fc40003f24070 */
[----:B------:R-:W-:Y:S01]  /*3900*/  IABS R81, R4 ;  /* 0x0000000400517213 */ /* 0x000fe20000000000 */
[--C-:B------:R-:W-:Y:S02]  /*3910*/  @!P2 IMAD.IADD R77, R77, 0x1, -R19.reuse ;  /* 0x000000014d4da824 */ /* 0x100fe400078e0a13 */
[--C-:B------:R-:W-:Y:S02]  /*3920*/  @!P3 IMAD.IADD R79, R79, 0x1, -R19.reuse ;  /* 0x000000014f4fb824 */ /* 0x100fe400078e0a13 */
[----:B------:R-:W-:Y:S01]  /*3930*/  IMAD.MOV R0, RZ, RZ, -R0 ;  /* 0x000000ffff007224 */ /* 0x000fe200078e0a00 */
[C---:B------:R-:W-:Y:S01]  /*3940*/  ISETP.GT.U32.AND P2, PT, R19.reuse, R77, PT ;  /* 0x0000004d1300720c */ /* 0x040fe20003f44070 */
[----:B------:R-:W-:Y:S01]  /*3950*/  @!P0 IMAD.IADD R76, R76, 0x1, -R19 ;  /* 0x000000014c4c8824 */ /* 0x000fe200078e0a13 */
[C---:B------:R-:W-:Y:S01]  /*3960*/  ISETP.GT.U32.AND P3, PT, R19.reuse, R79, PT ;  /* 0x0000004f1300720c */ /* 0x040fe20003f64070 */
[C---:B------:R-:W-:Y:S02]  /*3970*/  IMAD R80, R19.reuse, R0, R80 ;  /* 0x0000000013507224 */ /* 0x040fe400078e0250 */
[----:B------:R-:W-:Y:S01]  /*3980*/  IMAD.HI.U32 R0, R20, R81, RZ ;  /* 0x0000005114007227 */ /* 0x000fe200078e00ff */
[----:B------:R-:W-:-:S03]  /*3990*/  ISETP.GT.U32.AND P0, PT, R19, R76, PT ;  /* 0x0000004c1300720c */ /* 0x000fc60003f04070 */
[----:B------:R-:W-:Y:S01]  /*39a0*/  @!P4 IMAD.MOV R74, RZ, RZ, -R74 ;  /* 0x000000ffff4ac224 */ /* 0x000fe200078e0a4a */
[----:B------:R-:W-:Y:S01]  /*39b0*/  ISETP.GE.AND P4, PT, R7, RZ, PT ;  /* 0x000000ff0700720c */ /* 0x000fe20003f86270 */
[----:B------:R-:W-:Y:S02]  /*39c0*/  IMAD.MOV R0, RZ, RZ, -R0 ;  /* 0x000000ffff007224 */ /* 0x000fe400078e0a00 */
[----:B------:R-:W-:Y:S02]  /*39d0*/  VIADD R7, R2, 0x4a ;  /* 0x0000004a02077836 */ /* 0x000fe40000000000 */
[----:B------:R-:W-:Y:S02]  /*39e0*/  @!P1 IMAD.IADD R78, R78, 0x1, -R19 ;  /* 0x000000014e4e9824 */ /* 0x000fe400078e0a13 */
[----:B------:R-:W-:Y:S01]  /*39f0*/  IMAD R81, R19, R0, R81 ;  /* 0x0000000013517224 */ /* 0x000fe200078e0251 */
[----:B------:R-:W-:Y:S01]  /*3a00*/  IABS R82, R7 ;  /* 0x0000000700527213 */ /* 0x000fe20000000000 */
[--C-:B------:R-:W-:Y:S01]  /*3a10*/  @!P2 IMAD.IADD R77, R77, 0x1, -R19.reuse ;  /* 0x000000014d4da824 */ /* 0x100fe200078e0a13 */
[----:B------:R-:W-:Y:S01]  /*3a20*/  ISETP.GT.U32.AND P1, PT, R19, R78, PT ;  /* 0x0000004e1300720c */ /* 0x000fe20003f24070 */
[----:B------:R-:W-:Y:S01]  /*3a30*/  @!P3 IMAD.IADD R79, R79, 0x1, -R19 ;  /* 0x000000014f4fb824 */ /* 0x000fe200078e0a13 */
[C---:B------:R-:W-:Y:S01]  /*3a40*/  ISETP.GT.U32.AND P2, PT, R19.reuse, R80, PT ;  /* 0x000000501300720c */ /* 0x040fe20003f44070 */
[----:B------:R-:W-:Y:S01]  /*3a50*/  IMAD.HI.U32 R3, R20, R82, RZ ;  /* 0x0000005214037227 */ /* 0x000fe200078e00ff */
[----:B------:R-:W-:-:S03]  /*3a60*/  ISETP.GT.U32.AND P3, PT, R19, R81, PT ;  /* 0x000000511300720c */ /* 0x000fc60003f64070 */
[--C-:B------:R-:W-:Y:S01]  /*3a70*/  @!P0 IMAD.IADD R76, R76, 0x1, -R19.reuse ;  /* 0x000000014c4c8824 */ /* 0x100fe200078e0a13 */
[----:B------:R-:W-:Y:S01]  /*3a80*/  IADD3 R3, -R3, RZ, RZ ;  /* 0x000000ff03037210 */ /* 0x000fe20007ffe1ff */
[----:B------:R-:W-:Y:S01]  /*3a90*/  VIADD R0, R2, 0x4b ;  /* 0x0000004b02007836 */ /* 0x000fe20000000000 */
[----:B------:R-:W-:Y:S01]  /*3aa0*/  ISETP.GE.AND P0, PT, R9, RZ, PT ;  /* 0x000000ff0900720c */ /* 0x000fe20003f06270 */
[----:B------:R-:W-:Y:S01]  /*3ab0*/  @!P6 IMAD.MOV R76, RZ, RZ, -R76 ;  /* 0x000000ffff4ce224 */ /* 0x000fe200078e0a4c */
[----:B------:R-:W-:Y:S01]  /*3ac0*/  ISETP.GE.AND P6, PT, R5, RZ, PT ;  /* 0x000000ff0500720c */ /* 0x000fe20003fc6270 */
[--C-:B------:R-:W-:Y:S01]  /*3ad0*/  @!P1 IMAD.IADD R78, R78, 0x1, -R19.reuse ;  /* 0x000000014e4e9824 */ /* 0x100fe200078e0a13 */
[----:B------:R-:W-:Y:S01]  /*3ae0*/  IABS R83, R0 ;  /* 0x0000000000537213 */ /* 0x000fe20000000000 */
[----:B------:R-:W-:Y:S01]  /*3af0*/  @!P2 IMAD.IADD R80, R80, 0x1, -R19 ;  /* 0x000000015050a824 */ /* 0x000fe200078e0a13 */
[----:B------:R-:W-:Y:S01]  /*3b00*/  ISETP.GE.AND P1, PT, R7, RZ, PT ;  /* 0x000000ff0700720c */ /* 0x000fe20003f26270 */
[----:B------:R-:W-:-:S02]  /*3b10*/  IMAD R82, R19, R3, R82 ;  /* 0x0000000313527224 */ /* 0x000fc400078e0252 */
[----:B------:R-:W-:Y:S01]  /*3b20*/  @!P3 IMAD.IADD R81, R81, 0x1, -R19 ;  /* 0x000000015151b824 */ /* 0x000fe200078e0a13 */
[C---:B------:R-:W-:Y:S01]  /*3b30*/  ISETP.GT.U32.AND P2, PT, R19.reuse, R80, PT ;  /* 0x000000501300720c */ /* 0x040fe20003f44070 */
[----:B------:R-:W-:Y:S02]  /*3b40*/  VIADD R3, R2, 0x4c ;  /* 0x0000004c02037836 */ /* 0x000fe40000000000 */
[----:B------:R-:W-:Y:S01]  /*3b50*/  @!P4 IMAD.MOV R78, RZ, RZ, -R78 ;  /* 0x000000ffff4ec224 */ /* 0x000fe200078e0a4e */
[----:B------:R-:W-:Y:S01]  /*3b60*/  ISETP.GE.AND P4, PT, R0, RZ, PT ;  /* 0x000000ff0000720c */ /* 0x000fe20003f86270 */
[----:B------:R-:W-:Y:S01]  /*3b70*/  IMAD.HI.U32 R0, R20, R83, RZ ;  /* 0x0000005314007227 */ /* 0x000fe200078e00ff */
[----:B------:R-:W-:Y:S02]  /*3b80*/  ISETP.GT.U32.AND P3, PT, R19, R81, PT ;  /* 0x000000511300720c */ /* 0x000fe40003f64070 */
[----:B------:R-:W-:Y:S01]  /*3b90*/  IABS R84, R3 ;  /* 0x0000000300547213 */ /* 0x000fe20000000000 */
[----:B------:R-:W-:Y:S01]  /*3ba0*/  @!P0 IMAD.MOV R79, RZ, RZ, -R79 ;  /* 0x000000ffff4f8224 */ /* 0x000fe200078e0a4f */
[----:B------:R-:W-:Y:S01]  /*3bb0*/  ISETP.GE.AND P0, PT, R3, RZ, PT ;  /* 0x000000ff0300720c */ /* 0x000fe20003f06270 */
[----:B------:R-:W-:-:S02]  /*3bc0*/  IMAD.MOV R0, RZ, RZ, -R0 ;  /* 0x000000ffff007224 */ /* 0x000fc400078e0a00 */
[----:B------:R-:W-:-:S04]  /*3bd0*/  IMAD.HI.U32 R3, R20, R84, RZ ;  /* 0x0000005414037227 */ /* 0x000fc800078e00ff */
[C---:B------:R-:W-:Y:S02]  /*3be0*/  IMAD R83, R19.reuse, R0, R83 ;  /* 0x0000000013537224 */ /* 0x040fe400078e0253 */
[----:B------:R-:W-:Y:S02]  /*3bf0*/  IMAD.MOV R3, RZ, RZ, -R3 ;  /* 0x000000ffff037224 */ /* 0x000fe400078e0a03 */
[--C-:B------:R-:W-:Y:S01]  /*3c00*/  @!P2 IMAD.IADD R80, R80, 0x1, -R19.reuse ;  /* 0x000000015050a824 */ /* 0x100fe200078e0a13 */
[----:B------:R-:W-:Y:S01]  /*3c10*/  ISETP.GT.U32.AND P2, PT, R19, R82, PT ;  /* 0x000000521300720c */ /* 0x000fe20003f44070 */
[----:B------:R-:W-:Y:S01]  /*3c20*/  @!P3 IMAD.IADD R81, R81, 0x1, -R19 ;  /* 0x000000015151b824 */ /* 0x000fe200078e0a13 */
[C---:B------:R-:W-:Y:S01]  /*3c30*/  ISETP.GT.U32.AND P3, PT, R19.reuse, R83, PT ;  /* 0x000000531300720c */ /* 0x040fe20003f64070 */
[C---:B------:R-:W-:Y:S01]  /*3c40*/  IMAD R84, R19.reuse, R3, R84 ;  /* 0x0000000313547224 */ /* 0x040fe200078e0254 */
[----:B------:R-:W-:Y:S01]  /*3c50*/  @!P6 IADD3 R80, -R80, RZ, RZ ;  /* 0x000000ff5050e210 */ /* 0x000fe20007ffe1ff */
[----:B------:R-:W-:Y:S01]  /*3c60*/  @!P5 IMAD.MOV R77, RZ, RZ, -R77 ;  /* 0x000000ffff4dd224 */ /* 0x000fe200078e0a4d */
[----:B------:R-:W-:Y:S01]  /*3c70*/  ISETP.GE.AND P5, PT, R4, RZ, PT ;  /* 0x000000ff0400720c */ /* 0x000fe20003fa6270 */
[C---:B------:R-:W-:Y:S01]  /*3c80*/  VIADD R5, R2.reuse, 0x4e ;  /* 0x0000004e02057836 */ /* 0x040fe20000000000 */
[----:B------:R-:W-:Y:S01]  /*3c90*/  ISETP.GT.U32.AND P6, PT, R19, R84, PT ;  /* 0x000000541300720c */ /* 0x000fe20003fc4070 */
[C---:B------:R-:W-:Y:S01]  /*3ca0*/  VIADD R7, R2.reuse, 0x4f ;  /* 0x0000004f02077836 */ /* 0x040fe20000000000 */
[C---:B------:R-:W-:Y:S01]  /*3cb0*/  IADD3 R4, R2.reuse, 0x4d, RZ ;  /* 0x0000004d02047810 */ /* 0x040fe20007ffe0ff */
        /* <DEDUP_REMOVED lines=8> */
[C---:B------:R-:W-:Y:S01]  /*3d40*/  ISETP.GT.U32.AND P3, PT, R19.reuse, R83, PT ;  /* 0x000000531300720c */ /* 0x040fe20003f64070 */
[----:B------:R-:W-:Y:S01]  /*3d50*/  IMAD.HI.U32 R0, R20, R85, RZ ;  /* 0x0000005514007227 */ /* 0x000fe200078e00ff */
[----:B------:R-:W-:Y:S02]  /*3d60*/  @!P6 IADD3 R84, R84, -R19, RZ ;  /* 0x800000135454e210 */ /* 0x000fe40007ffe0ff */
[----:B------:R-:W-:Y:S01]  /*3d70*/  IABS R88, R9 ;  /* 0x0000000900587213 */ /* 0x000fe20000000000 */
[----:B------:R-:W-:Y:S01]  /*3d80*/  IMAD.MOV R0, RZ, RZ, -R0 ;  /* 0x000000ffff007224 */ /* 0x000fe200078e0a00 */
[C---:B------:R-:W-:Y:S01]  /*3d90*/  ISETP.GT.U32.AND P6, PT, R19.reuse, R84, PT ;  /* 0x000000541300720c */ /* 0x040fe20003fc4070 */
[----:B------:R-:W-:Y:S02]  /*3da0*/  IMAD.MOV R3, RZ, RZ, -R3 ;  /* 0x000000ffff037224 */ /* 0x000fe400078e0a03 */
[C---:B------:R-:W-:Y:S02]  /*3db0*/  IMAD R85, R19.reuse, R0, R85 ;  /* 0x0000000013557224 */ /* 0x040fe400078e0255 */
[----:B------:R-:W-:-:S02]  /*3dc0*/  IMAD R86, R19, R3, R86 ;  /* 0x0000000313567224 */ /* 0x000fc400078e0256 */
[----:B------:R-:W-:Y:S01]  /*3dd0*/  @!P3 IMAD.IADD R83, R83, 0x1, -R19 ;  /* 0x000000015353b824 */ /* 0x000fe200078e0a13 */
[----:B------:R-:W-:Y:S01]  /*3de0*/  ISETP.GT.U32.AND P3, PT, R19, R85, PT ;  /* 0x000000551300720c */ /* 0x000fe20003f64070 */
[----:B------:R-:W-:-:S04]  /*3df0*/  IMAD.HI.U32 R0, R20, R87, RZ ;  /* 0x0000005714007227 */ /* 0x000fc800078e00ff */
[----:B------:R-:W-:Y:S01]  /*3e00*/  @!P5 IMAD.MOV R81, RZ, RZ, -R81 ;  /* 0x000000ffff51d224 */ /* 0x000fe200078e0a51 */
[----:B------:R-:W-:Y:S01]  /*3e10*/  ISETP.GE.AND P5, PT, R4, RZ, PT ;  /* 0x000000ff0400720c */ /* 0x000fe20003fa6270 */
[----:B------:R-:W-:Y:S01]  /*3e20*/  @!P6 IMAD.IADD R84, R84, 0x1, -R19 ;  /* 0x000000015454e824 */ /* 0x000fe200078e0a13 */
[----:B------:R-:W-:Y:S01]  /*3e30*/  ISETP.GT.U32.AND P6, PT, R19, R86, PT ;  /* 0x000000561300720c */ /* 0x000fe20003fc4070 */
[----:B------:R-:W-:Y:S02]  /*3e40*/  IMAD.MOV R4, RZ, RZ, -R0 ;  /* 0x000000ffff047224 */ /* 0x000fe400078e0a00 */
[----:B------:R-:W-:-:S04]  /*3e50*/  IMAD.HI.U32 R0, R20, R88, RZ ;  /* 0x0000005814007227 */ /* 0x000fc800078e00ff */
[----:B------:R-:W-:Y:S01]  /*3e60*/  @!P2 IMAD.IADD R82, R82, 0x1, -R19 ;  /* 0x000000015252a824 */ /* 0x000fe200078e0a13 */
[----:B------:R-:W-:Y:S01]  /*3e70*/  ISETP.GE.AND P2, PT, R5, RZ, PT ;  /* 0x000000ff0500720c */ /* 0x000fe20003f46270 */
[----:B------:R-:W-:Y:S02]  /*3e80*/  IMAD R87, R19, R4, R87 ;  /* 0x0000000413577224 */ /* 0x000fe400078e0257 */
[----:B------:R-:W-:Y:S02]  /*3e90*/  IMAD.MOV R5, RZ, RZ, -R0 ;  /* 0x000000ffff057224 */ /* 0x000fe400078e0a00 */
[----:B------:R-:W-:Y:S01]  /*3ea0*/  @!P3 IMAD.IADD R85, R85, 0x1, -R19 ;  /* 0x000000015555b824 */ /* 0x000fe200078e0a13 */
[C---:B------:R-:W-:Y:S01]  /*3eb0*/  ISETP.GT.U32.AND P3, PT, R19.reuse, R87, PT ;  /* 0x000000571300720c */ /* 0x040fe20003f64070 */
[----:B------:R-:W-:Y:S01]  /*3ec0*/  IMAD R88, R19, R5, R88 ;  /* 0x0000000513587224 */ /* 0x000fe200078e0258 */
[----:B------:R-:W-:Y:S01]  /*3ed0*/  @!P6 IADD3 R86, R86, -R19, RZ ;  /* 0x800000135656e210 */ /* 0x000fe20007ffe0ff */
[----:B------:R-:W-:-:S02]  /*3ee0*/  VIADD R10, R2, 0x51 ;  /* 0x00000051020a7836 */ /* 0x000fc40000000000 */
[C---:B------:R-:W-:Y:S01]  /*3ef0*/  VIADD R12, R2.reuse, 0x53 ;  /* 0x00000053020c7836 */ /* 0x040fe20000000000 */
[----:B------:R-:W-:Y:S01]  /*3f00*/  ISETP.GT.U32.AND P6, PT, R19, R88, PT ;  /* 0x000000581300720c */ /* 0x000fe20003fc4070 */
[----:B------:R-:W-:Y:S01]  /*3f10*/  @!P0 IMAD.MOV R84, RZ, RZ, -R84 ;  /* 0x000000ffff548224 */ /* 0x000fe200078e0a54 */
[----:B------:R-:W-:Y:S01]  /*3f20*/  IABS R89, R10 ;  /* 0x0000000a00597213 */ /* 0x000fe20000000000 */
[----:B------:R-:W-:Y:S01]  /*3f30*/  VIADD R11, R2, 0x52 ;  /* 0x00000052020b7836 */ /* 0x000fe20000000000 */
[----:B------:R-:W-:Y:S01]  /*3f40*/  IABS R91, R12 ;  /* 0x0000000c005b7213 */ /* 0x000fe20000000000 */
[----:B------:R-:W-:Y:S02]  /*3f50*/  @!P4 IMAD.MOV R83, RZ, RZ, -R83 ;  /* 0x000000ffff53c224 */ /* 0x000fe400078e0a53 */
[----:B------:R-:W-:Y:S01]  /*3f60*/  IMAD.HI.U32 R3, R20, R89, RZ ;  /* 0x0000005914037227 */ /* 0x000fe200078e00ff */
[----:B------:R-:W-:-:S03]  /*3f70*/  IABS R90, R11 ;  /* 0x0000000b005a7213 */ /* 0x000fc60000000000 */
[----:B------:R-:W-:Y:S01]  /*3f80*/  @!P3 IMAD.IADD R87, R87, 0x1, -R19 ;  /* 0x000000015757b824 */ /* 0x000fe200078e0a13 */
[C---:B------:R-:W-:Y:S01]  /*3f90*/  ISETP.GT.U32.AND P3, PT, R19.reuse, R85, PT ;  /* 0x000000551300720c */ /* 0x040fe20003f64070 */
[----:B------:R-:W-:Y:S02]  /*3fa0*/  IMAD.MOV R8, RZ, RZ, -R3 ;  /* 0x000000ffff087224 */ /* 0x000fe400078e0a03 */
[----:B------:R-:W-:Y:S01]  /*3fb0*/  @!P6 IMAD.IADD R88, R88, 0x1, -R19 ;  /* 0x000000015858e824 */ /* 0x000fe200078e0a13 */
[C---:B------:R-:W-:Y:S01]  /*3fc0*/  ISETP.GT.U32.AND P6, PT, R19.reuse, R87, PT ;  /* 0x000000571300720c */ /* 0x040fe20003fc4070 */
[C---:B------:R-:W-:Y:S02]  /*3fd0*/  IMAD R89, R19.reuse, R8, R89 ;  /* 0x0000000813597224 */ /* 0x040fe400078e0259 */
[----:B------:R-:W-:Y:S01]  /*3fe0*/  IMAD.HI.U32 R0, R20, R91, RZ ;  /* 0x0000005b14007227 */ /* 0x000fe200078e00ff */
[C---:B------:R-:W-:Y:S02]  /*3ff0*/  ISETP.GT.U32.AND P4, PT, R19.reuse, R88, PT ;  /* 0x000000581300720c */ /* 0x040fe40003f84070 */
[----:B------:R-:W-:Y:S01]  /*4000*/  ISETP.GT.U32.AND P0, PT, R19, R89, PT ;  /* 0x000000591300720c */ /* 0x000fe20003f04070 */
[----:B------:R-:W-:-:S02]  /*4010*/  IMAD.MOV R0, RZ, RZ, -R0 ;  /* 0x000000ffff007224 */ /* 0x000fc400078e0a00 */
[----:B------:R-:W-:Y:S02]  /*4020*/  VIADD R8, R2, 0x55 ;  /* 0x0000005502087836 */ /* 0x000fe40000000000 */
[C---:B------:R-:W-:Y:S02]  /*4030*/  IMAD R91, R19.reuse, R0, R91 ;  /* 0x00000000135b7224 */ /* 0x040fe400078e025b */
[----:B------:R-:W-:Y:S01]  /*4040*/  @!P1 IMAD.MOV R82, RZ, RZ, -R82 ;  /* 0x000000ffff529224 */ /* 0x000fe200078e0a52 */
[----:B------:R-:W-:Y:S01]  /*4050*/  ISETP.GT.U32.AND P1, PT, R19, R86, PT ;  /* 0x000000561300720c */ /* 0x000fe20003f24070 */
[----:B------:R-:W-:Y:S01]  /*4060*/  @!P6 IMAD.IADD R87, R87, 0x1, -R19 ;  /* 0x000000015757e824 */ /* 0x000fe200078e0a13 */
[----:B------:R-:W-:Y:S01]  /*4070*/  ISETP.GT.U32.AND P6, PT, R19, R91, PT ;  /* 0x0000005b1300720c */ /* 0x000fe20003fc4070 */
[----:B------:R-:W-:Y:S01]  /*4080*/  IMAD.HI.U32 R4, R20, R90, RZ ;  /* 0x0000005a14047227 */ /* 0x000fe200078e00ff */
[----:B------:R-:W-:-:S03]  /*4090*/  IABS R93, R8 ;  /* 0x00000008005d7213 */ /* 0x000fc60000000000 */
[----:B------:R-:W-:Y:S02]  /*40a0*/  VIADD R5, R2, 0x54 ;  /* 0x0000005402057836 */ /* 0x000fe40000000000 */
[--C-:B------:R-:W-:Y:S02]  /*40b0*/  @!P3 IMAD.IADD R85, R85, 0x1, -R19.reuse ;  /* 0x000000015555b824 */ /* 0x100fe400078e0a13 */
[--C-:B------:R-:W-:Y:S01]  /*40c0*/  @!P0 IMAD.IADD R89, R89, 0x1, -R19.reuse ;  /* 0x0000000159598824 */ /* 0x100fe200078e0a13 */
[----:B------:R-:W-:Y:S01]  /*40d0*/  IABS R92, R5 ;  /* 0x00000005005c7213 */ /* 0x000fe20000000000 */
[----:B------:R-:W-:Y:S01]  /*40e0*/  IMAD.MOV R4, RZ, RZ, -R4 ;  /* 0x000000ffff047224 */ /* 0x000fe200078e0a04 */
[----:B------:R-:W-:Y:S01]  /*40f0*/  @!P5 IADD3 R85, -R85, RZ, RZ ;  /* 0x000000ff5555d210 */ /* 0x000fe20007ffe1ff */
[----:B------:R-:W-:Y:S01]  /*4100*/  IMAD.HI.U32 R3, R20, R93, RZ ;  /* 0x0000005d14037227 */ /* 0x000fe200078e00ff */
[----:B------:R-:W-:Y:S02]  /*4110*/  ISETP.GT.U32.AND P5, PT, R19, R89, PT ;  /* 0x000000591300720c */ /* 0x000fe40003fa4070 */
[----:B------:R-:W-:Y:S01]  /*4120*/  @!P1 IADD3 R86, R86, -R19, RZ ;  /* 0x8000001356569210 */ /* 0x000fe20007ffe0ff */
[----:B------:R-:W-:Y:S01]  /*4130*/  @!P4 IMAD.IADD R88, R88, 0x1, -R19 ;  /* 0x000000015858c824 */ /* 0x000fe200078e0a13 */
[----:B------:R-:W-:Y:S01]  /*4140*/  ISETP.GE.AND P4, PT, R9, RZ, PT ;  /* 0x000000ff0900720c */ /* 0x000fe20003f86270 */
[----:B------:R-:W-:Y:S01]  /*4150*/  IMAD R90, R19, R4, R90 ;  /* 0x00000004135a7224 */ /* 0x000fe200078e025a */
[----:B------:R-:W-:Y:S01]  /*4160*/  ISETP.GE.AND P1, PT, R7, RZ, PT ;  /* 0x000000ff0700720c */ /* 0x000fe20003f26270 */
[----:B------:R-:W-:Y:S01]  /*4170*/  IMAD.MOV R4, RZ, RZ, -R3 ;  /* 0x000000ffff047224 */ /* 0x000fe200078e0a03 */
[----:B------:R-:W-:Y:S01]  /*4180*/  ISETP.GE.AND P0, PT, R10, RZ, PT ;  /* 0x000000ff0a00720c */ /* 0x000fe20003f06270 */
[----:B------:R-:W-:Y:S01]  /*4190*/  VIADD R3, R2, 0x56 ;  /* 0x0000005602037836 */ /* 0x000fe20000000000 */
[----:B------:R-:W-:Y:S01]  /*41a0*/  ISETP.GT.U32.AND P3, PT, R19, R90, PT ;  /* 0x0000005a1300720c */ /* 0x000fe20003f64070 */
[----:B------:R-:W-:-:S03]  /*41b0*/  IMAD.HI.U32 R0, R20, R92, RZ ;  /* 0x0000005c14007227 */ /* 0x000fc600078e00ff */
[----:B------:R-:W-:Y:S01]  /*41c0*/  IABS R94, R3 ;  /* 0x00000003005e7213 */ /* 0x000fe20000000000 */
[----:B------:R-:W-:Y:S02]  /*41d0*/  @!P6 IMAD.IADD R91, R91, 0x1, -R19 ;  /* 0x000000015b5be824 */ /* 0x000fe400078e0a13 */
[----:B------:R-:W-:Y:S02]  /*41e0*/  IMAD.MOV R0, RZ, RZ, -R0 ;  /* 0x000000ffff007224 */ /* 0x000fe400078e0a00 */
[C---:B------:R-:W-:Y:S01]  /*41f0*/  IMAD R93, R19.reuse, R4, R93 ;  /* 0x00000004135d7224 */ /* 0x040fe200078e025d */
[C---:B------:R-:W-:Y:S01]  /*4200*/  ISETP.GT.U32.AND P6, PT, R19.reuse, R91, PT ;  /* 0x0000005b1300720c */ /* 0x040fe20003fc4070 */
[----:B------:R-:W-:Y:S02]  /*4210*/  IMAD R92, R19, R0, R92 ;  /* 0x00000000135c7224 */ /* 0x000fe400078e025c */
[----:B------:R-:W-:Y:S01]  /*4220*/  @!P4 IMAD.MOV R88, RZ, RZ, -R88 ;  /* 0x000000ffff58c224 */ /* 0x000fe200078e0a58 */
[----:B------:R-:W-:Y:S01]  /*4230*/  ISETP.GE.AND P4, PT, R12, RZ, PT ;  /* 0x000000ff0c00720c */ /* 0x000fe20003f86270 */
[----:B------:R-:W-:-:S04]  /*4240*/  IMAD.HI.U32 R0, R20, R94, RZ ;  /* 0x0000005e14007227 */ /* 0x000fc800078e00ff */
[----:B------:R-:W-:Y:S01]  /*4250*/  @!P5 IMAD.IADD R89, R89, 0x1, -R19 ;  /* 0x000000015959d824 */ /* 0x000fe200078e0a13 */
[C---:B------:R-:W-:Y:S01]  /*4260*/  ISETP.GT.U32.AND P5, PT, R19.reuse, R93, PT ;  /* 0x0000005d1300720c */ /* 0x040fe20003fa4070 */
[----:B------:R-:W-:Y:S01]  /*4270*/  @!P1 IMAD.MOV R87, RZ, RZ, -R87 ;  /* 0x000000ffff579224 */ /* 0x000fe200078e0a57 */
[----:B------:R-:W-:Y:S01]  /*4280*/  IADD3 R0, -R0, RZ, RZ ;  /* 0x000000ff00007210 */ /* 0x000fe20007ffe1ff */
[--C-:B------:R-:W-:Y:S01]  /*4290*/  @!P3 IMAD.IADD R90, R90, 0x1, -R19.reuse ;  /* 0x000000015a5ab824 */ /* 0x100fe200078e0a13 */
[----:B------:R-:W-:Y:S01]  /*42a0*/  ISETP.GT.U32.AND P1, PT, R19, R92, PT ;  /* 0x0000005c1300720c */ /* 0x000fe20003f24070 */
[----:B------:R-:W-:Y:S01]  /*42b0*/  @!P6 IMAD.IADD R91, R91, 0x1, -R19 ;  /* 0x000000015b5be824 */ /* 0x000fe200078e0a13 */
[----:B------:R-:W-:Y:S01]  /*42c0*/  ISETP.GE.AND P3, PT, R11, RZ, PT ;  /* 0x000000ff0b00720c */ /* 0x000fe20003f66270 */
[----:B------:R-:W-:Y:S01]  /*42d0*/  IMAD R94, R19, R0, R94 ;  /* 0x00000000135e7224 */ /* 0x000fe200078e025e */
[----:B------:R-:W-:Y:S01]  /*42e0*/  ISETP.GE.AND P6, PT, R8, RZ, PT ;  /* 0x000000ff0800720c */ /* 0x000fe20003fc6270 */
[----:B------:R-:W-:-:S02]  /*42f0*/  VIADD R7, R2, 0x57 ;  /* 0x0000005702077836 */ /* 0x000fc40000000000 */
[----:B------:R-:W-:Y:S01]  /*4300*/  @!P2 IMAD.MOV R86, RZ, RZ, -R86 ;  /* 0x000000ffff56a224 */ /* 0x000fe200078e0a56 */
[C---:B------:R-:W-:Y:S01]  /*4310*/  ISETP.GT.U32.AND P2, PT, R19.reuse, R90, PT ;  /* 0x0000005a1300720c */ /* 0x040fe20003f44070 */
[----:B------:R-:W-:Y:S01]  /*4320*/  @!P4 IMAD.MOV R91, RZ, RZ, -R91 ;  /* 0x000000ffff5bc224 */ /* 0x000fe200078e0a5b */
[----:B------:R-:W-:Y:S01]  /*4330*/  ISETP.GT.U32.AND P4, PT, R19, R94, PT ;  /* 0x0000005e1300720c */ /* 0x000fe20003f84070 */
[--C-:B------:R-:W-:Y:S01]  /*4340*/  @!P5 IMAD.IADD R93, R93, 0x1, -R19.reuse ;  /* 0x000000015d5dd824 */ /* 0x100fe200078e0a13 */
[----:B------:R-:W-:Y:S01]  /*4350*/  IABS R95, R7 ;  /* 0x00000007005f7213 */ /* 0x000fe20000000000 */
[----:B------:R-:W-:Y:S01]  /*4360*/  @!P1 IMAD.IADD R92, R92, 0x1, -R19 ;  /* 0x000000015c5c9824 */ /* 0x000fe200078e0a13 */
[----:B------:R-:W-:Y:S01]  /*4370*/  ISETP.GE.AND P1, PT, R3, RZ, PT ;  /* 0x000000ff0300720c */ /* 0x000fe20003f26270 */
[----:B------:R-:W-:Y:S01]  /*4380*/  @!P0 IMAD.MOV R89, RZ, RZ, -R89 ;  /* 0x000000ffff598224 */ /* 0x000fe200078e0a59 */
[C---:B------:R-:W-:Y:S01]  /*4390*/  ISETP.GT.U32.AND P5, PT, R19.reuse, R93, PT ;  /* 0x0000005d1300720c */ /* 0x040fe20003fa4070 */
[----:B------:R-:W-:Y:S01]  /*43a0*/  IMAD.HI.U32 R3, R20, R95, RZ ;  /* 0x0000005f14037227 */ /* 0x000fe200078e00ff */
[----:B------:R-:W-:-:S03]  /*43b0*/  ISETP.GT.U32.AND P0, PT, R19, R92, PT ;  /* 0x0000005c1300720c */ /* 0x000fc60003f04070 */
[----:B------:R-:W-:Y:S02]  /*43c0*/  IMAD.MOV R4, RZ, RZ, -R3 ;  /* 0x000000ffff047224 */ /* 0x000fe400078e0a03 */
[--C-:B------:R-:W-:Y:S01]  /*43d0*/  @!P2 IMAD.IADD R90, R90, 0x1, -R19.reuse ;  /* 0x000000015a5aa824 */ /* 0x100fe200078e0a13 */
[----:B------:R-:W-:Y:S01]  /*43e0*/  ISETP.GE.AND P2, PT, R5, RZ, PT ;  /* 0x000000ff0500720c */ /* 0x000fe20003f46270 */
[----:B------:R-:W-:Y:S02]  /*43f0*/  VIADD R5, R2, 0x5a ;  /* 0x0000005a02057836 */ /* 0x000fe40000000000 */
[----:B------:R-:W-:Y:S02]  /*4400*/  @!P4 IMAD.IADD R94, R94, 0x1, -R19 ;  /* 0x000000015e5ec824 */ /* 0x000fe400078e0a13 */
[C---:B------:R-:W-:Y:S01]  /*4410*/  IMAD R95, R19.reuse, R4, R95 ;  /* 0x00000004135f7224 */ /* 0x040fe200078e025f */
[----:B------:R-:W-:Y:S01]  /*4420*/  IABS R98, R5 ;  /* 0x0000000500627213 */ /* 0x000fe20000000000 */
[----:B------:R-:W-:Y:S01]  /*4430*/  VIADD R0, R2, 0x58 ;  /* 0x0000005802007836 */ /* 0x000fe20000000000 */
[----:B------:R-:W-:Y:S01]  /*4440*/  ISETP.GT.U32.AND P4, PT, R19, R94, PT ;  /* 0x0000005e1300720c */ /* 0x000fe20003f84070 */
[----:B------:R-:W-:Y:S01]  /*4450*/  @!P5 IMAD.IADD R93, R93, 0x1, -R19 ;  /* 0x000000015d5dd824 */ /* 0x000fe200078e0a13 */
[----:B------:R-:W-:Y:S01]  /*4460*/  ISETP.GT.U32.AND P5, PT, R19, R95, PT ;  /* 0x0000005f1300720c */ /* 0x000fe20003fa4070 */
[----:B------:R-:W-:Y:S01]  /*4470*/  IMAD.HI.U32 R4, R20, R98, RZ ;  /* 0x0000006214047227 */ /* 0x000fe200078e00ff */
[----:B------:R-:W-:-:S02]  /*4480*/  IABS R96, R0 ;  /* 0x0000000000607213 */ /* 0x000fc40000000000 */
[----:B------:R-:W-:Y:S01]  /*4490*/  @!P0 IADD3 R92, R92, -R19, RZ ;  /* 0x800000135c5c8210 */ /* 0x000fe20007ffe0ff */
[----:B------:R-:W-:Y:S01]  /*44a0*/  IMAD.MOV R4, RZ, RZ, -R4 ;  /* 0x000000ffff047224 */ /* 0x000fe200078e0a04 */
[----:B------:R-:W-:Y:S01]  /*44b0*/  ISETP.GE.AND P0, PT, R0, RZ, PT ;  /* 0x000000ff0000720c */ /* 0x000fe20003f06270 */
[----:B------:R-:W-:-:S04]  /*44c0*/  IMAD.HI.U32 R0, R20, R96, RZ ;  /* 0x0000006014007227 */ /* 0x000fc800078e00ff */
[----:B------:R-:W-:Y:S02]  /*44d0*/  IMAD.MOV R0, RZ, RZ, -R0 ;  /* 0x000000ffff007224 */ /* 0x000fe400078e0a00 */
[----:B------:R-:W-:Y:S02]  /*44e0*/  VIADD R3, R2, 0x59 ;  /* 0x0000005902037836 */ /* 0x000fe40000000000 */
[--C-:B------:R-:W-:Y:S02]  /*44f0*/  @!P4 IMAD.IADD R94, R94, 0x1, -R19.reuse ;  /* 0x000000015e5ec824 */ /* 0x100fe400078e0a13 */
[----:B------:R-:W-:Y:S01]  /*4500*/  IMAD R98, R19, R4, R98 ;  /* 0x0000000413627224 */ /* 0x000fe200078e0262 */
[----:B------:R-:W-:Y:S01]  /*4510*/  IABS R97, R3 ;  /* 0x0000000300617213 */ /* 0x000fe20000000000 */
[----:B------:R-:W-:Y:S02]  /*4520*/  @!P5 IMAD.IADD R95, R95, 0x1, -R19 ;  /* 0x000000015f5fd824 */ /* 0x000fe400078e0a13 */
[----:B------:R-:W-:-:S02]  /*4530*/  IMAD R96, R19, R0, R96 ;  /* 0x0000000013607224 */ /* 0x000fc400078e0260 */
[----:B------:R-:W-:Y:S01]  /*4540*/  @!P1 IMAD.MOV R94, RZ, RZ, -R94 ;  /* 0x000000ffff5e9224 */ /* 0x000fe200078e0a5e */
[C---:B------:R-:W-:Y:S01]  /*4550*/  ISETP.GT.U32.AND P1, PT, R19.reuse, R98, PT ;  /* 0x000000621300720c */ /* 0x040fe20003f24070 */
[----:B------:R-:W-:Y:S01]  /*4560*/  @!P2 IMAD.MOV R92, RZ, RZ, -R92 ;  /* 0x000000ffff5ca224 */ /* 0x000fe200078e0a5c */
[C---:B------:R-:W-:Y:S01]  /*4570*/  ISETP.GT.U32.AND P5, PT, R19.reuse, R95, PT ;  /* 0x0000005f1300720c */ /* 0x040fe20003fa4070 */
[----:B------:R-:W-:Y:S01]  /*4580*/  @!P3 IMAD.MOV R90, RZ, RZ, -R90 ;  /* 0x000000ffff5ab224 */ /* 0x000fe200078e0a5a */
[----:B------:R-:W-:Y:S01]  /*4590*/  ISETP.GT.U32.AND P4, PT, R19, R96, PT ;  /* 0x000000601300720c */ /* 0x000fe20003f84070 */
[----:B------:R-:W-:Y:S01]  /*45a0*/  VIADD R9, R2, 0x5e ;  /* 0x0000005e02097836 */ /* 0x000fe20000000000 */
[----:B------:R-:W-:Y:S01]  /*45b0*/  ISETP.GE.AND P2, PT, R3, RZ, PT ;  /* 0x000000ff0300720c */ /* 0x000fe20003f46270 */
[----:B------:R-:W-:Y:S01]  /*45c0*/  IMAD.HI.U32 R3, R20, R97, RZ ;  /* 0x0000006114037227 */ /* 0x000fe200078e00ff */
[----:B------:R-:W-:Y:S02]  /*45d0*/  ISETP.GE.AND P3, PT, R7, RZ, PT ;  /* 0x000000ff0700720c */ /* 0x000fe40003f66270 */
[----:B------:R-:W-:Y:S01]  /*45e0*/  IABS R102, R9 ;  /* 0x0000000900667213 */ /* 0x000fe20000000000 */
[----:B------:R-:W-:Y:S01]  /*45f0*/  IMAD.MOV R8, RZ, RZ, -R3 ;  /* 0x000000ffff087224 */ /* 0x000fe200078e0a03 */
[C---:B------:R-:W-:Y:S01]  /*4600*/  IADD3 R3, R2.reuse, 0x5b, RZ ;  /* 0x0000005b02037810 */ /* 0x040fe20007ffe0ff */
[----:B------:R-:W-:-:S02]  /*4610*/  VIADD R7, R2, 0x5d ;  /* 0x0000005d02077836 */ /* 0x000fc40000000000 */
[--C-:B------:R-:W-:Y:S01]  /*4620*/  @!P1 IMAD.IADD R98, R98, 0x1, -R19.reuse ;  /* 0x0000000162629824 */ /* 0x100fe200078e0a13 */
[----:B------:R-:W-:Y:S01]  /*4630*/  IABS R99, R3 ;  /* 0x0000000300637213 */ /* 0x000fe20000000000 */
[--C-:B------:R-:W-:Y:S01]  /*4640*/  @!P5 IMAD.IADD R95, R95, 0x1, -R19.reuse ;  /* 0x000000015f5fd824 */ /* 0x100fe200078e0a13 */
[----:B------:R-:W-:Y:S01]  /*4650*/  IABS R101, R7 ;  /* 0x0000000700657213 */ /* 0x000fe20000000000 */
[----:B------:R-:W-:Y:S01]  /*4660*/  @!P4 IMAD.IADD R96, R96, 0x1, -R19 ;  /* 0x000000016060c824 */ /* 0x000fe200078e0a13 */
[----:B------:R-:W-:Y:S01]  /*4670*/  ISETP.GT.U32.AND P1, PT, R19, R98, PT ;  /* 0x000000621300720c */ /* 0x000fe20003f24070 */
[----:B------:R-:W-:-:S03]  /*4680*/  IMAD.HI.U32 R0, R20, R99, RZ ;  /* 0x0000006314007227 */ /* 0x000fc600078e00ff */
[----:B------:R-:W-:Y:S01]  /*4690*/  ISETP.GT.U32.AND P4, PT, R19, R96, PT ;  /* 0x000000601300720c */ /* 0x000fe20003f84070 */
[----:B------:R-:W-:Y:S01]  /*46a0*/  @!P3 IMAD.MOV R95, RZ, RZ, -R95 ;  /* 0x000000ffff5fb224 */ /* 0x000fe200078e0a5f */
[----:B------:R-:W-:Y:S01]  /*46b0*/  ISETP.GE.AND P3, PT, R3, RZ, PT ;  /* 0x000000ff0300720c */ /* 0x000fe20003f66270 */
[----:B------:R-:W-:Y:S01]  /*46c0*/  IMAD.HI.U32 R3, R20, R101, RZ ;  /* 0x0000006514037227 */ /* 0x000fe200078e00ff */
[----:B------:R-:W-:-:S03]  /*46d0*/  IADD3 R0, -R0, RZ, RZ ;  /* 0x000000ff00007210 */ /* 0x000fc60007ffe1ff */
[----:B------:R-:W-:Y:S01]  /*46e0*/  @!P6 IMAD.MOV R93, RZ, RZ, -R93 ;  /* 0x000000ffff5de224 */ /* 0x000fe200078e0a5d */
[----:B------:R-:W-:Y:S01]  /*46f0*/  ISETP.GE.AND P6, PT, R5, RZ, PT ;  /* 0x000000ff0500720c */ /* 0x000fe20003fc6270 */
[C---:B------:R-:W-:Y:S02]  /*4700*/  IMAD R97, R19.reuse, R8, R97 ;  /* 0x0000000813617224 */ /* 0x040fe400078e0261 */
[----:B------:R-:W-:Y:S02]  /*4710*/  VIADD R5, R2, 0x5c ;  /* 0x0000005c02057836 */ /* 0x000fe40000000000 */
[----:B------:R-:W-:Y:S01]  /*4720*/  IMAD.HI.U32 R4, R20, R102, RZ ;  /* 0x0000006614047227 */ /* 0x000fe200078e00ff */
[----:B------:R-:W-:Y:S02]  /*4730*/  ISETP.GT.U32.AND P5, PT, R19, R97, PT ;  /* 0x000000611300720c */ /* 0x000fe40003fa4070 */
[----:B------:R-:W-:Y:S01]  /*4740*/  IABS R100, R5 ;  /* 0x0000000500647213 */ /* 0x000fe20000000000 */
[----:B------:R-:W-:-:S02]  /*4750*/  IMAD.MOV R8, RZ, RZ, -R3 ;  /* 0x000000ffff087224 */ /* 0x000fc400078e0a03 */
[----:B------:R-:W-:Y:S02]  /*4760*/  IMAD.MOV R4, RZ, RZ, -R4 ;  /* 0x000000ffff047224 */ /* 0x000fe400078e0a04 */
[C---:B------:R-:W-:Y:S02]  /*4770*/  IMAD R99, R19.reuse, R0, R99 ;  /* 0x0000000013637224 */ /* 0x040fe400078e0263 */
[C---:B------:R-:W-:Y:S02]  /*4780*/  IMAD R101, R19.reuse, R8, R101 ;  /* 0x0000000813657224 */ /* 0x040fe400078e0265 */
[C---:B------:R-:W-:Y:S02]  /*4790*/  IMAD R102, R19.reuse, R4, R102 ;  /* 0x0000000413667224 */ /* 0x040fe400078e0266 */
[--C-:B------:R-:W-:Y:S01]  /*47a0*/  @!P1 IMAD.IADD R98, R98, 0x1, -R19.reuse ;  /* 0x0000000162629824 */ /* 0x100fe200078e0a13 */
[C---:B------:R-:W-:Y:S01]  /*47b0*/  ISETP.GT.U32.AND P1, PT, R19.reuse, R101, PT ;  /* 0x000000651300720c */ /* 0x040fe20003f24070 */
[----:B------:R-:W-:Y:S01]  /*47c0*/  @!P4 IMAD.IADD R96, R96, 0x1, -R19 ;  /* 0x000000016060c824 */ /* 0x000fe200078e0a13 */
[----:B------:R-:W-:Y:S01]  /*47d0*/  ISETP.GT.U32.AND P4, PT, R19, R99, PT ;  /* 0x000000631300720c */ /* 0x000fe20003f84070 */
[----:B------:R-:W-:-:S02]  /*47e0*/  VIADD R3, R2, 0x5f ;  /* 0x0000005f02037836 */ /* 0x000fc40000000000 */
[----:B------:R-:W-:-:S03]  /*47f0*/  IMAD.HI.U32 R0, R20, R100, RZ ;  /* 0x0000006414007227 */ /* 0x000fc600078e00ff */
[----:B------:R-:W-:Y:S01]  /*4800*/  IABS R103, R3 ;  /* 0x0000000300677213 */ /* 0x000fe20000000000 */
[----:B------:R-:W-:Y:S01]  /*4810*/  @!P6 IMAD.MOV R98, RZ, RZ, -R98 ;  /* 0x000000ffff62e224 */ /* 0x000fe200078e0a62 */
[----:B------:R-:W-:Y:S01]  /*4820*/  ISETP.GT.U32.AND P6, PT, R19, R102, PT ;  /* 0x000000661300720c */ /* 0x000fe20003fc4070 */
[----:B------:R-:W-:Y:S02]  /*4830*/  IMAD.MOV R0, RZ, RZ, -R0 ;  /* 0x000000ffff007224 */ /* 0x000fe400078e0a00 */
[----:B------:R-:W-:Y:S01]  /*4840*/  VIADD R4, R2, 0x60 ;  /* 0x0000006002047836 */ /* 0x000fe20000000000 */
[-C--:B------:R-:W-:Y:S01]  /*4850*/  @!P1 IADD3 R101, R101, -R19.reuse, RZ ;  /* 0x8000001365659210 */ /* 0x080fe20007ffe0ff */
[----:B------:R-:W-:Y:S01]  /*4860*/  IMAD R100, R19, R0, R100 ;  /* 0x0000000013647224 */ /* 0x000fe200078e0264 */
[----:B------:R-:W-:Y:S01]  /*4870*/  @!P4 IADD3 R99, R99, -R19, RZ ;  /* 0x800000136363c210 */ /* 0x000fe20007ffe0ff */
[----:B------:R-:W-:Y:S01]  /*4880*/  IMAD.HI.U32 R0, R20, R103, RZ ;  /* 0x0000006714007227 */ /* 0x000fe200078e00ff */
[----:B------:R-:W-:-:S02]  /*4890*/  IABS R104, R4 ;  /* 0x0000000400687213 */ /* 0x000fc40000000000 */
[----:B------:R-:W-:Y:S01]  /*48a0*/  ISETP.GT.U32.AND P4, PT, R19, R99, PT ;  /* 0x000000631300720c */ /* 0x000fe20003f84070 */
[--C-:B------:R-:W-:Y:S02]  /*48b0*/  @!P5 IMAD.IADD R97, R97, 0x1, -R19.reuse ;  /* 0x000000016161d824 */ /* 0x100fe400078e0a13 */
[----:B------:R-:W-:Y:S02]  /*48c0*/  IMAD.MOV R0, RZ, RZ, -R0 ;  /* 0x000000ffff007224 */ /* 0x000fe400078e0a00 */
[----:B------:R-:W-:Y:S01]  /*48d0*/  @!P6 IMAD.IADD R102, R102, 0x1, -R19 ;  /* 0x000000016666e824 */ /* 0x000fe200078e0a13 */
[C---:B------:R-:W-:Y:S01]  /*48e0*/  ISETP.GT.U32.AND P5, PT, R19.reuse, R97, PT ;  /* 0x000000611300720c */ /* 0x040fe20003fa4070 */
[C---:B------:R-:W-:Y:S01]  /*48f0*/  IMAD R103, R19.reuse, R0, R103 ;  /* 0x0000000013677224 */ /* 0x040fe200078e0267 */
[----:B------:R-:W-:Y:S01]  /*4900*/  ISETP.GT.U32.AND P6, PT, R19, R101, PT ;  /* 0x000000651300720c */ /* 0x000fe20003fc4070 */
[----:B------:R-:W-:-:S04]  /*4910*/  IMAD.HI.U32 R0, R20, R104, RZ ;  /* 0x0000006814007227 */ /* 0x000fc800078e00ff */
[----:B------:R-:W-:Y:S01]  /*4920*/  @!P0 IMAD.MOV R96, RZ, RZ, -R96 ;  /* 0x000000ffff608224 */ /* 0x000fe200078e0a60 */
[----:B------:R-:W-:Y:S01]  /*4930*/  ISETP.GT.U32.AND P0, PT, R19, R100, PT ;  /* 0x000000641300720c */ /* 0x000fe20003f04070 */
[----:B------:R-:W-:Y:S02]  /*4940*/  IMAD.MOV R0, RZ, RZ, -R0 ;  /* 0x000000ffff007224 */ /* 0x000fe400078e0a00 */
[--C-:B------:R-:W-:Y:S01]  /*4950*/  @!P4 IMAD.IADD R99, R99, 0x1, -R19.reuse ;  /* 0x000000016363c824 */ /* 0x100fe200078e0a13 */
[----:B------:R-:W-:Y:S01]  /*4960*/  ISETP.GE.AND P4, PT, R9, RZ, PT ;  /* 0x000000ff0900720c */ /* 0x000fe20003f86270 */
[----:B------:R-:W-:Y:S02]  /*4970*/  IMAD R104, R19, R0, R104 ;  /* 0x0000000013687224 */ /* 0x000fe400078e0268 */
[--C-:B------:R-:W-:Y:S01]  /*4980*/  @!P5 IMAD.IADD R97, R97, 0x1, -R19.reuse ;  /* 0x000000016161d824 */ /* 0x100fe200078e0a13 */
[----:B------:R-:W-:Y:S01]  /*4990*/  ISETP.GE.AND P5, PT, R5, RZ, PT ;  /* 0x000000ff0500720c */ /* 0x000fe20003fa6270 */
[----:B------:R-:W-:Y:S01]  /*49a0*/  @!P6 IMAD.IADD R101, R101, 0x1, -R19 ;  /* 0x000000016565e824 */ /* 0x000fe200078e0a13 */
[----:B------:R-:W-:Y:S01]  /*49b0*/  ISETP.GT.U32.AND P6, PT, R19, R104, PT ;  /* 0x000000681300720c */ /* 0x000fe20003fc4070 */
[----:B------:R-:W-:-:S02]  /*49c0*/  VIADD R5, R2, 0x61 ;  /* 0x0000006102057836 */ /* 0x000fc40000000000 */
[----:B------:R-:W-:Y:S01]  /*49d0*/  @!P2 IMAD.MOV R97, RZ, RZ, -R97 ;  /* 0x000000ffff61a224 */ /* 0x000fe200078e0a61 */
[----:B------:R-:W-:Y:S01]  /*49e0*/  ISETP.GE.AND P2, PT, R7, RZ, PT ;  /* 0x000000ff0700720c */ /* 0x000fe20003f46270 */
[----:B------:R-:W-:Y:S01]  /*49f0*/  @!P0 IMAD.IADD R100, R100, 0x1, -R19 ;  /* 0x0000000164648824 */ /* 0x000fe200078e0a13 */
[----:B------:R-:W-:Y:S01]  /*4a00*/  IABS R105, R5 ;  /* 0x0000000500697213 */ /* 0x000fe20000000000 */
[----:B------:R-:W-:Y:S01]  /*4a10*/  @!P3 IMAD.MOV R99, RZ, RZ, -R99 ;  /* 0x000000ffff63b224 */ /* 0x000fe200078e0a63 */
[C---:B------:R-:W-:Y:S01]  /*4a20*/  ISETP.GT.U32.AND P3, PT, R19.reuse, R102, PT ;  /* 0x000000661300720c */ /* 0x040fe20003f64070 */
[C---:B------:R-:W-:Y:S01]  /*4a30*/  VIADD R7, R2.reuse, 0x62 ;  /* 0x0000006202077836 */ /* 0x040fe20000000000 */
[----:B------:R-:W-:Y:S01]  /*4a40*/  ISETP.GT.U32.AND P1, PT, R19, R100, PT ;  /* 0x000000641300720c */ /* 0x000fe20003f24070 */
[----:B------:R-:W-:Y:S01]  /*4a50*/  VIADD R8, R2, 0x63 ;  /* 0x0000006302087836 */ /* 0x000fe20000000000 */
[----:B------:R-:W-:Y:S01]  /*4a60*/  ISETP.GE.AND P0, PT, R3, RZ, PT ;  /* 0x000000ff0300720c */ /* 0x000fe20003f06270 */
[----:B------:R-:W-:Y:S01]  /*4a70*/  IMAD.HI.U32 R0, R20, R105, RZ ;  /* 0x0000006914007227 */ /* 0x000fe200078e00ff */
[----:B------:R-:W-:-:S02]  /*4a80*/  IABS R106, R7 ;  /* 0x00000007006a7213 */ /* 0x000fc40000000000 */
[----:B------:R-:W-:Y:S01]  /*4a90*/  IABS R107, R8 ;  /* 0x00000008006b7213 */ /* 0x000fe20000000000 */
[----:B------:R-:W-:Y:S02]  /*4aa0*/  @!P6 IMAD.IADD R104, R104, 0x1, -R19 ;  /* 0x000000016868e824 */ /* 0x000fe400078e0a13 */
[----:B------:R-:W-:Y:S02]  /*4ab0*/  IMAD.HI.U32 R3, R20, R106, RZ ;  /* 0x0000006a14037227 */ /* 0x000fe400078e00ff */
[----:B------:R-:W-:Y:S02]  /*4ac0*/  @!P3 IADD3 R102, R102, -R19, RZ ;  /* 0x800000136666b210 */ /* 0x000fe40007ffe0ff */
[----:B------:R-:W-:Y:S01]  /*4ad0*/  IMAD.MOV R0, RZ, RZ, -R0 ;  /* 0x000000ffff007224 */ /* 0x000fe200078e0a00 */
[----:B------:R-:W-:Y:S01]  /*4ae0*/  ISETP.GE.AND P3, PT, R4, RZ, PT ;  /* 0x000000ff0400720c */ /* 0x000fe20003f66270 */
[----:B------:R-:W-:Y:S01]  /*4af0*/  IMAD.HI.U32 R4, R20, R107, RZ ;  /* 0x0000006b14047227 */ /* 0x000fe200078e00ff */
[----:B------:R-:W-:-:S02]  /*4b00*/  ISETP.GT.U32.AND P6, PT, R19, R104, PT ;  /* 0x000000681300720c */ /* 0x000fc40003fc4070 */
[----:B------:R-:W-:Y:S01]  /*4b10*/  @!P4 IADD3 R102, -R102, RZ, RZ ;  /* 0x000000ff6666c210 */ /* 0x000fe20007ffe1ff */
[----:B------:R-:W-:Y:S02]  /*4b20*/  IMAD.MOV R3, RZ, RZ, -R3 ;  /* 0x000000ffff037224 */ /* 0x000fe400078e0a03 */
[C---:B------:R-:W-:Y:S02]  /*4b30*/  IMAD R105, R19.reuse, R0, R105 ;  /* 0x0000000013697224 */ /* 0x040fe400078e0269 */
[----:B------:R-:W-:Y:S01]  /*4b40*/  @!P1 IMAD.IADD R100, R100, 0x1, -R19 ;  /* 0x0000000164649824 */ /* 0x000fe200078e0a13 */
[C---:B------:R-:W-:Y:S01]  /*4b50*/  ISETP.GT.U32.AND P1, PT, R19.reuse, R103, PT ;  /* 0x000000671300720c */ /* 0x040fe20003f24070 */
[----:B------:R-:W-:Y:S02]  /*4b60*/  IMAD.MOV R4, RZ, RZ, -R4 ;  /* 0x000000ffff047224 */ /* 0x000fe400078e0a04 */
[C---:B------:R-:W-:Y:S02]  /*4b70*/  IMAD R106, R19.reuse, R3, R106 ;  /* 0x00000003136a7224 */ /* 0x040fe400078e026a */
[----:B------:R-:W-:Y:S01]  /*4b80*/  @!P2 IMAD.MOV R101, RZ, RZ, -R101 ;  /* 0x000000ffff65a224 */ /* 0x000fe200078e0a65 */
[C---:B------:R-:W-:Y:S01]  /*4b90*/  ISETP.GT.U32.AND P2, PT, R19.reuse, R105, PT ;  /* 0x000000691300720c */ /* 0x040fe20003f44070 */
[C---:B------:R-:W-:Y:S01]  /*4ba0*/  IMAD R107, R19.reuse, R4, R107 ;  /* 0x00000004136b7224 */ /* 0x040fe200078e026b */
[----:B------:R-:W-:Y:S01]  /*4bb0*/  ISETP.GT.U32.AND P4, PT, R19, R106, PT ;  /* 0x0000006a1300720c */ /* 0x000fe20003f84070 */
[----:B------:R-:W-:-:S02]  /*4bc0*/  @!P6 IMAD.IADD R104, R104, 0x1, -R19 ;  /* 0x000000016868e824 */ /* 0x000fc400078e0a13 */
[C---:B------:R-:W-:Y:S01]  /*4bd0*/  VIADD R4, R2.reuse, 0x64 ;  /* 0x0000006402047836 */ /* 0x040fe20000000000 */
[----:B------:R-:W-:Y:S01]  /*4be0*/  ISETP.GT.U32.AND P6, PT, R19, R107, PT ;  /* 0x0000006b1300720c */ /* 0x000fe20003fc4070 */
[--C-:B------:R-:W-:Y:S01]  /*4bf0*/  @!P1 IMAD.IADD R103, R103, 0x1, -R19.reuse ;  /* 0x0000000167679824 */ /* 0x100fe200078e0a13 */
[----:B------:R-:W-:Y:S01]  /*4c00*/  ISETP.GE.AND P1, PT, R5, RZ, PT ;  /* 0x000000ff0500720c */ /* 0x000fe20003f26270 */
[----:B------:R-:W-:Y:S01]  /*4c10*/  VIADD R5, R2, 0x65 ;  /* 0x0000006502057836 */ /* 0x000fe20000000000 */
[----:B------:R-:W-:Y:S01]  /*4c20*/  IABS R108, R4 ;  /* 0x00000004006c7213 */ /* 0x000fe20000000000 */
[----:B------:R-:W-:Y:S01]  /*4c30*/  @!P5 IMAD.MOV R100, RZ, RZ, -R100 ;  /* 0x000000ffff64d224 */ /* 0x000fe200078e0a64 */
[----:B------:R-:W-:Y:S01]  /*4c40*/  ISETP.GT.U32.AND P5, PT, R19, R103, PT ;  /* 0x000000671300720c */ /* 0x000fe20003fa4070 */
[--C-:B------:R-:W-:Y:S01]  /*4c50*/  @!P2 IMAD.IADD R105, R105, 0x1, -R19.reuse ;  /* 0x000000016969a824 */ /* 0x100fe200078e0a13 */
[----:B------:R-:W-:Y:S01]  /*4c60*/  IABS R109, R5 ;  /* 0x00000005006d7213 */ /* 0x000fe20000000000 */
[----:B------:R-:W-:Y:S01]  /*4c70*/  @!P4 IMAD.IADD R106, R106, 0x1, -R19 ;  /* 0x000000016a6ac824 */ /* 0x000fe200078e0a13 */
[----:B------:R-:W-:Y:S01]  /*4c80*/  ISETP.GE.AND P2, PT, R8, RZ, PT ;  /* 0x000000ff0800720c */ /* 0x000fe20003f46270 */
[----:B------:R-:W-:Y:S01]  /*4c90*/  IMAD.HI.U32 R0, R20, R108, RZ ;  /* 0x0000006c14007227 */ /* 0x000fe200078e00ff */
[----:B------:R-:W-:-:S03]  /*4ca0*/  ISETP.GT.U32.AND P4, PT, R19, R105, PT ;  /* 0x000000691300720c */ /* 0x000fc60003f84070 */
[----:B------:R-:W-:Y:S01]  /*4cb0*/  @!P6 IMAD.IADD R107, R107, 0x1, -R19 ;  /* 0x000000016b6be824 */ /* 0x000fe200078e0a13 */
[----:B------:R-:W-:Y:S01]  /*4cc0*/  ISETP.GT.U32.AND P6, PT, R19, R106, PT ;  /* 0x0000006a1300720c */ /* 0x000fe20003fc4070 */
[----:B------:R-:W-:Y:S02]  /*4cd0*/  IMAD.MOV R3, RZ, RZ, -R0 ;  /* 0x000000ffff037224 */ /* 0x000fe400078e0a00 */
[----:B------:R-:W-:-:S04]  /*4ce0*/  IMAD.HI.U32 R0, R20, R109, RZ ;  /* 0x0000006d14007227 */ /* 0x000fc800078e00ff */
[----:B------:R-:W-:Y:S02]  /*4cf0*/  IMAD R108, R19, R3, R108 ;  /* 0x00000003136c7224 */ /* 0x000fe400078e026c */
[----:B------:R-:W-:Y:S02]  /*4d00*/  IMAD.MOV R0, RZ, RZ, -R0 ;  /* 0x000000ffff007224 */ /* 0x000fe400078e0a00 */
[----:B------:R-:W-:Y:S01]  /*4d10*/  @!P4 IMAD.IADD R105, R105, 0x1, -R19 ;  /* 0x000000016969c824 */ /* 0x000fe200078e0a13 */
[C---:B------:R-:W-:Y:S01]  /*4d20*/  ISETP.GT.U32.AND P4, PT, R19.reuse, R108, PT ;  /* 0x0000006c1300720c */ /* 0x040fe20003f84070 */
[----:B------:R-:W-:Y:S02]  /*4d30*/  IMAD R109, R19, R0, R109 ;  /* 0x00000000136d7224 */ /* 0x000fe400078e026d */
[----:B------:R-:W-:Y:S01]  /*4d40*/  @!P5 IMAD.IADD R103, R103, 0x1, -R19 ;  /* 0x000000016767d824 */ /* 0x000fe200078e0a13 */
[----:B------:R-:W-:Y:S01]  /*4d50*/  ISETP.GE.AND P5, PT, R7, RZ, PT ;  /* 0x000000ff0700720c */ /* 0x000fe20003fa6270 */
[----:B------:R-:W-:-:S02]  /*4d60*/  VIADD R7, R2, 0x66 ;  /* 0x0000006602077836 */ /* 0x000fc40000000000 */
[--C-:B------:R-:W-:Y:S01]  /*4d70*/  @!P6 IMAD.IADD R106, R106, 0x1, -R19.reuse ;  /* 0x000000016a6ae824 */ /* 0x100fe200078e0a13 */
[----:B------:R-:W-:Y:S01]  /*4d80*/  ISETP.GT.U32.AND P6, PT, R19, R109, PT ;  /* 0x0000006d1300720c */ /* 0x000fe20003fc4070 */
[C---:B------:R-:W-:Y:S01]  /*4d90*/  VIADD R8, R2.reuse, 0x67 ;  /* 0x0000006702087836 */ /* 0x040fe20000000000 */
[----:B------:R-:W-:Y:S01]  /*4da0*/  @!P0 IADD3 R103, -R103, RZ, RZ ;  /* 0x000000ff67678210 */ /* 0x000fe20007ffe1ff */
[----:B------:R-:W-:Y:S01]  /*4db0*/  VIADD R9, R2, 0x68 ;  /* 0x0000006802097836 */ /* 0x000fe20000000000 */
[----:B------:R-:W-:Y:S01]  /*4dc0*/  IABS R110, R7 ;  /* 0x00000007006e7213 */ /* 0x000fe20000000000 */
[----:B------:R-:W-:Y:S01]  /*4dd0*/  @!P4 IMAD.IADD R108, R108, 0x1, -R19 ;  /* 0x000000016c6cc824 */ /* 0x000fe200078e0a13 */
[----:B------:R-:W-:Y:S01]  /*4de0*/  ISETP.GT.U32.AND P0, PT, R19, R107, PT ;  /* 0x0000006b1300720c */ /* 0x000fe20003f04070 */
[----:B------:R-:W-:Y:S01]  /*4df0*/  @!P3 IMAD.MOV R104, RZ, RZ, -R104 ;  /* 0x000000ffff68b224 */ /* 0x000fe200078e0a68 */
[----:B------:R-:W-:Y:S01]  /*4e00*/  IABS R111, R8 ;  /* 0x00000008006f7213 */ /* 0x000fe20000000000 */
[----:B------:R-:W-:Y:S01]  /*4e10*/  IMAD.HI.U32 R0, R20, R110, RZ ;  /* 0x0000006e14007227 */ /* 0x000fe200078e00ff */
[----:B------:R-:W-:-:S02]  /*4e20*/  IABS R112, R9 ;  /* 0x0000000900707213 */ /* 0x000fc40000000000 */
[----:B------:R-:W-:Y:S01]  /*4e30*/  ISETP.GE.AND P4, PT, R5, RZ, PT ;  /* 0x000000ff0500720c */ /* 0x000fe20003f86270 */
[----:B------:R-:W-:Y:S02]  /*4e40*/  IMAD.MOV R3, RZ, RZ, -R0 ;  /* 0x000000ffff037224 */ /* 0x000fe400078e0a00 */
[----:B------:R-:W-:-:S04]  /*4e50*/  IMAD.HI.U32 R0, R20, R111, RZ ;  /* 0x0000006f14007227 */ /* 0x000fc800078e00ff */
[--C-:B------:R-:W-:Y:S01]  /*4e60*/  @!P6 IMAD.IADD R109, R109, 0x1, -R19.reuse ;  /* 0x000000016d6de824 */ /* 0x100fe200078e0a13 */
[----:B------:R-:W-:Y:S01]  /*4e70*/  ISETP.GT.U32.AND P6, PT, R19, R108, PT ;  /* 0x0000006c1300720c */ /* 0x000fe20003fc4070 */
[----:B------:R-:W-:Y:S01]  /*4e80*/  @!P0 IMAD.IADD R107, R107, 0x1, -R19 ;  /* 0x000000016b6b8824 */ /* 0x000fe200078e0a13 */
[----:B------:R-:W-:Y:S01]  /*4e90*/  ISETP.GE.AND P0, PT, R4, RZ, PT ;  /* 0x000000ff0400720c */ /* 0x000fe20003f06270 */
[C---:B------:R-:W-:Y:S01]  /*4ea0*/  IMAD R110, R19.reuse, R3, R110 ;  /* 0x00000003136e7224 */ /* 0x040fe200078e026e */
[----:B------:R-:W-:Y:S01]  /*4eb0*/  IADD3 R4, -R0, RZ, RZ ;  /* 0x000000ff00047210 */ /* 0x000fe20007ffe1ff */
[----:B------:R-:W-:Y:S01]  /*4ec0*/  @!P1 IMAD.MOV R105, RZ, RZ, -R105 ;  /* 0x000000ffff699224 */ /* 0x000fe200078e0a69 */
[C---:B------:R-:W-:Y:S01]  /*4ed0*/  ISETP.GT.U32.AND P1, PT, R19.reuse, R109, PT ;  /* 0x0000006d1300720c */ /* 0x040fe20003f24070 */
[----:B------:R-:W-:Y:S01]  /*4ee0*/  IMAD.HI.U32 R0, R20, R112, RZ ;  /* 0x0000007014007227 */ /* 0x000fe200078e00ff */
[----:B------:R-:W-:-:S03]  /*4ef0*/  ISETP.GT.U32.AND P3, PT, R19, R110, PT ;  /* 0x0000006e1300720c */ /* 0x000fc60003f64070 */
[C---:B------:R-:W-:Y:S02]  /*4f00*/  IMAD R111, R19.reuse, R4, R111 ;  /* 0x00000004136f7224 */ /* 0x040fe400078e026f */
[--C-:B------:R-:W-:Y:S02]  /*4f10*/  @!P6 IMAD.IADD R108, R108, 0x1, -R19.reuse ;  /* 0x000000016c6ce824 */ /* 0x100fe400078e0a13 */
[----:B------:R-:W-:Y:S01]  /*4f20*/  IMAD.MOV R0, RZ, RZ, -R0 ;  /* 0x000000ffff007224 */ /* 0x000fe200078e0a00 */
[----:B------:R-:W-:Y:S01]  /*4f30*/  ISETP.GT.U32.AND P6, PT, R19, R111, PT ;  /* 0x0000006f1300720c */ /* 0x000fe20003fc4070 */
[----:B------:R-:W-:Y:S02]  /*4f40*/  VIADD R3, R2, 0x69 ;  /* 0x0000006902037836 */ /* 0x000fe40000000000 */
[----:B------:R-:W-:Y:S01]  /*4f50*/  @!P1 IADD3 R109, R109, -R19, RZ ;  /* 0x800000136d6d9210 */ /* 0x000fe20007ffe0ff */
[----:B------:R-:W-:Y:S01]  /*4f60*/  IMAD R112, R19, R0, R112 ;  /* 0x0000000013707224 */ /* 0x000fe200078e0270 */
[----:B------:R-:W-:Y:S01]  /*4f70*/  ISETP.GE.AND P1, PT, R9, RZ, PT ;  /* 0x000000ff0900720c */ /* 0x000fe20003f26270 */
[----:B------:R-:W-:Y:S01]  /*4f80*/  @!P3 IMAD.IADD R110, R110, 0x1, -R19 ;  /* 0x000000016e6eb824 */ /* 0x000fe200078e0a13 */
[----:B------:R-:W-:Y:S01]  /*4f90*/  IABS R113, R3 ;  /* 0x0000000300717213 */ /* 0x000fe20000000000 */
[----:B------:R-:W-:Y:S01]  /*4fa0*/  @!P4 IMAD.MOV R109, RZ, RZ, -R109 ;  /* 0x000000ffff6dc224 */ /* 0x000fe200078e0a6d */
[----:B------:R-:W-:Y:S01]  /*4fb0*/  ISETP.GT.U32.AND P4, PT, R19, R112, PT ;  /* 0x000000701300720c */ /* 0x000fe20003f84070 */
[----:B------:R-:W-:Y:S01]  /*4fc0*/  @!P5 IMAD.MOV R106, RZ, RZ, -R106 ;  /* 0x000000ffff6ad224 */ /* 0x000fe200078e0a6a */
[----:B------:R-:W-:Y:S01]  /*4fd0*/  ISETP.GE.AND P5, PT, R7, RZ, PT ;  /* 0x000000ff0700720c */ /* 0x000fe20003fa6270 */
[----:B------:R-:W-:Y:S01]  /*4fe0*/  IMAD.HI.U32 R0, R20, R113, RZ ;  /* 0x0000007114007227 */ /* 0x000fe200078e00ff */
[----:B------:R-:W-:-:S03]  /*4ff0*/  ISETP.GE.AND P3, PT, R3, RZ, PT ;  /* 0x000000ff0300720c */ /* 0x000fc60003f66270 */
[----:B------:R-:W-:Y:S01]  /*5000*/  @!P6 IMAD.IADD R111, R111, 0x1, -R19 ;  /* 0x000000016f6fe824 */ /* 0x000fe200078e0a13 */
[C---:B------:R-:W-:Y:S01]  /*5010*/  ISETP.GT.U32.AND P6, PT, R19.reuse, R110, PT ;  /* 0x0000006e1300720c */ /* 0x040fe20003fc4070 */
[----:B------:R-:W-:Y:S02]  /*5020*/  @!P0 IMAD.MOV R108, RZ, RZ, -R108 ;  /* 0x000000ffff6c8224 */ /* 0x000fe400078e0a6c */
[C---:B------:R-:W-:Y:S01]  /*5030*/  VIADD R4, R2.reuse, 0x6a ;  /* 0x0000006a02047836 */ /* 0x040fe20000000000 */
[C---:B------:R-:W-:Y:S01]  /*5040*/  ISETP.GT.U32.AND P0, PT, R19.reuse, R111, PT ;  /* 0x0000006f1300720c */ /* 0x040fe20003f04070 */
[----:B------:R-:W-:Y:S02]  /*5050*/  IMAD.MOV R0, RZ, RZ, -R0 ;  /* 0x000000ffff007224 */ /* 0x000fe400078e0a00 */
[----:B------:R-:W-:Y:S01]  /*5060*/  VIADD R5, R2, 0x6b ;  /* 0x0000006b02057836 */ /* 0x000fe20000000000 */
[----:B------:R-:W-:Y:S01]  /*5070*/  IABS R114, R4 ;  /* 0x0000000400727213 */ /* 0x000fe20000000000 */
[----:B------:R-:W-:-:S02]  /*5080*/  IMAD R113, R19, R0, R113 ;  /* 0x0000000013717224 */ /* 0x000fc400078e0271 */
[----:B------:R-:W-:Y:S01]  /*5090*/  @!P2 IMAD.MOV R107, RZ, RZ, -R107 ;  /* 0x000000ffff6ba224 */ /* 0x000fe200078e0a6b */
[----:B------:R-:W-:Y:S01]  /*50a0*/  ISETP.GE.AND P2, PT, R8, RZ, PT ;  /* 0x000000ff0800720c */ /* 0x000fe20003f46270 */
[--C-:B------:R-:W-:Y:S01]  /*50b0*/  @!P4 IMAD.IADD R112, R112, 0x1, -R19.reuse ;  /* 0x000000017070c824 */ /* 0x100fe200078e0a13 */
[----:B------:R-:W-:Y:S01]  /*50c0*/  @!P6 IADD3 R110, R110, -R19, RZ ;  /* 0x800000136e6ee210 */ /* 0x000fe20007ffe0ff */
[----:B------:R-:W-:Y:S01]  /*50d0*/  IMAD.HI.U32 R0, R20, R114, RZ ;  /* 0x0000007214007227 */ /* 0x000fe200078e00ff */
[----:B------:R-:W-:Y:S02]  /*50e0*/  IABS R115, R5 ;  /* 0x0000000500737213 */ /* 0x000fe40000000000 */
[----:B------:R-:W-:Y:S01]  /*50f0*/  ISETP.GT.U32.AND P6, PT, R19, R113, PT ;  /* 0x000000711300720c */ /* 0x000fe20003fc4070 */
[----:B------:R-:W-:Y:S01]  /*5100*/  @!P0 IMAD.IADD R111, R111, 0x1, -R19 ;  /* 0x000000016f6f8824 */ /* 0x000fe200078e0a13 */
[----:B------:R-:W-:Y:S01]  /*5110*/  ISETP.GE.AND P0, PT, R4, RZ, PT ;  /* 0x000000ff0400720c */ /* 0x000fe20003f06270 */
[----:B------:R-:W-:Y:S01]  /*5120*/  @!P5 IMAD.MOV R110, RZ, RZ, -R110 ;  /* 0x000000ffff6ed224 */ /* 0x000fe200078e0a6e */
[----:B------:R-:W-:Y:S01]  /*5130*/  ISETP.GT.U32.AND P5, PT, R19, R112, PT ;  /* 0x000000701300720c */ /* 0x000fe20003fa4070 */
[----:B------:R-:W-:Y:S01]  /*5140*/  IMAD.HI.U32 R3, R20, R115, RZ ;  /* 0x0000007314037227 */ /* 0x000fe200078e00ff */
[----:B------:R-:W-:-:S02]  /*5150*/  ISETP.GE.AND P4, PT, R5, RZ, PT ;  /* 0x000000ff0500720c */ /* 0x000fc40003f86270 */
[C---:B------:R-:W-:Y:S01]  /*5160*/  IADD3 R5, R2.reuse, 0x6e, RZ ;  /* 0x0000006e02057810 */ /* 0x040fe20007ffe0ff */
[----:B------:R-:W-:Y:S02]  /*5170*/  IMAD.MOV R4, RZ, RZ, -R0 ;  /* 0x000000ffff047224 */ /* 0x000fe400078e0a00 */
[----:B------:R-:W-:Y:S01]  /*5180*/  IMAD.MOV R8, RZ, RZ, -R3 ;  /* 0x000000ffff087224 */ /* 0x000fe200078e0a03 */
[----:B------:R-:W-:Y:S01]  /*5190*/  IABS R118, R5 ;  /* 0x0000000500767213 */ /* 0x000fe20000000000 */
[C---:B------:R-:W-:Y:S02]  /*51a0*/  IMAD R114, R19.reuse, R4, R114 ;  /* 0x0000000413727224 */ /* 0x040fe400078e0272 */
[----:B------:R-:W-:Y:S02]  /*51b0*/  VIADD R7, R2, 0x6c ;  /* 0x0000006c02077836 */ /* 0x000fe40000000000 */
[C---:B------:R-:W-:Y:S02]  /*51c0*/  IMAD R115, R19.reuse, R8, R115 ;  /* 0x0000000813737224 */ /* 0x040fe400078e0273 */
[----:B------:R-:W-:Y:S01]  /*51d0*/  @!P2 IMAD.MOV R111, RZ, RZ, -R111 ;  /* 0x000000ffff6fa224 */ /* 0x000fe200078e0a6f */
[----:B------:R-:W-:Y:S01]  /*51e0*/  ISETP.GT.U32.AND P2, PT, R19, R114, PT ;  /* 0x000000721300720c */ /* 0x000fe20003f44070 */
[--C-:B------:R-:W-:Y:S01]  /*51f0*/  @!P6 IMAD.IADD R113, R113, 0x1, -R19.reuse ;  /* 0x000000017171e824 */ /* 0x100fe200078e0a13 */
        /* <DEDUP_REMOVED lines=10> */
[----:B------:R-:W-:Y:S01]  /*52a0*/  IMAD R116, R19, R0, R116 ;  /* 0x0000000013747224 */ /* 0x000fe200078e0274 */
[----:B------:R-:W-:Y:S01]  /*52b0*/  IADD3 R7, R2, 0x79, RZ ;  /* 0x0000007902077810 */ /* 0x000fe20007ffe0ff */
[--C-:B------:R-:W-:Y:S01]  /*52c0*/  @!P5 IMAD.IADD R115, R115, 0x1, -R19.reuse ;  /* 0x000000017373d824 */ /* 0x100fe200078e0a13 */
[----:B------:R-:W-:Y:S01]  /*52d0*/  ISETP.GT.U32.AND P5, PT, R19, R114, PT ;  /* 0x000000721300720c */ /* 0x000fe20003fa4070 */
[----:B------:R-:W-:Y:S01]  /*52e0*/  @!P6 IMAD.IADD R113, R113, 0x1, -R19 ;  /* 0x000000017171e824 */ /* 0x000fe200078e0a13 */
[----:B------:R-:W-:Y:S01]  /*52f0*/  ISETP.GT.U32.AND P6, PT, R19, R116, PT ;  /* 0x000000741300720c */ /* 0x000fe20003fc4070 */
[----:B------:R-:W-:Y:S01]  /*5300*/  IMAD.HI.U32 R0, R20, R117, RZ ;  /* 0x0000007514007227 */ /* 0x000fe200078e00ff */
[----:B------:R-:W-:-:S03]  /*5310*/  IABS R129, R7 ;  /* 0x0000000700817213 */ /* 0x000fc60000000000 */
[----:B------:R-:W-:Y:S02]  /*5320*/  IMAD.MOV R0, RZ, RZ, -R0 ;  /* 0x000000ffff007224 */ /* 0x000fe400078e0a00 */
[----:B------:R-:W-:-:S04]  /*5330*/  IMAD.HI.U32 R3, R20, R118, RZ ;  /* 0x0000007614037227 */ /* 0x000fc800078e00ff */
[----:B------:R-:W-:Y:S01]  /*5340*/  IMAD R117, R19, R0, R117 ;  /* 0x0000000013757224 */ /* 0x000fe200078e0275 */
[----:B------:R-:W-:Y:S01]  /*5350*/  IADD3 R3, -R3, RZ, RZ ;  /* 0x000000ff03037210 */ /* 0x000fe20007ffe1ff */
[----:B------:R-:W-:Y:S02]  /*5360*/  VIADD R9, R2, 0x70 ;  /* 0x0000007002097836 */ /* 0x000fe40000000000 */
[--C-:B------:R-:W-:Y:S01]  /*5370*/  @!P5 IMAD.IADD R114, R114, 0x1, -R19.reuse ;  /* 0x000000017272d824 */ /* 0x100fe200078e0a13 */
[C---:B------:R-:W-:Y:S01]  /*5380*/  ISETP.GT.U32.AND P5, PT, R19.reuse, R117, PT ;  /* 0x000000751300720c */ /* 0x040fe20003fa4070 */
[----:B------:R-:W-:Y:S01]  /*5390*/  @!P6 IMAD.IADD R116, R116, 0x1, -R19 ;  /* 0x000000017474e824 */ /* 0x000fe200078e0a13 */
[----:B------:R-:W-:Y:S01]  /*53a0*/  IABS R120, R9 ;  /* 0x0000000900787213 */ /* 0x000fe20000000000 */
[C---:B------:R-:W-:Y:S01]  /*53b0*/  IMAD R118, R19.reuse, R3, R118 ;  /* 0x0000000313767224 */ /* 0x040fe200078e0276 */
[----:B------:R-:W-:Y:S01]  /*53c0*/  ISETP.GT.U32.AND P6, PT, R19, R115, PT ;  /* 0x000000731300720c */ /* 0x000fe20003fc4070 */
[----:B------:R-:W-:-:S02]  /*53d0*/  VIADD R8, R2, 0x6f ;  /* 0x0000006f02087836 */ /* 0x000fc40000000000 */
[----:B------:R-:W-:-:S03]  /*53e0*/  IMAD.HI.U32 R3, R20, R120, RZ ;  /* 0x0000007814037227 */ /* 0x000fc600078e00ff */
[----:B------:R-:W-:Y:S01]  /*53f0*/  IABS R119, R8 ;  /* 0x0000000800777213 */ /* 0x000fe20000000000 */
[----:B------:R-:W-:Y:S02]  /*5400*/  IMAD.MOV R3, RZ, RZ, -R3 ;  /* 0x000000ffff037224 */ /* 0x000fe400078e0a03 */
[--C-:B------:R-:W-:Y:S02]  /*5410*/  @!P5 IMAD.IADD R117, R117, 0x1, -R19.reuse ;  /* 0x000000017575d824 */ /* 0x100fe400078e0a13 */
[----:B------:R-:W-:Y:S02]  /*5420*/  IMAD R120, R19, R3, R120 ;  /* 0x0000000313787224 */ /* 0x000fe400078e0278 */
[----:B------:R-:W-:Y:S01]  /*5430*/  @!P6 IMAD.IADD R115, R115, 0x1, -R19 ;  /* 0x000000017373e824 */ /* 0x000fe200078e0a13 */
[C---:B------:R-:W-:Y:S01]  /*5440*/  ISETP.GT.U32.AND P6, PT, R19.reuse, R118, PT ;  /* 0x000000761300720c */ /* 0x040fe20003fc4070 */
[----:B------:R-:W-:Y:S01]  /*5450*/  @!P3 IMAD.MOV R113, RZ, RZ, -R113 ;  /* 0x000000ffff71b224 */ /* 0x000fe200078e0a71 */
[----:B------:R-:W-:Y:S01]  /*5460*/  ISETP.GE.AND P3, PT, R4, RZ, PT ;  /* 0x000000ff0400720c */ /* 0x000fe20003f66270 */
[----:B------:R-:W-:Y:S01]  /*5470*/  @!P0 IMAD.MOV R114, RZ, RZ, -R114 ;  /* 0x000000ffff728224 */ /* 0x000fe200078e0a72 */
[C---:B------:R-:W-:Y:S01]  /*5480*/  ISETP.GT.U32.AND P0, PT, R19.reuse, R117, PT ;  /* 0x000000751300720c */ /* 0x040fe20003f04070 */
[----:B------:R-:W-:Y:S01]  /*5490*/  @!P4 IMAD.MOV R115, RZ, RZ, -R115 ;  /* 0x000000ffff73c224 */ /* 0x000fe200078e0a73 */
[----:B------:R-:W-:Y:S01]  /*54a0*/  ISETP.GT.U32.AND P4, PT, R19, R120, PT ;  /* 0x000000781300720c */ /* 0x000fe20003f84070 */
[----:B------:R-:W-:-:S02]  /*54b0*/  VIADD R4, R2, 0x71 ;  /* 0x0000007102047836 */ /* 0x000fc40000000000 */
[----:B------:R-:W-:-:S03]  /*54c0*/  IMAD.HI.U32 R0, R20, R119, RZ ;  /* 0x0000007714007227 */ /* 0x000fc600078e00ff */
[----:B------:R-:W-:Y:S01]  /*54d0*/  IABS R121, R4 ;  /* 0x0000000400797213 */ /* 0x000fe20000000000 */
[----:B------:R-:W-:Y:S02]  /*54e0*/  IMAD.MOV R0, RZ, RZ, -R0 ;  /* 0x000000ffff007224 */ /* 0x000fe400078e0a00 */
[----:B------:R-:W-:Y:S02]  /*54f0*/  VIADD R3, R2, 0x72 ;  /* 0x0000007202037836 */ /* 0x000fe40000000000 */
[----:B------:R-:W-:Y:S01]  /*5500*/  IMAD R119, R19, R0, R119 ;  /* 0x0000000013777224 */ /* 0x000fe200078e0277 */
[----:B------:R-:W-:Y:S01]  /*5510*/  @!P0 IADD3 R117, R117, -R19, RZ ;  /* 0x8000001375758210 */ /* 0x000fe20007ffe0ff */
[----:B------:R-:W-:Y:S01]  /*5520*/  @!P6 IMAD.IADD R118, R118, 0x1, -R19 ;  /* 0x000000017676e824 */ /* 0x000fe200078e0a13 */
[----:B------:R-:W-:Y:S01]  /*5530*/  IABS R122, R3 ;  /* 0x00000003007a7213 */ /* 0x000fe20000000000 */
[----:B------:R-:W-:Y:S01]  /*5540*/  IMAD.HI.U32 R0, R20, R121, RZ ;  /* 0x0000007914007227 */ /* 0x000fe200078e00ff */
[----:B------:R-:W-:-:S02]  /*5550*/  ISETP.GT.U32.AND P5, PT, R19, R119, PT ;  /* 0x000000771300720c */ /* 0x000fc40003fa4070 */
[----:B------:R-:W-:Y:S01]  /*5560*/  ISETP.GT.U32.AND P6, PT, R19, R118, PT ;  /* 0x000000761300720c */ /* 0x000fe20003fc4070 */
[----:B------:R-:W-:Y:S01]  /*5570*/  @!P4 IMAD.IADD R120, R120, 0x1, -R19 ;  /* 0x000000017878c824 */ /* 0x000fe200078e0a13 */
[----:B------:R-:W-:Y:S01]  /*5580*/  ISETP.GE.AND P0, PT, R9, RZ, PT ;  /* 0x000000ff0900720c */ /* 0x000fe20003f06270 */
[----:B------:R-:W-:Y:S01]  /*5590*/  IMAD.MOV R0, RZ, RZ, -R0 ;  /* 0x000000ffff007224 */ /* 0x000fe200078e0a00 */
[----:B------:R-:W-:Y:S01]  /*55a0*/  ISETP.GE.AND P4, PT, R4, RZ, PT ;  /* 0x000000ff0400720c */ /* 0x000fe20003f86270 */
[----:B------:R-:W-:Y:S01]  /*55b0*/  @!P3 IMAD.MOV R117, RZ, RZ, -R117 ;  /* 0x000000ffff75b224 */ /* 0x000fe200078e0a75 */
[C---:B------:R-:W-:Y:S01]  /*55c0*/  ISETP.GT.U32.AND P3, PT, R19.reuse, R120, PT ;  /* 0x000000781300720c */ /* 0x040fe20003f64070 */
[----:B------:R-:W-:Y:S02]  /*55d0*/  IMAD R121, R19, R0, R121 ;  /* 0x0000000013797224 */ /* 0x000fe400078e0279 */
[----:B------:R-:W-:-:S04]  /*55e0*/  IMAD.HI.U32 R0, R20, R122, RZ ;  /* 0x0000007a14007227 */ /* 0x000fc800078e00ff */
[----:B------:R-:W-:Y:S01]  /*55f0*/  @!P1 IMAD.MOV R112, RZ, RZ, -R112 ;  /* 0x000000ffff709224 */ /* 0x000fe200078e0a70 */
[C---:B------:R-:W-:Y:S01]  /*5600*/  ISETP.GT.U32.AND P1, PT, R19.reuse, R116, PT ;  /* 0x000000741300720c */ /* 0x040fe20003f24070 */
[----:B------:R-:W-:Y:S02]  /*5610*/  IMAD.MOV R0, RZ, RZ, -R0 ;  /* 0x000000ffff007224 */ /* 0x000fe400078e0a00 */
[--C-:B------:R-:W-:Y:S01]  /*5620*/  @!P6 IMAD.IADD R118, R118, 0x1, -R19.reuse ;  /* 0x000000017676e824 */ /* 0x100fe200078e0a13 */
[C---:B------:R-:W-:Y:S01]  /*5630*/  ISETP.GT.U32.AND P6, PT, R19.reuse, R121, PT ;  /* 0x000000791300720c */ /* 0x040fe20003fc4070 */
[----:B------:R-:W-:Y:S02]  /*5640*/  IMAD R122, R19, R0, R122 ;  /* 0x00000000137a7224 */ /* 0x000fe400078e027a */
[--C-:B------:R-:W-:Y:S02]  /*5650*/  @!P5 IMAD.IADD R119, R119, 0x1, -R19.reuse ;  /* 0x000000017777d824 */ /* 0x100fe400078e0a13 */
[--C-:B------:R-:W-:Y:S01]  /*5660*/  @!P3 IMAD.IADD R120, R120, 0x1, -R19.reuse ;  /* 0x000000017878b824 */ /* 0x100fe200078e0a13 */
[C---:B------:R-:W-:Y:S01]  /*5670*/  ISETP.GT.U32.AND P3, PT, R19.reuse, R122, PT ;  /* 0x0000007a1300720c */ /* 0x040fe20003f64070 */
[C---:B------:R-:W-:Y:S01]  /*5680*/  VIADD R0, R2.reuse, 0x73 ;  /* 0x0000007302007836 */ /* 0x040fe20000000000 */
[----:B------:R-:W-:Y:S01]  /*5690*/  ISETP.GT.U32.AND P5, PT, R19, R119, PT ;  /* 0x000000771300720c */ /* 0x000fe20003fa4070 */
[----:B------:R-:W-:Y:S01]  /*56a0*/  VIADD R4, R2, 0x75 ;  /* 0x0000007502047836 */ /* 0x000fe20000000000 */
[-C--:B------:R-:W-:Y:S01]  /*56b0*/  @!P1 IADD3 R116, R116, -R19.reuse, RZ ;  /* 0x8000001374749210 */ /* 0x080fe20007ffe0ff */
[----:B------:R-:W-:Y:S01]  /*56c0*/  @!P0 IMAD.MOV R120, RZ, RZ, -R120 ;  /* 0x000000ffff788224 */ /* 0x000fe200078e0a78 */
[----:B------:R-:W-:Y:S01]  /*56d0*/  ISETP.GE.AND P1, PT, R5, RZ, PT ;  /* 0x000000ff0500720c */ /* 0x000fe20003f26270 */
[----:B------:R-:W-:Y:S01]  /*56e0*/  VIADD R5, R2, 0x76 ;  /* 0x0000007602057836 */ /* 0x000fe20000000000 */
[----:B------:R-:W-:Y:S01]  /*56f0*/  @!P6 IADD3 R121, R121, -R19, RZ ;  /* 0x800000137979e210 */ /* 0x000fe20007ffe0ff */
[----:B------:R-:W-:Y:S01]  /*5700*/  @!P2 IMAD.MOV R116, RZ, RZ, -R116 ;  /* 0x000000ffff74a224 */ /* 0x000fe200078e0a74 */
[----:B------:R-:W-:Y:S01]  /*5710*/  ISETP.GE.AND P2, PT, R8, RZ, PT ;  /* 0x000000ff0800720c */ /* 0x000fe20003f46270 */
[----:B------:R-:W-:Y:S01]  /*5720*/  VIADD R9, R2, 0x7b ;  /* 0x0000007b02097836 */ /* 0x000fe20000000000 */
[----:B------:R-:W-:Y:S01]  /*5730*/  ISETP.GT.U32.AND P6, PT, R19, R121, PT ;  /* 0x000000791300720c */ /* 0x000fe20003fc4070 */
[--C-:B------:R-:W-:Y:S01]  /*5740*/  @!P3 IMAD.IADD R122, R122, 0x1, -R19.reuse ;  /* 0x000000017a7ab824 */ /* 0x100fe200078e0a13 */
[----:B------:R-:W-:Y:S01]  /*5750*/  IABS R123, R0 ;  /* 0x00000000007b7213 */ /* 0x000fe20000000000 */
[----:B------:R-:W-:Y:S01]  /*5760*/  @!P5 IMAD.IADD R119, R119, 0x1, -R19 ;  /* 0x000000017777d824 */ /* 0x000fe200078e0a13 */
[----:B------:R-:W-:Y:S01]  /*5770*/  ISETP.GE.AND P5, PT, R3, RZ, PT ;  /* 0x000000ff0300720c */ /* 0x000fe20003fa6270 */
[----:B------:R-:W-:Y:S01]  /*5780*/  VIADD R3, R2, 0x74 ;  /* 0x0000007402037836 */ /* 0x000fe20000000000 */
[----:B------:R-:W-:Y:S01]  /*5790*/  IABS R125, R4 ;  /* 0x00000004007d7213 */ /* 0x000fe20000000000 */
[----:B------:R-:W-:Y:S01]  /*57a0*/  @!P1 IMAD.MOV R118, RZ, RZ, -R118 ;  /* 0x000000ffff769224 */ /* 0x000fe200078e0a76 */
[----:B------:R-:W-:Y:S01]  /*57b0*/  ISETP.GE.AND P1, PT, R0, RZ, PT ;  /* 0x000000ff0000720c */ /* 0x000fe20003f26270 */
[----:B------:R-:W-:Y:S01]  /*57c0*/  IMAD.HI.U32 R0, R20, R123, RZ ;  /* 0x0000007b14007227 */ /* 0x000fe200078e00ff */
[----:B------:R-:W-:-:S02]  /*57d0*/  ISETP.GT.U32.AND P3, PT, R19, R122, PT ;  /* 0x0000007a1300720c */ /* 0x000fc40003f64070 */
[----:B------:R-:W-:Y:S01]  /*57e0*/  ISETP.GE.AND P0, PT, R4, RZ, PT ;  /* 0x000000ff0400720c */ /* 0x000fe20003f06270 */
[----:B------:R-:W-:Y:S01]  /*57f0*/  @!P2 IMAD.MOV R119, RZ, RZ, -R119 ;  /* 0x000000ffff77a224 */ /* 0x000fe200078e0a77 */
[----:B------:R-:W-:Y:S01]  /*5800*/  ISETP.GE.AND P2, PT, R3, RZ, PT ;  /* 0x000000ff0300720c */ /* 0x000fe20003f46270 */
[----:B------:R-:W-:Y:S01]  /*5810*/  IMAD.MOV R4, RZ, RZ, -R0 ;  /* 0x000000ffff047224 */ /* 0x000fe200078e0a00 */
[----:B------:R-:W-:Y:S01]  /*5820*/  IABS R124, R3 ;  /* 0x00000003007c7213 */ /* 0x000fe20000000000 */
[----:B------:R-:W-:Y:S01]  /*5830*/  IMAD.HI.U32 R3, R20, R125, RZ ;  /* 0x0000007d14037227 */ /* 0x000fe200078e00ff */
[----:B------:R-:W-:Y:S02]  /*5840*/  IABS R126, R5 ;  /* 0x00000005007e7213 */ /* 0x000fe40000000000 */
[----:B------:R-:W-:Y:S01]  /*5850*/  IABS R131, R9 ;  /* 0x0000000900837213 */ /* 0x000fe20000000000 */
[----:B------:R-:W-:Y:S01]  /*5860*/  @!P6 IMAD.IADD R121, R121, 0x1, -R19 ;  /* 0x000000017979e824 */ /* 0x000fe200078e0a13 */
[----:B------:R-:W-:Y:S01]  /*5870*/  ISETP.GE.AND P6, PT, R5, RZ, PT ;  /* 0x000000ff0500720c */ /* 0x000fe20003fc6270 */
[----:B------:R-:W-:-:S02]  /*5880*/  IMAD R123, R19, R4, R123 ;  /* 0x00000004137b7224 */ /* 0x000fc400078e027b */
[----:B------:R-:W-:Y:S02]  /*5890*/  IMAD.MOV R8, RZ, RZ, -R3 ;  /* 0x000000ffff087224 */ /* 0x000fe400078e0a03 */
[----:B------:R-:W-:Y:S01]  /*58a0*/  @!P4 IMAD.MOV R121, RZ, RZ, -R121 ;  /* 0x000000ffff79c224 */ /* 0x000fe200078e0a79 */
[C---:B------:R-:W-:Y:S01]  /*58b0*/  ISETP.GT.U32.AND P4, PT, R19.reuse, R123, PT ;  /* 0x0000007b1300720c */ /* 0x040fe20003f84070 */
[----:B------:R-:W-:Y:S02]  /*58c0*/  @!P3 IMAD.IADD R122, R122, 0x1, -R19 ;  /* 0x000000017a7ab824 */ /* 0x000fe400078e0a13 */
[----:B------:R-:W-:Y:S02]  /*58d0*/  IMAD R125, R19, R8, R125 ;  /* 0x00000008137d7224 */ /* 0x000fe400078e027d */
[----:B------:R-:W-:-:S04]  /*58e0*/  IMAD.HI.U32 R0, R20, R124, RZ ;  /* 0x0000007c14007227 */ /* 0x000fc800078e00ff */
[----:B------:R-:W-:Y:S01]  /*58f0*/  @!P5 IMAD.MOV R122, RZ, RZ, -R122 ;  /* 0x000000ffff7ad224 */ /* 0x000fe200078e0a7a */
[----:B------:R-:W-:Y:S01]  /*5900*/  ISETP.GT.U32.AND P5, PT, R19, R125, PT ;  /* 0x0000007d1300720c */ /* 0x000fe20003fa4070 */
[----:B------:R-:W-:Y:S01]  /*5910*/  VIADD R5, R2, 0x78 ;  /* 0x0000007802057836 */ /* 0x000fe20000000000 */
[----:B------:R-:W-:Y:S01]  /*5920*/  IADD3 R4, -R0, RZ, RZ ;  /* 0x000000ff00047210 */ /* 0x000fe20007ffe1ff */
[----:B------:R-:W-:Y:S02]  /*5930*/  @!P4 IMAD.IADD R123, R123, 0x1, -R19 ;  /* 0x000000017b7bc824 */ /* 0x000fe400078e0a13 */
[----:B------:R-:W-:Y:S01]  /*5940*/  IMAD.HI.U32 R0, R20, R126, RZ ;  /* 0x0000007e14007227 */ /* 0x000fe200078e00ff */
[----:B------:R-:W-:Y:S02]  /*5950*/  IABS R128, R5 ;  /* 0x0000000500807213 */ /* 0x000fe40000000000 */
[C---:B------:R-:W-:Y:S01]  /*5960*/  ISETP.GT.U32.AND P4, PT, R19.reuse, R123, PT ;  /* 0x0000007b1300720c */ /* 0x040fe20003f84070 */
[----:B------:R-:W-:-:S02]  /*5970*/  IMAD R124, R19, R4, R124 ;  /* 0x00000004137c7224 */ /* 0x000fc400078e027c */
[----:B------:R-:W-:Y:S02]  /*5980*/  IMAD.MOV R0, RZ, RZ, -R0 ;  /* 0x000000ffff007224 */ /* 0x000fe400078e0a00 */
[----:B------:R-:W-:Y:S01]  /*5990*/  @!P5 IMAD.IADD R125, R125, 0x1, -R19 ;  /* 0x000000017d7dd824 */ /* 0x000fe200078e0a13 */
[----:B------:R-:W-:Y:S01]  /*59a0*/  ISETP.GT.U32.AND P3, PT, R19, R124, PT ;  /* 0x0000007c1300720c */ /* 0x000fe20003f64070 */
[----:B------:R-:W-:-:S03]  /*59b0*/  IMAD.HI.U32 R3, R20, R128, RZ ;  /* 0x0000008014037227 */ /* 0x000fc600078e00ff */
[C---:B------:R-:W-:Y:S01]  /*59c0*/  ISETP.GT.U32.AND P5, PT, R19.reuse, R125, PT ;  /* 0x0000007d1300720c */ /* 0x040fe20003fa4070 */
[----:B------:R-:W-:Y:S02]  /*59d0*/  VIADD R4, R2, 0x77 ;  /* 0x0000007702047836 */ /* 0x000fe40000000000 */
[----:B------:R-:W-:Y:S02]  /*59e0*/  IMAD R126, R19, R0, R126 ;  /* 0x00000000137e7224 */ /* 0x000fe400078e027e */
[----:B------:R-:W-:Y:S01]  /*59f0*/  IMAD.MOV R3, RZ, RZ, -R3 ;  /* 0x000000ffff037224 */ /* 0x000fe200078e0a03 */
[----:B------:R-:W-:Y:S01]  /*5a00*/  IABS R127, R4 ;  /* 0x00000004007f7213 */ /* 0x000fe20000000000 */
[--C-:B------:R-:W-:Y:S01]  /*5a10*/  @!P4 IMAD.IADD R123, R123, 0x1, -R19.reuse ;  /* 0x000000017b7bc824 */ /* 0x100fe200078e0a13 */
[C---:B------:R-:W-:Y:S01]  /*5a20*/  ISETP.GT.U32.AND P4, PT, R19.reuse, R126, PT ;  /* 0x0000007e1300720c */ /* 0x040fe20003f84070 */
[----:B------:R-:W-:Y:S02]  /*5a30*/  @!P3 IMAD.IADD R124, R124, 0x1, -R19 ;  /* 0x000000017c7cb824 */ /* 0x000fe400078e0a13 */
[----:B------:R-:W-:-:S02]  /*5a40*/  IMAD R128, R19, R3, R128 ;  /* 0x0000000313807224 */ /* 0x000fc400078e0280 */
[----:B------:R-:W-:Y:S01]  /*5a50*/  IMAD.HI.U32 R0, R20, R127, RZ ;  /* 0x0000007f14007227 */ /* 0x000fe200078e00ff */
[----:B------:R-:W-:Y:S02]  /*5a60*/  @!P5 IADD3 R125, R125, -R19, RZ ;  /* 0x800000137d7dd210 */ /* 0x000fe40007ffe0ff */
[C---:B------:R-:W-:Y:S01]  /*5a70*/  ISETP.GT.U32.AND P3, PT, R19.reuse, R124, PT ;  /* 0x0000007c1300720c */ /* 0x040fe20003f64070 */
[----:B------:R-:W-:Y:S01]  /*5a80*/  IMAD.MOV R0, RZ, RZ, -R0 ;  /* 0x000000ffff007224 */ /* 0x000fe200078e0a00 */
[C---:B------:R-:W-:Y:S01]  /*5a90*/  ISETP.GT.U32.AND P5, PT, R19.reuse, R128, PT ;  /* 0x000000801300720c */ /* 0x040fe20003fa4070 */
[----:B------:R-:W-:Y:S02]  /*5aa0*/  VIADD R8, R2, 0x7a ;  /* 0x0000007a02087836 */ /* 0x000fe40000000000 */
[----:B------:R-:W-:Y:S02]  /*5ab0*/  IMAD R127, R19, R0, R127 ;  /* 0x00000000137f7224 */ /* 0x000fe400078e027f */
[----:B------:R-:W-:Y:S01]  /*5ac0*/  IMAD.HI.U32 R0, R20, R129, RZ ;  /* 0x0000008114007227 */ /* 0x000fe200078e00ff */
[----:B------:R-:W-:-:S03]  /*5ad0*/  IABS R130, R8 ;  /* 0x0000000800827213 */ /* 0x000fc60000000000 */
[----:B------:R-:W-:Y:S01]  /*5ae0*/  @!P4 IMAD.IADD R126, R126, 0x1, -R19 ;  /* 0x000000017e7ec824 */ /* 0x000fe200078e0a13 */
[----:B------:R-:W-:Y:S01]  /*5af0*/  ISETP.GE.AND P4, PT, R4, RZ, PT ;  /* 0x000000ff0400720c */ /* 0x000fe20003f86270 */
[----:B------:R-:W-:Y:S02]  /*5b00*/  @!P1 IMAD.MOV R123, RZ, RZ, -R123 ;  /* 0x000000ffff7b9224 */ /* 0x000fe400078e0a7b */
[----:B------:R-:W-:Y:S01]  /*5b10*/  IMAD.MOV R0, RZ, RZ, -R0 ;  /* 0x000000ffff007224 */ /* 0x000fe200078e0a00 */
[C---:B------:R-:W-:Y:S01]  /*5b20*/  ISETP.GT.U32.AND P1, PT, R19.reuse, R126, PT ;  /* 0x0000007e1300720c */ /* 0x040fe20003f24070 */
[--C-:B------:R-:W-:Y:S01]  /*5b30*/  @!P3 IMAD.IADD R124, R124, 0x1, -R19.reuse ;  /* 0x000000017c7cb824 */ /* 0x100fe200078e0a13 */
[C---:B------:R-:W-:Y:S01]  /*5b40*/  ISETP.GT.U32.AND P3, PT, R19.reuse, R127, PT ;  /* 0x0000007f1300720c */ /* 0x040fe20003f64070 */
[----:B------:R-:W-:Y:S02]  /*5b50*/  @!P5 IMAD.IADD R128, R128, 0x1, -R19 ;  /* 0x000000018080d824 */ /* 0x000fe400078e0a13 */
[----:B------:R-:W-:-:S02]  /*5b60*/  IMAD R129, R19, R0, R129 ;  /* 0x0000000013817224 */ /* 0x000fc400078e0281 */
[----:B------:R-:W-:Y:S01]  /*5b70*/  IMAD.HI.U32 R0, R20, R131, RZ ;  /* 0x0000008314007227 */ /* 0x000fe200078e00ff */
[----:B------:R-:W-:-:S03]  /*5b80*/  ISETP.GT.U32.AND P5, PT, R19, R128, PT ;  /* 0x000000801300720c */ /* 0x000fc60003fa4070 */
[----:B------:R-:W-:Y:S01]  /*5b90*/  IMAD.HI.U32 R3, R20, R130, RZ ;  /* 0x0000008214037227 */ /* 0x000fe200078e00ff */
[----:B------:R-:W-:-:S03]  /*5ba0*/  IADD3 R0, -R0, RZ, RZ ;  /* 0x000000ff00007210 */ /* 0x000fc60007ffe1ff */
[----:B------:R-:W-:Y:S02]  /*5bb0*/  IMAD.MOV R3, RZ, RZ, -R3 ;  /* 0x000000ffff037224 */ /* 0x000fe400078e0a03 */
[--C-:B------:R-:W-:Y:S01]  /*5bc0*/  @!P1 IMAD.IADD R126, R126, 0x1, -R19.reuse ;  /* 0x000000017e7e9824 */ /* 0x100fe200078e0a13 */
[C---:B------:R-:W-:Y:S01]  /*5bd0*/  ISETP.GT.U32.AND P1, PT, R19.reuse, R129, PT ;  /* 0x000000811300720c */ /* 0x040fe20003f24070 */
[----:B------:R-:W-:Y:S02]  /*5be0*/  IMAD R130, R19, R3, R130 ;  /* 0x0000000313827224 */ /* 0x000fe400078e0282 */
[----:B------:R-:W-:Y:S01]  /*5bf0*/  @!P3 IMAD.IADD R127, R127, 0x1, -R19 ;  /* 0x000000017f7fb824 */ /* 0x000fe200078e0a13 */
[----:B------:R-:W-:Y:S01]  /*5c00*/  ISETP.GE.AND P3, PT, R5, RZ, PT ;  /* 0x000000ff0500720c */ /* 0x000fe20003f66270 */
[C---:B------:R-:W-:Y:S02]  /*5c10*/  IMAD R131, R19.reuse, R0, R131 ;  /* 0x0000000013837224 */ /* 0x040fe400078e0283 */
[----:B------:R-:W-:Y:S01]  /*5c20*/  @!P6 IMAD.MOV R126, RZ, RZ, -R126 ;  /* 0x000000ffff7ee224 */ /* 0x000fe200078e0a7e */
[C---:B------:R-:W-:Y:S01]  /*5c30*/  ISETP.GT.U32.AND P6, PT, R19.reuse, R130, PT ;  /* 0x000000821300720c */ /* 0x040fe20003fc4070 */
[----:B------:R-:W-:Y:S01]  /*5c40*/  @!P2 IMAD.MOV R124, RZ, RZ, -R124 ;  /* 0x000000ffff7ca224 */ /* 0x000fe200078e0a7c */
[C---:B------:R-:W-:Y:S01]  /*5c50*/  ISETP.GT.U32.AND P2, PT, R19.reuse, R127, PT ;  /* 0x0000007f1300720c */ /* 0x040fe20003f44070 */
[----:B------:R-:W-:Y:S01]  /*5c60*/  @!P5 IMAD.IADD R128, R128, 0x1, -R19 ;  /* 0x000000018080d824 */ /* 0x000fe200078e0a13 */
[----:B------:R-:W-:Y:S01]  /*5c70*/  ISETP.GT.U32.AND P5, PT, R19, R131, PT ;  /* 0x000000831300720c */ /* 0x000fe20003fa4070 */
[----:B------:R-:W-:-:S02]  /*5c80*/  VIADD R4, R2, 0x7c ;  /* 0x0000007c02047836 */ /* 0x000fc40000000000 */
[----:B------:R-:W-:Y:S01]  /*5c90*/  @!P1 IMAD.IADD R129, R129, 0x1, -R19 ;  /* 0x0000000181819824 */ /* 0x000fe200078e0a13 */
[----:B------:R-:W-:Y:S01]  /*5ca0*/  ISETP.GE.AND P1, PT, R9, RZ, PT ;  /* 0x000000ff0900720c */ /* 0x000fe20003f26270 */
[C---:B------:R-:W-:Y:S01]  /*5cb0*/  VIADD R5, R2.reuse, 0x7d ;  /* 0x0000007d02057836 */ /* 0x040fe20000000000 */
[----:B------:R-:W-:Y:S01]  /*5cc0*/  IABS R132, R4 ;  /* 0x0000000400847213 */ /* 0x000fe20000000000 */
[----:B------:R-:W-:Y:S01]  /*5cd0*/  @!P0 IMAD.MOV R125, RZ, RZ, -R125 ;  /* 0x000000ffff7d8224 */ /* 0x000fe200078e0a7d */
[----:B------:R-:W-:Y:S01]  /*5ce0*/  ISETP.GE.AND P0, PT, R7, RZ, PT ;  /* 0x000000ff0700720c */ /* 0x000fe20003f06270 */
[----:B------:R-:W-:Y:S01]  /*5cf0*/  VIADD R7, R2, 0x7e ;  /* 0x0000007e02077836 */ /* 0x000fe20000000000 */
[----:B------:R-:W-:Y:S01]  /*5d00*/  @!P6 IADD3 R130, R130, -R19, RZ ;  /* 0x800000138282e210 */ /* 0x000fe20007ffe0ff */
[--C-:B------:R-:W-:Y:S01]  /*5d10*/  @!P2 IMAD.IADD R127, R127, 0x1, -R19.reuse ;  /* 0x000000017f7fa824 */ /* 0x100fe200078e0a13 */
[----:B------:R-:W-:Y:S01]  /*5d20*/  ISETP.GT.U32.AND P6, PT, R19, R129, PT ;  /* 0x000000811300720c */ /* 0x000fe20003fc4070 */
[----:B------:R-:W-:Y:S01]  /*5d30*/  @!P5 IMAD.IADD R131, R131, 0x1, -R19 ;  /* 0x000000018383d824 */ /* 0x000fe200078e0a13 */
[----:B------:R-:W-:Y:S01]  /*5d40*/  IABS R133, R5 ;  /* 0x0000000500857213 */ /* 0x000fe20000000000 */
[----:B------:R-:W-:Y:S01]  /*5d50*/  IMAD.HI.U32 R0, R20, R132, RZ ;  /* 0x0000008414007227 */ /* 0x000fe200078e00ff */
[----:B------:R-:W-:-:S02]  /*5d60*/  ISETP.GE.AND P2, PT, R8, RZ, PT ;  /* 0x000000ff0800720c */ /* 0x000fc40003f46270 */
[C---:B------:R-:W-:Y:S01]  /*5d70*/  ISETP.GT.U32.AND P5, PT, R19.reuse, R130, PT ;  /* 0x000000821300720c */ /* 0x040fe20003fa4070 */
[----:B------:R-:W-:Y:S01]  /*5d80*/  @!P4 IMAD.MOV R127, RZ, RZ, -R127 ;  /* 0x000000ffff7fc224 */ /* 0x000fe200078e0a7f */
[----:B------:R-:W-:Y:S01]  /*5d90*/  ISETP.GT.U32.AND P4, PT, R19, R131, PT ;  /* 0x000000831300720c */ /* 0x000fe20003f84070 */
[----:B------:R-:W-:Y:S01]  /*5da0*/  IMAD.MOV R3, RZ, RZ, -R0 ;  /* 0x000000ffff037224 */ /* 0x000fe200078e0a00 */
[----:B------:R-:W-:Y:S01]  /*5db0*/  IABS R134, R7 ;  /* 0x0000000700867213 */ /* 0x000fe20000000000 */
[----:B------:R-:W-:Y:S01]  /*5dc0*/  IMAD.HI.U32 R0, R20, R133, RZ ;  /* 0x0000008514007227 */ /* 0x000fe200078e00ff */
[----:B------:R-:W-:-:S03]  /*5dd0*/  IADD3 R9, R2, 0x80, RZ ;  /* 0x0000008002097810 */ /* 0x000fc60007ffe0ff */
[----:B------:R-:W-:Y:S01]  /*5de0*/  IMAD R132, R19, R3, R132 ;  /* 0x0000000313847224 */ /* 0x000fe200078e0284 */
[----:B------:R-:W-:Y:S01]  /*5df0*/  IABS R136, R9 ;  /* 0x0000000900887213 */ /* 0x000fe20000000000 */
[----:B------:R-:W-:Y:S02]  /*5e00*/  IMAD.MOV R0, RZ, RZ, -R0 ;  /* 0x000000ffff007224 */ /* 0x000fe400078e0a00 */
[----:B------:R-:W-:Y:S01]  /*5e10*/  @!P6 IMAD.IADD R129, R129, 0x1, -R19 ;  /* 0x000000018181e824 */ /* 0x000fe200078e0a13 */
[C---:B------:R-:W-:Y:S01]  /*5e20*/  ISETP.GT.U32.AND P6, PT, R19.reuse, R132, PT ;  /* 0x000000841300720c */ /* 0x040fe20003fc4070 */
[----:B------:R-:W-:Y:S02]  /*5e30*/  IMAD R133, R19, R0, R133 ;  /* 0x0000000013857224 */ /* 0x000fe400078e0285 */
[----:B------:R-:W-:Y:S02]  /*5e40*/  VIADD R8, R2, 0x7f ;  /* 0x0000007f02087836 */ /* 0x000fe40000000000 */
[----:B------:R-:W-:Y:S01]  /*5e50*/  @!P4 IMAD.IADD R131, R131, 0x1, -R19 ;  /* 0x000000018383c824 */ /* 0x000fe200078e0a13 */
[----:B------:R-:W-:Y:S01]  /*5e60*/  ISETP.GT.U32.AND P4, PT, R19, R133, PT ;  /* 0x000000851300720c */ /* 0x000fe20003f84070 */
[----:B------:R-:W-:Y:S01]  /*5e70*/  IMAD.HI.U32 R0, R20, R134, RZ ;  /* 0x0000008614007227 */ /* 0x000fe200078e00ff */
[----:B------:R-:W-:-:S02]  /*5e80*/  IABS R135, R8 ;  /* 0x0000000800877213 */ /* 0x000fc40000000000 */
[----:B------:R-:W-:Y:S01]  /*5e90*/  @!P1 IADD3 R131, -R131, RZ, RZ ;  /* 0x000000ff83839210 */ /* 0x000fe20007ffe1ff */
[--C-:B------:R-:W-:Y:S01]  /*5ea0*/  @!P5 IMAD.IADD R130, R130, 0x1, -R19.reuse ;  /* 0x000000018282d824 */ /* 0x100fe200078e0a13 */
[----:B------:R-:W-:Y:S01]  /*5eb0*/  ISETP.GE.AND P5, PT, R4, RZ, PT ;  /* 0x000000ff0400720c */ /* 0x000fe20003fa6270 */
[----:B------:R-:W-:Y:S01]  /*5ec0*/  @!P6 IMAD.IADD R132, R132, 0x1, -R19 ;  /* 0x000000018484e824 */ /* 0x000fe200078e0a13 */
[----:B------:R-:W-:Y:S01]  /*5ed0*/  ISETP.GE.AND P6, PT, R5, RZ, PT ;  /* 0x000000ff0500720c */ /* 0x000fe20003fc6270 */
[----:B------:R-:W-:Y:S01]  /*5ee0*/  IMAD.HI.U32 R3, R20, R135, RZ ;  /* 0x0000008714037227 */ /* 0x000fe200078e00ff */
[----:B------:R-:W-:-:S03]  /*5ef0*/  ISETP.GE.AND P1, PT, R7, RZ, PT ;  /* 0x000000ff0700720c */ /* 0x000fc60003f26270 */
[----:B------:R-:W-:Y:S01]  /*5f00*/  @!P3 IMAD.MOV R128, RZ, RZ, -R128 ;  /* 0x000000ffff80b224 */ /* 0x000fe200078e0a80 */
[----:B------:R-:W-:Y:S01]  /*5f10*/  ISETP.GT.U32.AND P3, PT, R19, R132, PT ;  /* 0x000000841300720c */ /* 0x000fe20003f64070 */
[----:B------:R-:W-:Y:S02]  /*5f20*/  IMAD.MOV R4, RZ, RZ, -R3 ;  /* 0x000000ffff047224 */ /* 0x000fe400078e0a03 */
[----:B------:R-:W-:Y:S02]  /*5f30*/  VIADD R5, R2, 0x81 ;  /* 0x0000008102057836 */ /* 0x000fe40000000000 */
[----:B------:R-:W-:Y:S02]  /*5f40*/  @!P4 IMAD.IADD R133, R133, 0x1, -R19 ;  /* 0x000000018585c824 */ /* 0x000fe400078e0a13 */
[----:B------:R-:W-:Y:S01]  /*5f50*/  IMAD.MOV R0, RZ, RZ, -R0 ;  /* 0x000000ffff007224 */ /* 0x000fe200078e0a00 */
[----:B------:R-:W-:Y:S01]  /*5f60*/  IABS R137, R5 ;  /* 0x0000000500897213 */ /* 0x000fe20000000000 */
[C---:B------:R-:W-:Y:S01]  /*5f70*/  IMAD R135, R19.reuse, R4, R135 ;  /* 0x0000000413877224 */ /* 0x040fe200078e0287 */
[C---:B------:R-:W-:Y:S01]  /*5f80*/  ISETP.GT.U32.AND P4, PT, R19.reuse, R133, PT ;  /* 0x000000851300720c */ /* 0x040fe20003f84070 */
[----:B------:R-:W-:-:S02]  /*5f90*/  IMAD R134, R19, R0, R134 ;  /* 0x0000000013867224 */ /* 0x000fc400078e0286 */
[----:B------:R-:W-:-:S04]  /*5fa0*/  IMAD.HI.U32 R0, R20, R136, RZ ;  /* 0x0000008814007227 */ /* 0x000fc800078e00ff */
[----:B------:R-:W-:Y:S01]  /*5fb0*/  @!P2 IMAD.MOV R130, RZ, RZ, -R130 ;  /* 0x000000ffff82a224 */ /* 0x000fe200078e0a82 */
[----:B------:R-:W-:Y:S01]  /*5fc0*/  ISETP.GT.U32.AND P2, PT, R19, R135, PT ;  /* 0x000000871300720c */ /* 0x000fe20003f44070 */
[----:B------:R-:W-:-:S04]  /*5fd0*/  IMAD.HI.U32 R3, R20, R137, RZ ;  /* 0x0000008914037227 */ /* 0x000fc800078e00ff */
[----:B------:R-:W-:Y:S02]  /*5fe0*/  IMAD.MOV R0, RZ, RZ, -R0 ;  /* 0x000000ffff007224 */ /* 0x000fe400078e0a00 */
[----:B------:R-:W-:Y:S01]  /*5ff0*/  @!P3 IMAD.IADD R132, R132, 0x1, -R19 ;  /* 0x000000018484b824 */ /* 0x000fe200078e0a13 */
[----:B------:R-:W-:Y:S01]  /*6000*/  ISETP.GE.AND P3, PT, R8, RZ, PT ;  /* 0x000000ff0800720c */ /* 0x000fe20003f66270 */
[----:B------:R-:W-:Y:S02]  /*6010*/  IMAD.MOV R4, RZ, RZ, -R3 ;  /* 0x000000ffff047224 */ /* 0x000fe400078e0a03 */
[C---:B------:R-:W-:Y:S01]  /*6020*/  IMAD R136, R19.reuse, R0, R136 ;  /* 0x0000000013887224 */ /* 0x040fe200078e0288 */
[----:B------:R-:W-:Y:S01]  /*6030*/  @!P5 IADD3 R132, -R132, RZ, RZ ;  /* 0x000000ff8484d210 */ /* 0x000fe20007ffe1ff */
[----:B------:R-:W-:Y:S01]  /*6040*/  @!P0 IMAD.MOV R129, RZ, RZ, -R129 ;  /* 0x000000ffff818224 */ /* 0x000fe200078e0a81 */
[----:B------:R-:W-:Y:S01]  /*6050*/  ISETP.GT.U32.AND P0, PT, R19, R134, PT ;  /* 0x000000861300720c */ /* 0x000fe20003f04070 */
[----:B------:R-:W-:Y:S01]  /*6060*/  @!P4 IMAD.IADD R133, R133, 0x1, -R19 ;  /* 0x000000018585c824 */ /* 0x000fe200078e0a13 */
[C---:B------:R-:W-:Y:S01]  /*6070*/  ISETP.GT.U32.AND P5, PT, R19.reuse, R136, PT ;  /* 0x000000881300720c */ /* 0x040fe20003fa4070 */
[----:B------:R-:W-:Y:S01]  /*6080*/  IMAD R137, R19, R4, R137 ;  /* 0x0000000413897224 */ /* 0x000fe200078e0289 */
[----:B------:R-:W-:Y:S01]  /*6090*/  ISETP.GE.AND P4, PT, R9, RZ, PT ;  /* 0x000000ff0900720c */ /* 0x000fe20003f86270 */
[----:B------:R-:W-:-:S02]  /*60a0*/  @!P2 IMAD.IADD R135, R135, 0x1, -R19 ;  /* 0x000000018787a824 */ /* 0x000fc400078e0a13 */
[----:B------:R-:W-:Y:S01]  /*60b0*/  @!P6 IMAD.MOV R133, RZ, RZ, -R133 ;  /* 0x000000ffff85e224 */ /* 0x000fe200078e0a85 */
[C---:B------:R-:W-:Y:S01]  /*60c0*/  ISETP.GT.U32.AND P6, PT, R19.reuse, R137, PT ;  /* 0x000000891300720c */ /* 0x040fe20003fc4070 */
[C---:B------:R-:W-:Y:S01]  /*60d0*/  VIADD R3, R2.reuse, 0x82 ;  /* 0x0000008202037836 */ /* 0x040fe20000000000 */
[C---:B------:R-:W-:Y:S01]  /*60e0*/  ISETP.GT.U32.AND P2, PT, R19.reuse, R135, PT ;  /* 0x000000871300720c */ /* 0x040fe20003f44070 */
[----:B------:R-:W-:Y:S02]  /*60f0*/  VIADD R7, R2, 0x83 ;  /* 0x0000008302077836 */ /* 0x000fe40000000000 */
[--C-:B------:R-:W-:Y:S01]  /*6100*/  @!P0 IMAD.IADD R134, R134, 0x1, -R19.reuse ;  /* 0x0000000186868824 */ /* 0x100fe200078e0a13 */
[----:B------:R-:W-:Y:S01]  /*6110*/  IABS R138, R3 ;  /* 0x00000003008a7213 */ /* 0x000fe20000000000 */
[----:B------:R-:W-:Y:S01]  /*6120*/  @!P5 IMAD.IADD R136, R136, 0x1, -R19 ;  /* 0x000000018888d824 */ /* 0x000fe200078e0a13 */
[----:B------:R-:W-:Y:S01]  /*6130*/  IABS R139, R7 ;  /* 0x00000007008b7213 */ /* 0x000fe20000000000 */
[----:B------:R-:W-:Y:S01]  /*6140*/  VIADD R8, R2, 0x87 ;  /* 0x0000008702087836 */ /* 0x000fe20000000000 */
[C---:B------:R-:W-:Y:S01]  /*6150*/  ISETP.GT.U32.AND P0, PT, R19.reuse, R134, PT ;  /* 0x000000861300720c */ /* 0x040fe20003f04070 */
[----:B------:R-:W-:Y:S01]  /*6160*/  IMAD.HI.U32 R0, R20, R138, RZ ;  /* 0x0000008a14007227 */ /* 0x000fe200078e00ff */
[----:B------:R-:W-:-:S02]  /*6170*/  ISETP.GT.U32.AND P5, PT, R19, R136, PT ;  /* 0x000000881300720c */ /* 0x000fc40003fa4070 */
[----:B------:R-:W-:Y:S01]  /*6180*/  IABS R143, R8 ;  /* 0x00000008008f7213 */ /* 0x000fe20000000000 */
[--C-:B------:R-:W-:Y:S02]  /*6190*/  @!P6 IMAD.IADD R137, R137, 0x1, -R19.reuse ;  /* 0x000000018989e824 */ /* 0x100fe400078e0a13 */
[----:B------:R-:W-:Y:S01]  /*61a0*/  @!P2 IMAD.IADD R135, R135, 0x1, -R19 ;  /* 0x000000018787a824 */ /* 0x000fe200078e0a13 */
[----:B------:R-:W-:Y:S01]  /*61b0*/  ISETP.GE.AND P2, PT, R3, RZ, PT ;  /* 0x000000ff0300720c */ /* 0x000fe20003f46270 */
[----:B------:R-:W-:Y:S01]  /*61c0*/  IMAD.HI.U32 R3, R20, R139, RZ ;  /* 0x0000008b14037227 */ /* 0x000fe200078e00ff */
[----:B------:R-:W-:-:S03]  /*61d0*/  ISETP.GT.U32.AND P6, PT, R19, R137, PT ;  /* 0x000000891300720c */ /* 0x000fc60003fc4070 */
[----:B------:R-:W-:Y:S02]  /*61e0*/  IMAD.MOV R0, RZ, RZ, -R0 ;  /* 0x000000ffff007224 */ /* 0x000fe400078e0a00 */
[----:B------:R-:W-:Y:S02]  /*61f0*/  IMAD.MOV R4, RZ, RZ, -R3 ;  /* 0x000000ffff047224 */ /* 0x000fe400078e0a03 */
[----:B------:R-:W-:Y:S02]  /*6200*/  IMAD R138, R19, R0, R138 ;  /* 0x00000000138a7224 */ /* 0x000fe400078e028a */
[----:B------:R-:W-:Y:S01]  /*6210*/  @!P0 IMAD.IADD R134, R134, 0x1, -R19 ;  /* 0x0000000186868824 */ /* 0x000fe200078e0a13 */
[----:B------:R-:W-:Y:S01]  /*6220*/  ISETP.GE.AND P0, PT, R5, RZ, PT ;  /* 0x000000ff0500720c */ /* 0x000fe20003f06270 */
[----:B------:R-:W-:Y:S02]  /*6230*/  VIADD R5, R2, 0x84 ;  /* 0x0000008402057836 */ /* 0x000fe40000000000 */
[C---:B------:R-:W-:Y:S01]  /*6240*/  IMAD R139, R19.reuse, R4, R139 ;  /* 0x00000004138b7224 */ /* 0x040fe200078e028b */
[----:B------:R-:W-:Y:S01]  /*6250*/  @!P1 IADD3 R134, -R134, RZ, RZ ;  /* 0x000000ff86869210 */ /* 0x000fe20007ffe1ff */
[--C-:B------:R-:W-:Y:S01]  /*6260*/  @!P5 IMAD.IADD R136, R136, 0x1, -R19.reuse ;  /* 0x000000018888d824 */ /* 0x100fe200078e0a13 */
[----:B------:R-:W-:Y:S01]  /*6270*/  ISETP.GT.U32.AND P5, PT, R19, R138, PT ;  /* 0x0000008a1300720c */ /* 0x000fe20003fa4070 */
[----:B------:R-:W-:Y:S01]  /*6280*/  @!P6 IMAD.IADD R137, R137, 0x1, -R19 ;  /* 0x000000018989e824 */ /* 0x000fe200078e0a13 */
[----:B------:R-:W-:Y:S01]  /*6290*/  IABS R140, R5 ;  /* 0x00000005008c7213 */ /* 0x000fe20000000000 */
[----:B------:R-:W-:Y:S01]  /*62a0*/  VIADD R4, R2, 0x85 ;  /* 0x0000008502047836 */ /* 0x000fe20000000000 */
[----:B------:R-:W-:Y:S01]  /*62b0*/  ISETP.GT.U32.AND P6, PT, R19, R139, PT ;  /* 0x0000008b1300720c */ /* 0x000fe20003fc4070 */
[----:B------:R-:W-:Y:S01]  /*62c0*/  @!P4 IMAD.MOV R136, RZ, RZ, -R136 ;  /* 0x000000ffff88c224 */ /* 0x000fe200078e0a88 */
[----:B------:R-:W-:Y:S01]  /*62d0*/  ISETP.GE.AND P1, PT, R7, RZ, PT ;  /* 0x000000ff0700720c */ /* 0x000fe20003f26270 */
[----:B------:R-:W-:Y:S01]  /*62e0*/  IMAD.HI.U32 R0, R20, R140, RZ ;  /* 0x0000008c14007227 */ /* 0x000fe200078e00ff */
[----:B------:R-:W-:-:S03]  /*62f0*/  IABS R141, R4 ;  /* 0x00000004008d7213 */ /* 0x000fc60000000000 */
[----:B------:R-:W-:Y:S02]  /*6300*/  IMAD.MOV R0, RZ, RZ, -R0 ;  /* 0x000000ffff007224 */ /* 0x000fe400078e0a00 */
[----:B------:R-:W-:Y:S02]  /*6310*/  @!P5 IMAD.IADD R138, R138, 0x1, -R19 ;  /* 0x000000018a8ad824 */ /* 0x000fe400078e0a13 */
[----:B------:R-:W-:Y:S02]  /*6320*/  IMAD R140, R19, R0, R140 ;  /* 0x00000000138c7224 */ /* 0x000fe400078e028c */
[----:B------:R-:W-:-:S03]  /*6330*/  IMAD.HI.U32 R0, R20, R141, RZ ;  /* 0x0000008d14007227 */ /* 0x000fc600078e00ff */
[----:B------:R-:W-:Y:S01]  /*6340*/  ISETP.GT.U32.AND P5, PT, R19, R140, PT ;  /* 0x0000008c1300720c */ /* 0x000fe20003fa4070 */
[----:B------:R-:W-:Y:S01]  /*6350*/  @!P6 IMAD.IADD R139, R139, 0x1, -R19 ;  /* 0x000000018b8be824 */ /* 0x000fe200078e0a13 */
[C---:B------:R-:W-:Y:S01]  /*6360*/  ISETP.GT.U32.AND P6, PT, R19.reuse, R138, PT ;  /* 0x0000008a1300720c */ /* 0x040fe20003fc4070 */
[----:B------:R-:W-:Y:S01]  /*6370*/  VIADD R7, R2, 0x86 ;  /* 0x0000008602077836 */ /* 0x000fe20000000000 */
[----:B------:R-:W-:Y:S01]  /*6380*/  IADD3 R0, -R0, RZ, RZ ;  /* 0x000000ff00007210 */ /* 0x000fe20007ffe1ff */
[----:B------:R-:W-:Y:S01]  /*6390*/  VIADD R9, R2, 0x88 ;  /* 0x0000008802097836 */ /* 0x000fe20000000000 */
[C---:B------:R-:W-:Y:S01]  /*63a0*/  ISETP.GT.U32.AND P4, PT, R19.reuse, R139, PT ;  /* 0x0000008b1300720c */ /* 0x040fe20003f84070 */
[----:B------:R-:W-:Y:S01]  /*63b0*/  @!P3 IMAD.MOV R135, RZ, RZ, -R135 ;  /* 0x000000ffff87b224 */ /* 0x000fe200078e0a87 */
[----:B------:R-:W-:Y:S01]  /*63c0*/  IABS R142, R7 ;  /* 0x00000007008e7213 */ /* 0x000fe20000000000 */
[----:B------:R-:W-:Y:S01]  /*63d0*/  IMAD R141, R19, R0, R141 ;  /* 0x00000000138d7224 */ /* 0x000fe200078e028d */
[----:B------:R-:W-:Y:S01]  /*63e0*/  ISETP.GE.AND P3, PT, R5, RZ, PT ;  /* 0x000000ff0500720c */ /* 0x000fe20003f66270 */
[----:B------:R-:W-:Y:S01]  /*63f0*/  IMAD.HI.U32 R0, R20, R143, RZ ;  /* 0x0000008f14007227 */ /* 0x000fe200078e00ff */
[----:B------:R-:W-:-:S03]  /*6400*/  IABS R144, R9 ;  /* 0x0000000900907213 */ /* 0x000fc60000000000 */
[----:B------:R-:W-:Y:S01]  /*6410*/  @!P6 IMAD.IADD R138, R138, 0x1, -R19 ;  /* 0x000000018a8ae824 */ /* 0x000fe200078e0a13 */
[----:B------:R-:W-:Y:S01]  /*6420*/  ISETP.GT.U32.AND P6, PT, R19, R141, PT ;  /* 0x0000008d1300720c */ /* 0x000fe20003fc4070 */
[----:B------:R-:W-:Y:S02]  /*6430*/  IMAD.MOV R0, RZ, RZ, -R0 ;  /* 0x000000ffff007224 */ /* 0x000fe400078e0a00 */
[----:B------:R-:W-:-:S04]  /*6440*/  IMAD.HI.U32 R3, R20, R142, RZ ;  /* 0x0000008e14037227 */ /* 0x000fc800078e00ff */
[----:B------:R-:W-:Y:S02]  /*6450*/  IMAD R143, R19, R0, R143 ;  /* 0x00000000138f7224 */ /* 0x000fe400078e028f */
[----:B------:R-:W-:Y:S02]  /*6460*/  IMAD.MOV R3, RZ, RZ, -R3 ;  /* 0x000000ffff037224 */ /* 0x000fe400078e0a03 */
[--C-:B------:R-:W-:Y:S01]  /*6470*/  @!P4 IMAD.IADD R139, R139, 0x1, -R19.reuse ;  /* 0x000000018b8bc824 */ /* 0x100fe200078e0a13 */
[----:B------:R-:W-:Y:S01]  /*6480*/  ISETP.GE.AND P4, PT, R7, RZ, PT ;  /* 0x000000ff0700720c */ /* 0x000fe20003f86270 */
[----:B------:R-:W-:Y:S01]  /*6490*/  @!P6 IMAD.IADD R141, R141, 0x1, -R19 ;  /* 0x000000018d8de824 */ /* 0x000fe200078e0a13 */
[----:B------:R-:W-:Y:S01]  /*64a0*/  ISETP.GT.U32.AND P6, PT, R19, R143, PT ;  /* 0x0000008f1300720c */ /* 0x000fe20003fc4070 */
[----:B------:R-:W-:Y:S01]  /*64b0*/  VIADD R5, R2, 0x89 ;  /* 0x0000008902057836 */ /* 0x000fe20000000000 */
[----:B------:R-:W-:Y:S01]  /*64c0*/  @!P1 IADD3 R139, -R139, RZ, RZ ;  /* 0x000000ff8b8b9210 */ /* 0x000fe20007ffe1ff */
[C---:B------:R-:W-:Y:S01]  /*64d0*/  IMAD R142, R19.reuse, R3, R142 ;  /* 0x00000003138e7224 */ /* 0x040fe200078e028e */
[----:B------:R-:W-:Y:S01]  /*64e0*/  ISETP.GT.U32.AND P1, PT, R19, R141, PT ;  /* 0x0000008d1300720c */ /* 0x000fe20003f24070 */
[----:B------:R-:W-:Y:S01]  /*64f0*/  IMAD.HI.U32 R3, R20, R144, RZ ;  /* 0x0000009014037227 */ /* 0x000fe200078e00ff */
[----:B------:R-:W-:-:S03]  /*6500*/  IABS R145, R5 ;  /* 0x0000000500917213 */ /* 0x000fc60000000000 */
[----:B------:R-:W-:Y:S01]  /*6510*/  @!P2 IMAD.MOV R138, RZ, RZ, -R138 ;  /* 0x000000ffff8aa224 */ /* 0x000fe200078e0a8a */
[----:B------:R-:W-:Y:S01]  /*6520*/  IADD3 R3, -R3, RZ, RZ ;  /* 0x000000ff03037210 */ /* 0x000fe20007ffe1ff */
[----:B------:R-:W-:Y:S01]  /*6530*/  IMAD.HI.U32 R0, R20, R145, RZ ;  /* 0x0000009114007227 */ /* 0x000fe200078e00ff */
[----:B------:R-:W-:-:S03]  /*6540*/  ISETP.GT.U32.AND P2, PT, R19, R142, PT ;  /* 0x0000008e1300720c */ /* 0x000fc60003f44070 */
[--C-:B------:R-:W-:Y:S02]  /*6550*/  @!P6 IMAD.IADD R143, R143, 0x1, -R19.reuse ;  /* 0x000000018f8fe824 */ /* 0x100fe400078e0a13 */
[C---:B------:R-:W-:Y:S02]  /*6560*/  IMAD R144, R19.reuse, R3, R144 ;  /* 0x0000000313907224 */ /* 0x040fe400078e0290 */
[----:B------:R-:W-:Y:S01]  /*6570*/  IMAD.MOV R0, RZ, RZ, -R0 ;  /* 0x000000ffff007224 */ /* 0x000fe200078e0a00 */
[----:B------:R-:W-:Y:S01]  /*6580*/  ISETP.GT.U32.AND P6, PT, R19, R143, PT ;  /* 0x0000008f1300720c */ /* 0x000fe20003fc4070 */
[----:B------:R-:W-:Y:S01]  /*6590*/  @!P1 IMAD.IADD R141, R141, 0x1, -R19 ;  /* 0x000000018d8d9824 */ /* 0x000fe200078e0a13 */
[C---:B------:R-:W-:Y:S01]  /*65a0*/  ISETP.GT.U32.AND P1, PT, R19.reuse, R144, PT ;  /* 0x000000901300720c */ /* 0x040fe20003f24070 */
[----:B------:R-:W-:Y:S02]  /*65b0*/  IMAD R145, R19, R0, R145 ;  /* 0x0000000013917224 */ /* 0x000fe400078e0291 */
[----:B------:R-:W-:-:S02]  /*65c0*/  @!P5 IMAD.IADD R140, R140, 0x1, -R19 ;  /* 0x000000018c8cd824 */ /* 0x000fc400078e0a13 */
[C---:B------:R-:W-:Y:S02]  /*65d0*/  VIADD R11, R2.reuse, 0x8c ;  /* 0x0000008c020b7836 */ /* 0x040fe40000000000 */
[----:B------:R-:W-:Y:S01]  /*65e0*/  VIADD R10, R2, 0x8b ;  /* 0x0000008b020a7836 */ /* 0x000fe20000000000 */
[----:B------:R-:W-:Y:S01]  /*65f0*/  ISETP.GT.U32.AND P5, PT, R19, R140, PT ;  /* 0x0000008c1300720c */ /* 0x000fe20003fa4070 */
[--C-:B------:R-:W-:Y:S01]  /*6600*/  @!P2 IMAD.IADD R142, R142, 0x1, -R19.reuse ;  /* 0x000000018e8ea824 */ /* 0x100fe200078e0a13 */
[----:B------:R-:W-:Y:S01]  /*6610*/  IABS R148, R11 ;  /* 0x0000000b00947213 */ /* 0x000fe20000000000 */
[--C-:B------:R-:W-:Y:S01]  /*6620*/  @!P6 IMAD.IADD R143, R143, 0x1, -R19.reuse ;  /* 0x000000018f8fe824 */ /* 0x100fe200078e0a13 */
[C---:B------:R-:W-:Y:S01]  /*6630*/  ISETP.GT.U32.AND P6, PT, R19.reuse, R145, PT ;  /* 0x000000911300720c */ /* 0x040fe20003fc4070 */
[----:B------:R-:W-:Y:S01]  /*6640*/  VIADD R7, R2, 0x8a ;  /* 0x0000008a02077836 */ /* 0x000fe20000000000 */
[----:B------:R-:W-:Y:S01]  /*6650*/  ISETP.GT.U32.AND P2, PT, R19, R142, PT ;  /* 0x0000008e1300720c */ /* 0x000fe20003f44070 */
[----:B------:R-:W-:Y:S01]  /*6660*/  @!P1 IMAD.IADD R144, R144, 0x1, -R19 ;  /* 0x0000000190909824 */ /* 0x000fe200078e0a13 */
[----:B------:R-:W-:Y:S01]  /*6670*/  IABS R147, R10 ;  /* 0x0000000a00937213 */ /* 0x000fe20000000000 */
[----:B------:R-:W-:Y:S01]  /*6680*/  @!P0 IMAD.MOV R137, RZ, RZ, -R137 ;  /* 0x000000ffff898224 */ /* 0x000fe200078e0a89 */
[----:B------:R-:W-:Y:S01]  /*6690*/  ISETP.GE.AND P0, PT, R4, RZ, PT ;  /* 0x000000ff0400720c */ /* 0x000fe20003f06270 */
[----:B------:R-:W-:Y:S01]  /*66a0*/  IMAD.HI.U32 R4, R20, R148, RZ ;  /* 0x0000009414047227 */ /* 0x000fe200078e00ff */
[----:B------:R-:W-:-:S02]  /*66b0*/  IABS R146, R7 ;  /* 0x0000000700927213 */ /* 0x000fc40000000000 */
[----:B------:R-:W-:Y:S01]  /*66c0*/  ISETP.GE.AND P1, PT, R5, RZ, PT ;  /* 0x000000ff0500720c */ /* 0x000fe20003f26270 */
[----:B------:R-:W-:Y:S01]  /*66d0*/  IMAD.HI.U32 R3, R20, R147, RZ ;  /* 0x0000009314037227 */ /* 0x000fe200078e00ff */
[----:B------:R-:W-:-:S03]  /*66e0*/  IADD3 R4, -R4, RZ, RZ ;  /* 0x000000ff04047210 */ /* 0x000fc60007ffe1ff */
[----:B------:R-:W-:Y:S01]  /*66f0*/  @!P6 IMAD.IADD R145, R145, 0x1, -R19 ;  /* 0x000000019191e824 */ /* 0x000fe200078e0a13 */
[----:B------:R-:W-:Y:S01]  /*6700*/  ISETP.GT.U32.AND P6, PT, R19, R144, PT ;  /* 0x000000901300720c */ /* 0x000fe20003fc4070 */
[----:B------:R-:W-:-:S04]  /*6710*/  IMAD.HI.U32 R0, R20, R146, RZ ;  /* 0x0000009214007227 */ /* 0x000fc800078e00ff */
[----:B------:R-:W-:Y:S01]  /*6720*/  @!P5 IMAD.IADD R140, R140, 0x1, -R19 ;  /* 0x000000018c8cd824 */ /* 0x000fe200078e0a13 */
[----:B------:R-:W-:Y:S01]  /*6730*/  ISETP.GE.AND P5, PT, R8, RZ, PT ;  /* 0x000000ff0800720c */ /* 0x000fe20003fa6270 */
[----:B------:R-:W-:Y:S02]  /*6740*/  IMAD.MOV R8, RZ, RZ, -R3 ;  /* 0x000000ffff087224 */ /* 0x000fe400078e0a03 */
[----:B------:R-:W-:Y:S02]  /*6750*/  IMAD.MOV R0, RZ, RZ, -R0 ;  /* 0x000000ffff007224 */ /* 0x000fe400078e0a00 */
[C---:B------:R-:W-:Y:S02]  /*6760*/  IMAD R148, R19.reuse, R4, R148 ;  /* 0x0000000413947224 */ /* 0x040fe400078e0294 */
[----:B------:R-:W-:Y:S01]  /*6770*/  @!P2 IMAD.IADD R142, R142, 0x1, -R19 ;  /* 0x000000018e8ea824 */ /* 0x000fe200078e0a13 */
[----:B------:R-:W-:Y:S01]  /*6780*/  @!P6 IADD3 R144, R144, -R19, RZ ;  /* 0x800000139090e210 */ /* 0x000fe20007ffe0ff */
[C---:B------:R-:W-:Y:S01]  /*6790*/  IMAD R147, R19.reuse, R8, R147 ;  /* 0x0000000813937224 */ /* 0x040fe200078e0293 */
[C---:B------:R-:W-:Y:S01]  /*67a0*/  ISETP.GT.U32.AND P6, PT, R19.reuse, R148, PT ;  /* 0x000000941300720c */ /* 0x040fe20003fc4070 */
[----:B------:R-:W-:Y:S01]  /*67b0*/  IMAD R146, R19, R0, R146 ;  /* 0x0000000013927224 */ /* 0x000fe200078e0292 */
[----:B------:R-:W-:Y:S01]  /*67c0*/  ISETP.GE.AND P2, PT, R9, RZ, PT ;  /* 0x000000ff0900720c */ /* 0x000fe20003f46270 */
[----:B------:R-:W-:-:S02]  /*67d0*/  VIADD R3, R2, 0x8d ;  /* 0x0000008d02037836 */ /* 0x000fc40000000000 */
[----:B------:R-:W-:Y:S01]  /*67e0*/  @!P4 IMAD.MOV R142, RZ, RZ, -R142 ;  /* 0x000000ffff8ec224 */ /* 0x000fe200078e0a8e */
[C---:B------:R-:W-:Y:S01]  /*67f0*/  ISETP.GT.U32.AND P4, PT, R19.reuse, R147, PT ;  /* 0x000000931300720c */ /* 0x040fe20003f84070 */
[----:B------:R-:W-:Y:S01]  /*6800*/  @!P3 IMAD.MOV R140, RZ, RZ, -R140 ;  /* 0x000000ffff8cb224 */ /* 0x000fe200078e0a8c */
[----:B------:R-:W-:Y:S01]  /*6810*/  IABS R149, R3 ;  /* 0x0000000300957213 */ /* 0x000fe20000000000 */
[----:B------:R-:W-:Y:S01]  /*6820*/  @!P0 IMAD.MOV R141, RZ, RZ, -R141 ;  /* 0x000000ffff8d8224 */ /* 0x000fe200078e0a8d */
[C---:B------:R-:W-:Y:S01]  /*6830*/  ISETP.GT.U32.AND P0, PT, R19.reuse, R145, PT ;  /* 0x000000911300720c */ /* 0x040fe20003f04070 */
[----:B------:R-:W-:Y:S01]  /*6840*/  VIADD R5, R2, 0x8e ;  /* 0x0000008e02057836 */ /* 0x000fe20000000000 */
[----:B------:R-:W-:Y:S01]  /*6850*/  ISETP.GT.U32.AND P3, PT, R19, R146, PT ;  /* 0x000000921300720c */ /* 0x000fe20003f64070 */
[----:B------:R-:W-:-:S03]  /*6860*/  IMAD.HI.U32 R0, R20, R149, RZ ;  /* 0x0000009514007227 */ /* 0x000fc600078e00ff */
[----:B------:R-:W-:Y:S01]  /*6870*/  IABS R150, R5 ;  /* 0x0000000500967213 */ /* 0x000fe20000000000 */
[----:B------:R-:W-:Y:S02]  /*6880*/  IMAD.MOV R4, RZ, RZ, -R0 ;  /* 0x000000ffff047224 */ /* 0x000fe400078e0a00 */
[--C-:B------:R-:W-:Y:S02]  /*6890*/  @!P6 IMAD.IADD R148, R148, 0x1, -R19.reuse ;  /* 0x000000019494e824 */ /* 0x100fe400078e0a13 */
[--C-:B------:R-:W-:Y:S02]  /*68a0*/  @!P4 IMAD.IADD R147, R147, 0x1, -R19.reuse ;  /* 0x000000019393c824 */ /* 0x100fe400078e0a13 */
        /* <DEDUP_REMOVED lines=9> */
[C---:B------:R-:W-:Y:S01]  /*6940*/  ISETP.GT.U32.AND P4, PT, R19.reuse, R146, PT ;  /* 0x000000921300720c */ /* 0x040fe20003f84070 */
[----:B------:R-:W-:Y:S01]  /*6950*/  IMAD.HI.U32 R0, R20, R150, RZ ;  /* 0x0000009614007227 */ /* 0x000fe200078e00ff */
[----:B------:R-:W-:-:S03]  /*6960*/  ISETP.GT.U32.AND P1, PT, R19, R149, PT ;  /* 0x000000951300720c */ /* 0x000fc60003f24070 */
[----:B------:R-:W-:Y:S01]  /*6970*/  @!P5 IMAD.MOV R143, RZ, RZ, -R143 ;  /* 0x000000ffff8fd224 */ /* 0x000fe200078e0a8f */
[----:B------:R-:W-:Y:S01]  /*6980*/  ISETP.GE.AND P5, PT, R7, RZ, PT ;  /* 0x000000ff0700720c */ /* 0x000fe20003fa6270 */
[----:B------:R-:W-:Y:S01]  /*6990*/  IMAD.MOV R0, RZ, RZ, -R0 ;  /* 0x000000ffff007224 */ /* 0x000fe200078e0a00 */
[C---:B------:R-:W-:Y:S01]  /*69a0*/  IADD3 R7, R2.reuse, 0x90, RZ ;  /* 0x0000009002077810 */ /* 0x040fe20007ffe0ff */
[----:B------:R-:W-:Y:S02]  /*69b0*/  VIADD R4, R2, 0x8f ;  /* 0x0000008f02047836 */ /* 0x000fe40000000000 */
[----:B------:R-:W-:Y:S01]  /*69c0*/  IMAD R150, R19, R0, R150 ;  /* 0x0000000013967224 */ /* 0x000fe200078e0296 */
[----:B------:R-:W-:Y:S01]  /*69d0*/  IABS R152, R7 ;  /* 0x0000000700987213 */ /* 0x000fe20000000000 */
[--C-:B------:R-:W-:Y:S01]  /*69e0*/  @!P2 IMAD.IADD R148, R148, 0x1, -R19.reuse ;  /* 0x000000019494a824 */ /* 0x100fe200078e0a13 */
[----:B------:R-:W-:Y:S01]  /*69f0*/  IABS R151, R4 ;  /* 0x0000000400977213 */ /* 0x000fe20000000000 */
[--C-:B------:R-:W-:Y:S01]  /*6a00*/  @!P6 IMAD.IADD R147, R147, 0x1, -R19.reuse ;  /* 0x000000019393e824 */ /* 0x100fe200078e0a13 */
[----:B------:R-:W-:Y:S01]  /*6a10*/  ISETP.GE.AND P2, PT, R5, RZ, PT ;  /* 0x000000ff0500720c */ /* 0x000fe20003f46270 */
[--C-:B------:R-:W-:Y:S01]  /*6a20*/  @!P4 IMAD.IADD R146, R146, 0x1, -R19.reuse ;  /* 0x000000019292c824 */ /* 0x100fe200078e0a13 */
[----:B------:R-:W-:Y:S01]  /*6a30*/  ISETP.GT.U32.AND P6, PT, R19, R150, PT ;  /* 0x000000961300720c */ /* 0x000fe20003fc4070 */
[----:B------:R-:W-:Y:S01]  /*6a40*/  VIADD R5, R2, 0x91 ;  /* 0x0000009102057836 */ /* 0x000fe20000000000 */
[----:B------:R-:W-:Y:S01]  /*6a50*/  ISETP.GE.AND P4, PT, R3, RZ, PT ;  /* 0x000000ff0300720c */ /* 0x000fe20003f86270 */
[----:B------:R-:W-:Y:S01]  /*6a60*/  @!P1 IMAD.IADD R149, R149, 0x1, -R19 ;  /* 0x0000000195959824 */ /* 0x000fe200078e0a13 */
[----:B------:R-:W-:Y:S01]  /*6a70*/  ISETP.GE.AND P1, PT, R4, RZ, PT ;  /* 0x000000ff0400720c */ /* 0x000fe20003f26270 */
[----:B------:R-:W-:Y:S01]  /*6a80*/  IMAD.HI.U32 R0, R20, R151, RZ ;  /* 0x0000009714007227 */ /* 0x000fe200078e00ff */
[----:B------:R-:W-:-:S03]  /*6a90*/  IABS R153, R5 ;  /* 0x0000000500997213 */ /* 0x000fc60000000000 */
[----:B------:R-:W-:Y:S01]  /*6aa0*/  @!P5 IMAD.MOV R146, RZ, RZ, -R146 ;  /* 0x000000ffff92d224 */ /* 0x000fe200078e0a92 */
[----:B------:R-:W-:Y:S01]  /*6ab0*/  ISETP.GT.U32.AND P5, PT, R19, R149, PT ;  /* 0x000000951300720c */ /* 0x000fe20003fa4070 */
[----:B------:R-:W-:Y:S02]  /*6ac0*/  IMAD.MOV R0, RZ, RZ, -R0 ;  /* 0x000000ffff007224 */ /* 0x000fe400078e0a00 */
[----:B------:R-:W-:Y:S01]  /*6ad0*/  @!P6 IADD3 R150, R150, -R19, RZ ;  /* 0x800000139696e210 */ /* 0x000fe20007ffe0ff */
[----:B------:R-:W-:-:S03]  /*6ae0*/  IMAD.HI.U32 R3, R20, R152, RZ ;  /* 0x0000009814037227 */ /* 0x000fc600078e00ff */
[C---:B------:R-:W-:Y:S01]  /*6af0*/  ISETP.GT.U32.AND P6, PT, R19.reuse, R150, PT ;  /* 0x000000961300720c */ /* 0x040fe20003fc4070 */
[----:B------:R-:W-:Y:S02]  /*6b00*/  IMAD R151, R19, R0, R151 ;  /* 0x0000000013977224 */ /* 0x000fe400078e0297 */
[----:B------:R-:W-:-:S04]  /*6b10*/  IMAD.HI.U32 R0, R20, R153, RZ ;  /* 0x0000009914007227 */ /* 0x000fc800078e00ff */
[----:B------:R-:W-:Y:S02]  /*6b20*/  IMAD.MOV R0, RZ, RZ, -R0 ;  /* 0x000000ffff007224 */ /* 0x000fe400078e0a00 */
[----:B------:R-:W-:Y:S02]  /*6b30*/  @!P5 IMAD.IADD R149, R149, 0x1, -R19 ;  /* 0x000000019595d824 */ /* 0x000fe400078e0a13 */
[C---:B------:R-:W-:Y:S02]  /*6b40*/  IMAD R153, R19.reuse, R0, R153 ;  /* 0x0000000013997224 */ /* 0x040fe400078e0299 */
[----:B------:R-:W-:Y:S02]  /*6b50*/  IMAD.MOV R3, RZ, RZ, -R3 ;  /* 0x000000ffff037224 */ /* 0x000fe400078e0a03 */
[----:B------:R-:W-:Y:S01]  /*6b60*/  @!P4 IMAD.MOV R149, RZ, RZ, -R149 ;  /* 0x000000ffff95c224 */ /* 0x000fe200078e0a95 */
[C---:B------:R-:W-:Y:S01]  /*6b70*/  ISETP.GT.U32.AND P4, PT, R19.reuse, R153, PT ;  /* 0x000000991300720c */ /* 0x040fe20003f84070 */
[----:B------:R-:W-:-:S02]  /*6b80*/  IMAD R152, R19, R3, R152 ;  /* 0x0000000313987224 */ /* 0x000fc400078e0298 */
[----:B------:R-:W-:Y:S01]  /*6b90*/  @!P0 IMAD.MOV R147, RZ, RZ, -R147 ;  /* 0x000000ffff938224 */ /* 0x000fe200078e0a93 */
[C---:B------:R-:W-:Y:S01]  /*6ba0*/  ISETP.GT.U32.AND P0, PT, R19.reuse, R151, PT ;  /* 0x000000971300720c */ /* 0x040fe20003f04070 */
[--C-:B------:R-:W-:Y:S01]  /*6bb0*/  @!P6 IMAD.IADD R150, R150, 0x1, -R19.reuse ;  /* 0x000000019696e824 */ /* 0x100fe200078e0a13 */
[----:B------:R-:W-:Y:S01]  /*6bc0*/  ISETP.GT.U32.AND P5, PT, R19, R152, PT ;  /* 0x000000981300720c */ /* 0x000fe20003fa4070 */
[C---:B------:R-:W-:Y:S01]  /*6bd0*/  VIADD R3, R2.reuse, 0x92 ;  /* 0x0000009202037836 */ /* 0x040fe20000000000 */
[----:B------:R-:W-:Y:S01]  /*6be0*/  ISETP.GE.AND P6, PT, R5, RZ, PT ;  /* 0x000000ff0500720c */ /* 0x000fe20003fc6270 */
[----:B------:R-:W-:Y:S02]  /*6bf0*/  VIADD R5, R2, 0x93 ;  /* 0x0000009302057836 */ /* 0x000fe40000000000 */
[----:B------:R-:W-:Y:S01]  /*6c00*/  @!P2 IMAD.MOV R150, RZ, RZ, -R150 ;  /* 0x000000ffff96a224 */ /* 0x000fe200078e0a96 */
[----:B------:R-:W-:Y:S01]  /*6c10*/  IABS R154, R3 ;  /* 0x00000003009a7213 */ /* 0x000fe20000000000 */
[--C-:B------:R-:W-:Y:S01]  /*6c20*/  @!P4 IMAD.IADD R153, R153, 0x1, -R19.reuse ;  /* 0x000000019999c824 */ /* 0x100fe200078e0a13 */
[----:B------:R-:W-:Y:S01]  /*6c30*/  IABS R155, R5 ;  /* 0x00000005009b7213 */ /* 0x000fe20000000000 */
[----:B------:R-:W-:Y:S01]  /*6c40*/  @!P3 IMAD.MOV R148, RZ, RZ, -R148 ;  /* 0x000000ffff94b224 */ /* 0x000fe200078e0a94 */
[----:B------:R-:W-:Y:S01]  /*6c50*/  ISETP.GE.AND P2, PT, R3, RZ, PT ;  /* 0x000000ff0300720c */ /* 0x000fe20003f46270 */
[----:B------:R-:W-:Y:S01]  /*6c60*/  @!P0 IMAD.IADD R151, R151, 0x1, -R19 ;  /* 0x0000000197978824 */ /* 0x000fe200078e0a13 */
[----:B------:R-:W-:Y:S01]  /*6c70*/  ISETP.GT.U32.AND P4, PT, R19, R153, PT ;  /* 0x000000991300720c */ /* 0x000fe20003f84070 */
[----:B------:R-:W-:Y:S01]  /*6c80*/  IMAD.HI.U32 R3, R20, R155, RZ ;  /* 0x0000009b14037227 */ /* 0x000fe200078e00ff */
[----:B------:R-:W-:-:S02]  /*6c90*/  ISETP.GE.AND P3, PT, R7, RZ, PT ;  /* 0x000000ff0700720c */ /* 0x000fc40003f66270 */
[C---:B------:R-:W-:Y:S01]  /*6ca0*/  ISETP.GT.U32.AND P0, PT, R19.reuse, R151, PT ;  /* 0x000000971300720c */ /* 0x040fe20003f04070 */
[----:B------:R-:W-:Y:S01]  /*6cb0*/  @!P5 IMAD.IADD R152, R152, 0x1, -R19 ;  /* 0x000000019898d824 */ /* 0x000fe200078e0a13 */
[----:B------:R-:W-:Y:S01]  /*6cc0*/  IADD3 R7, R2, 0x94, RZ ;  /* 0x0000009402077810 */ /* 0x000fe20007ffe0ff */
[----:B------:R-:W-:Y:S02]  /*6cd0*/  IMAD.MOV R8, RZ, RZ, -R3 ;  /* 0x000000ffff087224 */ /* 0x000fe400078e0a03 */
[----:B------:R-:W-:Y:S01]  /*6ce0*/  IMAD.HI.U32 R0, R20, R154, RZ ;  /* 0x0000009a14007227 */ /* 0x000fe200078e00ff */
[C---:B------:R-:W-:Y:S02]  /*6cf0*/  ISETP.GT.U32.AND P5, PT, R19.reuse, R152, PT ;  /* 0x000000981300720c */ /* 0x040fe40003fa4070 */
[----:B------:R-:W-:Y:S01]  /*6d00*/  IABS R156, R7 ;  /* 0x00000007009c7213 */ /* 0x000fe20000000000 */
[----:B------:R-:W-:Y:S02]  /*6d10*/  IMAD R155, R19, R8, R155 ;  /* 0x00000008139b7224 */ /* 0x000fe400078e029b */
[----:B------:R-:W-:-:S02]  /*6d20*/  IMAD.MOV R0, RZ, RZ, -R0 ;  /* 0x000000ffff007224 */ /* 0x000fc400078e0a00 */
[--C-:B------:R-:W-:Y:S01]  /*6d30*/  @!P4 IMAD.IADD R153, R153, 0x1, -R19.reuse ;  /* 0x000000019999c824 */ /* 0x100fe200078e0a13 */
[----:B------:R-:W-:Y:S01]  /*6d40*/  ISETP.GT.U32.AND P4, PT, R19, R155, PT ;  /* 0x0000009b1300720c */ /* 0x000fe20003f84070 */
[----:B------:R-:W-:Y:S01]  /*6d50*/  @!P0 IMAD.IADD R151, R151, 0x1, -R19 ;  /* 0x0000000197978824 */ /* 0x000fe200078e0a13 */
[----:B------:R-:W-:Y:S01]  /*6d60*/  ISETP.GE.AND P0, PT, R5, RZ, PT ;  /* 0x000000ff0500720c */ /* 0x000fe20003f06270 */
[----:B------:R-:W-:Y:S02]  /*6d70*/  IMAD R154, R19, R0, R154 ;  /* 0x00000000139a7224 */ /* 0x000fe400078e029a */
[----:B------:R-:W-:Y:S01]  /*6d80*/  IMAD.HI.U32 R4, R20, R156, RZ ;  /* 0x0000009c14047227 */ /* 0x000fe200078e00ff */
[----:B------:R-:W-:Y:S02]  /*6d90*/  @!P5 IADD3 R152, R152, -R19, RZ ;  /* 0x800000139898d210 */ /* 0x000fe40007ffe0ff */
[----:B------:R-:W-:Y:S01]  /*6da0*/  ISETP.GE.AND P5, PT, R7, RZ, PT ;  /* 0x000000ff0700720c */ /* 0x000fe20003fa6270 */
[----:B------:R-:W-:Y:S01]  /*6db0*/  @!P1 IMAD.MOV R151, RZ, RZ, -R151 ;  /* 0x000000ffff979224 */ /* 0x000fe200078e0a97 */
[----:B------:R-:W-:Y:S01]  /*6dc0*/  ISETP.GT.U32.AND P1, PT, R19, R154, PT ;  /* 0x0000009a1300720c */ /* 0x000fe20003f24070 */
[----:B------:R-:W-:-:S02]  /*6dd0*/  IMAD.MOV R4, RZ, RZ, -R4 ;  /* 0x000000ffff047224 */ /* 0x000fc400078e0a04 */
[C---:B------:R-:W-:Y:S02]  /*6de0*/  VIADD R0, R2.reuse, 0x95 ;  /* 0x0000009502007836 */ /* 0x040fe40000000000 */
[----:B------:R-:W-:Y:S02]  /*6df0*/  VIADD R7, R2, 0x96 ;  /* 0x0000009602077836 */ /* 0x000fe40000000000 */
[----:B------:R-:W-:Y:S01]  /*6e00*/  IMAD R156, R19, R4, R156 ;  /* 0x00000004139c7224 */ /* 0x000fe200078e029c */
        /* <DEDUP_REMOVED lines=8> */
[----:B------:R-:W-:-:S02]  /*6e90*/  ISETP.GT.U32.AND P6, PT, R19, R156, PT ;  /* 0x0000009c1300720c */ /* 0x000fc40003fc4070 */
[----:B------:R-:W-:Y:S01]  /*6ea0*/  @!P1 IADD3 R154, R154, -R19, RZ ;  /* 0x800000139a9a9210 */ /* 0x000fe20007ffe0ff */
[----:B------:R-:W-:-:S03]  /*6eb0*/  IMAD.HI.U32 R3, R20, R158, RZ ;  /* 0x0000009e14037227 */ /* 0x000fc600078e00ff */
[C---:B------:R-:W-:Y:S01]  /*6ec0*/  ISETP.GT.U32.AND P1, PT, R19.reuse, R154, PT ;  /* 0x0000009a1300720c */ /* 0x040fe20003f24070 */
[----:B------:R-:W-:Y:S02]  /*6ed0*/  IMAD.MOV R0, RZ, RZ, -R0 ;  /* 0x000000ffff007224 */ /* 0x000fe400078e0a00 */
[----:B------:R-:W-:Y:S02]  /*6ee0*/  IMAD.MOV R3, RZ, RZ, -R3 ;  /* 0x000000ffff037224 */ /* 0x000fe400078e0a03 */
[----:B------:R-:W-:Y:S02]  /*6ef0*/  VIADD R9, R2, 0x98 ;  /* 0x0000009802097836 */ /* 0x000fe40000000000 */
[C---:B------:R-:W-:Y:S02]  /*6f00*/  IMAD R157, R19.reuse, R0, R157 ;  /* 0x00000000139d7224 */ /* 0x040fe400078e029d */
[----:B------:R-:W-:Y:S01]  /*6f10*/  IMAD R158, R19, R3, R158 ;  /* 0x00000003139e7224 */ /* 0x000fe200078e029e */
[----:B------:R-:W-:Y:S01]  /*6f20*/  IABS R160, R9 ;  /* 0x0000000900a07213 */ /* 0x000fe20000000000 */
[--C-:B------:R-:W-:Y:S01]  /*6f30*/  @!P4 IMAD.IADD R155, R155, 0x1, -R19.reuse ;  /* 0x000000019b9bc824 */ /* 0x100fe200078e0a13 */
[C---:B------:R-:W-:Y:S01]  /*6f40*/  ISETP.GT.U32.AND P4, PT, R19.reuse, R157, PT ;  /* 0x0000009d1300720c */ /* 0x040fe20003f84070 */
[----:B------:R-:W-:Y:S01]  /*6f50*/  @!P6 IMAD.IADD R156, R156, 0x1, -R19 ;  /* 0x000000019c9ce824 */ /* 0x000fe200078e0a13 */
[----:B------:R-:W-:Y:S01]  /*6f60*/  ISETP.GT.U32.AND P6, PT, R19, R158, PT ;  /* 0x0000009e1300720c */ /* 0x000fe20003fc4070 */
[----:B------:R-:W-:-:S04]  /*6f70*/  IMAD.HI.U32 R5, R20, R160, RZ ;  /* 0x000000a014057227 */ /* 0x000fc800078e00ff */
[----:B------:R-:W-:Y:S02]  /*6f80*/  VIADD R8, R2, 0x97 ;  /* 0x0000009702087836 */ /* 0x000fe40000000000 */
[----:B------:R-:W-:Y:S02]  /*6f90*/  IMAD.MOV R5, RZ, RZ, -R5 ;  /* 0x000000ffff057224 */ /* 0x000fe400078e0a05 */
[--C-:B------:R-:W-:Y:S01]  /*6fa0*/  @!P1 IMAD.IADD R154, R154, 0x1, -R19.reuse ;  /* 0x000000019a9a9824 */ /* 0x100fe200078e0a13 */
[----:B------:R-:W-:Y:S01]  /*6fb0*/  ISETP.GE.AND P1, PT, R7, RZ, PT ;  /* 0x000000ff0700720c */ /* 0x000fe20003f26270 */
[----:B------:R-:W-:Y:S01]  /*6fc0*/  IMAD R160, R19, R5, R160 ;  /* 0x0000000513a07224 */ /* 0x000fe200078e02a0 */
[----:B------:R-:W-:Y:S01]  /*6fd0*/  IABS R159, R8 ;  /* 0x00000008009f7213 */ /* 0x000fe20000000000 */
[C---:B------:R-:W-:Y:S01]  /*6fe0*/  VIADD R5, R2.reuse, 0x99 ;  /* 0x0000009902057836 */ /* 0x040fe20000000000 */
[----:B------:R-:W-:Y:S01]  /*6ff0*/  IADD3 R7, R2, 0x9a, RZ ;  /* 0x0000009a02077810 */ /* 0x000fe20007ffe0ff */
[----:B------:R-:W-:Y:S01]  /*7000*/  @!P4 IMAD.IADD R157, R157, 0x1, -R19 ;  /* 0x000000019d9dc824 */ /* 0x000fe200078e0a13 */
[----:B------:R-:W-:Y:S01]  /*7010*/  ISETP.GT.U32.AND P4, PT, R19, R156, PT ;  /* 0x0000009c1300720c */ /* 0x000fe20003f84070 */
[----:B------:R-:W-:Y:S01]  /*7020*/  IMAD.HI.U32 R4, R20, R159, RZ ;  /* 0x0000009f14047227 */ /* 0x000fe200078e00ff */
[----:B------:R-:W-:-:S02]  /*7030*/  IABS R162, R7 ;  /* 0x0000000700a27213 */ /* 0x000fc40000000000 */
[----:B------:R-:W-:Y:S01]  /*7040*/  IABS R161, R5 ;  /* 0x0000000500a17213 */ /* 0x000fe20000000000 */
[----:B------:R-:W-:Y:S02]  /*7050*/  @!P6 IMAD.IADD R158, R158, 0x1, -R19 ;  /* 0x000000019e9ee824 */ /* 0x000fe400078e0a13 */
[----:B------:R-:W-:Y:S02]  /*7060*/  IMAD.MOV R4, RZ, RZ, -R4 ;  /* 0x000000ffff047224 */ /* 0x000fe400078e0a04 */
[----:B------:R-:W-:Y:S01]  /*7070*/  IMAD.HI.U32 R3, R20, R162, RZ ;  /* 0x000000a214037227 */ /* 0x000fe200078e00ff */
[----:B------:R-:W-:-:S03]  /*7080*/  ISETP.GT.U32.AND P6, PT, R19, R158, PT ;  /* 0x0000009e1300720c */ /* 0x000fc60003fc4070 */
[----:B------:R-:W-:Y:S01]  /*7090*/  @!P2 IMAD.MOV R154, RZ, RZ, -R154 ;  /* 0x000000ffff9aa224 */ /* 0x000fe200078e0a9a */
[C---:B------:R-:W-:Y:S01]  /*70a0*/  ISETP.GT.U32.AND P2, PT, R19.reuse, R157, PT ;  /* 0x0000009d1300720c */ /* 0x040fe20003f44070 */
[----:B------:R-:W-:Y:S01]  /*70b0*/  IMAD R159, R19, R4, R159 ;  /* 0x00000004139f7224 */ /* 0x000fe200078e029f */
[----:B------:R-:W-:Y:S01]  /*70c0*/  IADD3 R4, -R3, RZ, RZ ;  /* 0x000000ff03047210 */ /* 0x000fe20007ffe1ff */
[----:B------:R-:W-:-:S04]  /*70d0*/  IMAD.HI.U32 R0, R20, R161, RZ ;  /* 0x000000a114007227 */ /* 0x000fc800078e00ff */
[----:B------:R-:W-:Y:S02]  /*70e0*/  IMAD.MOV R0, RZ, RZ, -R0 ;  /* 0x000000ffff007224 */ /* 0x000fe400078e0a00 */
[----:B------:R-:W-:Y:S01]  /*70f0*/  @!P4 IMAD.IADD R156, R156, 0x1, -R19 ;  /* 0x000000019c9cc824 */ /* 0x000fe200078e0a13 */
[C---:B------:R-:W-:Y:S01]  /*7100*/  ISETP.GT.U32.AND P4, PT, R19.reuse, R160, PT ;  /* 0x000000a01300720c */ /* 0x040fe20003f84070 */
[C---:B------:R-:W-:Y:S01]  /*7110*/  IMAD R162, R19.reuse, R4, R162 ;  /* 0x0000000413a27224 */ /* 0x040fe200078e02a2 */
[----:B------:R-:W-:Y:S01]  /*7120*/  IADD3 R4, R2, 0x9d, RZ ;  /* 0x0000009d02047810 */ /* 0x000fe20007ffe0ff */
[----:B------:R-:W-:Y:S01]  /*7130*/  @!P0 IMAD.MOV R155, RZ, RZ, -R155 ;  /* 0x000000ffff9b8224 */ /* 0x000fe200078e0a9b */
[C---:B------:R-:W-:Y:S01]  /*7140*/  ISETP.GT.U32.AND P0, PT, R19.reuse, R159, PT ;  /* 0x0000009f1300720c */ /* 0x040fe20003f04070 */
[C---:B------:R-:W-:Y:S01]  /*7150*/  IMAD R161, R19.reuse, R0, R161 ;  /* 0x0000000013a17224 */ /* 0x040fe200078e02a1 */
[----:B------:R-:W-:Y:S01]  /*7160*/  IABS R165, R4 ;  /* 0x0000000400a57213 */ /* 0x000fe20000000000 */
[--C-:B------:R-:W-:Y:S01]  /*7170*/  @!P6 IMAD.IADD R158, R158, 0x1, -R19.reuse ;  /* 0x000000019e9ee824 */ /* 0x100fe200078e0a13 */
[----:B------:R-:W-:Y:S01]  /*7180*/  ISETP.GT.U32.AND P6, PT, R19, R162, PT ;  /* 0x000000a21300720c */ /* 0x000fe20003fc4070 */
[----:B------:R-:W-:Y:S01]  /*7190*/  @!P2 IMAD.IADD R157, R157, 0x1, -R19 ;  /* 0x000000019d9da824 */ /* 0x000fe200078e0a13 */
[----:B------:R-:W-:Y:S01]  /*71a0*/  ISETP.GT.U32.AND P2, PT, R19, R161, PT ;  /* 0x000000a11300720c */ /* 0x000fe20003f44070 */
[----:B------:R-:W-:-:S02]  /*71b0*/  VIADD R11, R2, 0x9c ;  /* 0x0000009c020b7836 */ /* 0x000fc40000000000 */
[--C-:B------:R-:W-:Y:S01]  /*71c0*/  @!P4 IMAD.IADD R160, R160, 0x1, -R19.reuse ;  /* 0x00000001a0a0c824 */ /* 0x100fe200078e0a13 */
[----:B------:R-:W-:Y:S01]  /*71d0*/  ISETP.GE.AND P4, PT, R9, RZ, PT ;  /* 0x000000ff0900720c */ /* 0x000fe20003f86270 */
[----:B------:R-:W-:Y:S01]  /*71e0*/  VIADD R10, R2, 0x9b ;  /* 0x0000009b020a7836 */ /* 0x000fe20000000000 */
[----:B------:R-:W-:Y:S01]  /*71f0*/  IABS R164, R11 ;  /* 0x0000000b00a47213 */ /* 0x000fe20000000000 */
[--C-:B------:R-:W-:Y:S01]  /*7200*/  @!P0 IMAD.IADD R159, R159, 0x1, -R19.reuse ;  /* 0x000000019f9f8824 */ /* 0x100fe200078e0a13 */
[----:B------:R-:W-:Y:S01]  /*7210*/  ISETP.GE.AND P0, PT, R8, RZ, PT ;  /* 0x000000ff0800720c */ /* 0x000fe20003f06270 */
[----:B------:R-:W-:Y:S01]  /*7220*/  @!P5 IMAD.MOV R156, RZ, RZ, -R156 ;  /* 0x000000ffff9cd224 */ /* 0x000fe200078e0a9c */
[----:B------:R-:W-:Y:S01]  /*7230*/  IABS R163, R10 ;  /* 0x0000000a00a37213 */ /* 0x000fe20000000000 */
[----:B------:R-:W-:Y:S01]  /*7240*/  @!P6 IMAD.IADD R162, R162, 0x1, -R19 ;  /* 0x00000001a2a2e824 */ /* 0x000fe200078e0a13 */
[----:B------:R-:W-:Y:S01]  /*7250*/  ISETP.GT.U32.AND P6, PT, R19, R160, PT ;  /* 0x000000a01300720c */ /* 0x000fe20003fc4070 */
[----:B------:R-:W-:-:S04]  /*7260*/  IMAD.HI.U32 R3, R20, R164, RZ ;  /* 0x000000a414037227 */ /* 0x000fc800078e00ff */
[----:B------:R-:W-:Y:S01]  /*7270*/  @!P2 IMAD.IADD R161, R161, 0x1, -R19 ;  /* 0x00000001a1a1a824 */ /* 0x000fe200078e0a13 */
[C---:B------:R-:W-:Y:S01]  /*7280*/  ISETP.GT.U32.AND P2, PT, R19.reuse, R159, PT ;  /* 0x0000009f1300720c */ /* 0x040fe20003f44070 */
[----:B------:R-:W-:Y:S02]  /*7290*/  IMAD.MOV R3, RZ, RZ, -R3 ;  /* 0x000000ffff037224 */ /* 0x000fe400078e0a03 */
[----:B------:R-:W-:Y:S01]  /*72a0*/  IMAD.HI.U32 R0, R20, R163, RZ ;  /* 0x000000a314007227 */ /* 0x000fe200078e00ff */
[----:B------:R-:W-:-:S03]  /*72b0*/  ISETP.GT.U32.AND P5, PT, R19, R161, PT ;  /* 0x000000a11300720c */ /* 0x000fc60003fa4070 */
[C---:B------:R-:W-:Y:S02]  /*72c0*/  IMAD R164, R19.reuse, R3, R164 ;  /* 0x0000000313a47224 */ /* 0x040fe400078e02a4 */
[----:B------:R-:W-:Y:S02]  /*72d0*/  VIADD R8, R2, 0x9e ;  /* 0x0000009e02087836 */ /* 0x000fe40000000000 */
[----:B------:R-:W-:Y:S02]  /*72e0*/  IMAD.MOV R0, RZ, RZ, -R0 ;  /* 0x000000ffff007224 */ /* 0x000fe400078e0a00 */
[----:B------:R-:W-:Y:S01]  /*72f0*/  @!P6 IMAD.IADD R160, R160, 0x1, -R19 ;  /* 0x00000001a0a0e824 */ /* 0x000fe200078e0a13 */
[C---:B------:R-:W-:Y:S01]  /*7300*/  ISETP.GT.U32.AND P6, PT, R19.reuse, R164, PT ;  /* 0x000000a41300720c */ /* 0x040fe20003fc4070 */
[----:B------:R-:W-:Y:S01]  /*7310*/  @!P3 IMAD.MOV R157, RZ, RZ, -R157 ;  /* 0x000000ffff9db224 */ /* 0x000fe200078e0a9d */
[----:B------:R-:W-:Y:S01]  /*7320*/  ISETP.GT.U32.AND P3, PT, R19, R162, PT ;  /* 0x000000a21300720c */ /* 0x000fe20003f64070 */
[----:B------:R-:W-:Y:S01]  /*7330*/  @!P2 IMAD.IADD R159, R159, 0x1, -R19 ;  /* 0x000000019f9fa824 */ /* 0x000fe200078e0a13 */
[----:B------:R-:W-:Y:S01]  /*7340*/  IABS R166, R8 ;  /* 0x0000000800a67213 */ /* 0x000fe20000000000 */
[----:B------:R-:W-:Y:S01]  /*7350*/  IMAD R163, R19, R0, R163 ;  /* 0x0000000013a37224 */ /* 0x000fe200078e02a3 */
[----:B------:R-:W-:Y:S01]  /*7360*/  ISETP.GE.AND P2, PT, R5, RZ, PT ;  /* 0x000000ff0500720c */ /* 0x000fe20003f46270 */
[----:B------:R-:W-:Y:S01]  /*7370*/  IMAD.HI.U32 R0, R20, R165, RZ ;  /* 0x000000a514007227 */ /* 0x000fe200078e00ff */
[----:B------:R-:W-:-:S02]  /*7380*/  @!P5 IADD3 R161, R161, -R19, RZ ;  /* 0x80000013a1a1d210 */ /* 0x000fc40007ffe0ff */
[----:B------:R-:W-:Y:S01]  /*7390*/  ISETP.GE.AND P5, PT, R7, RZ, PT ;  /* 0x000000ff0700720c */ /* 0x000fe20003fa6270 */
[----:B------:R-:W-:-:S04]  /*73a0*/  IMAD.HI.U32 R3, R20, R166, RZ ;  /* 0x000000a614037227 */ /* 0x000fc800078e00ff */
[----:B------:R-:W-:Y:S02]  /*73b0*/  IMAD.MOV R0, RZ, RZ, -R0 ;  /* 0x000000ffff007224 */ /* 0x000fe400078e0a00 */
[----:B------:R-:W-:Y:S01]  /*73c0*/  @!P1 IMAD.MOV R158, RZ, RZ, -R158 ;  /* 0x000000ffff9e9224 */ /* 0x000fe200078e0a9e */
[C---:B------:R-:W-:Y:S01]  /*73d0*/  ISETP.GT.U32.AND P1, PT, R19.reuse, R163, PT ;  /* 0x000000a31300720c */ /* 0x040fe20003f24070 */
[----:B------:R-:W-:Y:S02]  /*73e0*/  IMAD.MOV R3, RZ, RZ, -R3 ;  /* 0x000000ffff037224 */ /* 0x000fe400078e0a03 */
[C---:B------:R-:W-:Y:S01]  /*73f0*/  IMAD R165, R19.reuse, R0, R165 ;  /* 0x0000000013a57224 */ /* 0x040fe200078e02a5 */
[----:B------:R-:W-:Y:S01]  /*7400*/  IADD3 R0, R2, 0x9f, RZ ;  /* 0x0000009f02007810 */ /* 0x000fe20007ffe0ff */
[--C-:B------:R-:W-:Y:S01]  /*7410*/  @!P6 IMAD.IADD R164, R164, 0x1, -R19.reuse ;  /* 0x00000001a4a4e824 */ /* 0x100fe200078e0a13 */
[----:B------:R-:W-:Y:S01]  /*7420*/  ISETP.GE.AND P6, PT, R4, RZ, PT ;  /* 0x000000ff0400720c */ /* 0x000fe20003fc6270 */
[----:B------:R-:W-:Y:S01]  /*7430*/  @!P3 IMAD.IADD R162, R162, 0x1, -R19 ;  /* 0x00000001a2a2b824 */ /* 0x000fe200078e0a13 */
[----:B------:R-:W-:Y:S01]  /*7440*/  IABS R167, R0 ;  /* 0x0000000000a77213 */ /* 0x000fe20000000000 */
[C---:B------:R-:W-:Y:S01]  /*7450*/  IMAD R166, R19.reuse, R3, R166 ;  /* 0x0000000313a67224 */ /* 0x040fe200078e02a6 */
[----:B------:R-:W-:Y:S01]  /*7460*/  ISETP.GE.AND P3, PT, R10, RZ, PT ;  /* 0x000000ff0a00720c */ /* 0x000fe20003f66270 */
[----:B------:R-:W-:Y:S01]  /*7470*/  @!P2 IMAD.MOV R161, RZ, RZ, -R161 ;  /* 0x000000ffffa1a224 */ /* 0x000fe200078e0aa1 */
[C---:B------:R-:W-:Y:S01]  /*7480*/  ISETP.GT.U32.AND P2, PT, R19.reuse, R165, PT ;  /* 0x000000a51300720c */ /* 0x040fe20003f44070 */
[----:B------:R-:W-:Y:S01]  /*7490*/  @!P4 IMAD.MOV R160, RZ, RZ, -R160 ;  /* 0x000000ffffa0c224 */ /* 0x000fe200078e0aa0 */
[C---:B------:R-:W-:Y:S01]  /*74a0*/  ISETP.GT.U32.AND P4, PT, R19.reuse, R164, PT ;  /* 0x000000a41300720c */ /* 0x040fe20003f84070 */
[----:B------:R-:W-:Y:S01]  /*74b0*/  @!P5 IMAD.MOV R162, RZ, RZ, -R162 ;  /* 0x000000ffffa2d224 */ /* 0x000fe200078e0aa2 */
[----:B------:R-:W-:Y:S01]  /*74c0*/  ISETP.GT.U32.AND P5, PT, R19, R166, PT ;  /* 0x000000a61300720c */ /* 0x000fe20003fa4070 */
[----:B------:R-:W-:Y:S01]  /*74d0*/  @!P1 IMAD.IADD R163, R163, 0x1, -R19 ;  /* 0x00000001a3a39824 */ /* 0x000fe200078e0a13 */
[----:B------:R-:W-:Y:S01]  /*74e0*/  ISETP.GE.AND P1, PT, R11, RZ, PT ;  /* 0x000000ff0b00720c */ /* 0x000fe20003f26270 */
[----:B------:R-:W-:-:S02]  /*74f0*/  @!P0 IMAD.MOV R159, RZ, RZ, -R159 ;  /* 0x000000ffff9f8224 */ /* 0x000fc400078e0a9f */
[C---:B------:R-:W-:Y:S01]  /*7500*/  VIADD R3, R2.reuse, 0xa0 ;  /* 0x000000a002037836 */ /* 0x040fe20000000000 */
[----:B------:R-:W-:Y:S01]  /*7510*/  ISETP.GT.U32.AND P0, PT, R19, R163, PT ;  /* 0x000000a31300720c */ /* 0x000fe20003f04070 */
[----:B------:R-:W-:Y:S02]  /*7520*/  VIADD R4, R2, 0xa1 ;  /* 0x000000a102047836 */ /* 0x000fe40000000000 */
[--C-:B------:R-:W-:Y:S01]  /*7530*/  @!P2 IMAD.IADD R165, R165, 0x1, -R19.reuse ;  /* 0x00000001a5a5a824 */ /* 0x100fe200078e0a13 */
[----:B------:R-:W-:Y:S01]  /*7540*/  IABS R168, R3 ;  /* 0x0000000300a87213 */ /* 0x000fe20000000000 */
[--C-:B------:R-:W-:Y:S01]  /*7550*/  @!P4 IMAD.IADD R164, R164, 0x1, -R19.reuse ;  /* 0x00000001a4a4c824 */ /* 0x100fe200078e0a13 */
[----:B------:R-:W-:Y:S01]  /*7560*/  ISETP.GE.AND P4, PT, R0, RZ, PT ;  /* 0x000000ff0000720c */ /* 0x000fe20003f86270 */
[----:B------:R-:W-:Y:S01]  /*7570*/  IMAD.HI.U32 R0, R20, R167, RZ ;  /* 0x000000a714007227 */ /* 0x000fe200078e00ff */
[----:B------:R-:W-:Y:S02]  /*7580*/  ISETP.GE.AND P2, PT, R3, RZ, PT ;  /* 0x000000ff0300720c */ /* 0x000fe40003f46270 */
[----:B------:R-:W-:Y:S01]  /*7590*/  IABS R169, R4 ;  /* 0x0000000400a97213 */ /* 0x000fe20000000000 */
[--C-:B------:R-:W-:Y:S01]  /*75a0*/  @!P5 IMAD.IADD R166, R166, 0x1, -R19.reuse ;  /* 0x00000001a6a6d824 */ /* 0x100fe200078e0a13 */
[----:B------:R-:W-:Y:S01]  /*75b0*/  ISETP.GT.U32.AND P5, PT, R19, R165, PT ;  /* 0x000000a51300720c */ /* 0x000fe20003fa4070 */
[----:B------:R-:W-:Y:S01]  /*75c0*/  @!P0 IMAD.IADD R163, R163, 0x1, -R19 ;  /* 0x00000001a3a38824 */ /* 0x000fe200078e0a13 */
[----:B------:R-:W-:Y:S01]  /*75d0*/  IADD3 R0, -R0, RZ, RZ ;  /* 0x000000ff00007210 */ /* 0x000fe20007ffe1ff */
[----:B------:R-:W-:Y:S01]  /*75e0*/  IMAD.HI.U32 R3, R20, R168, RZ ;  /* 0x000000a814037227 */ /* 0x000fe200078e00ff */
[----:B------:R-:W-:-:S03]  /*75f0*/  ISETP.GE.AND P0, PT, R8, RZ, PT ;  /* 0x000000ff0800720c */ /* 0x000fc60003f06270 */
[C---:B------:R-:W-:Y:S02]  /*7600*/  IMAD R167, R19.reuse, R0, R167 ;  /* 0x0000000013a77224 */ /* 0x040fe400078e02a7 */
[----:B------:R-:W-:Y:S01]  /*7610*/  @!P3 IMAD.MOV R163, RZ, RZ, -R163 ;  /* 0x000000ffffa3b224 */ /* 0x000fe200078e0aa3 */
[----:B------:R-:W-:Y:S01]  /*7620*/  ISETP.GT.U32.AND P3, PT, R19, R166, PT ;  /* 0x000000a61300720c */ /* 0x000fe20003f64070 */
[----:B------:R-:W-:Y:S02]  /*7630*/  IMAD.MOV R3, RZ, RZ, -R3 ;  /* 0x000000ffff037224 */ /* 0x000fe400078e0a03 */
[--C-:B------:R-:W-:Y:S01]  /*7640*/  @!P5 IMAD.IADD R165, R165, 0x1, -R19.reuse ;  /* 0x00000001a5a5d824 */ /* 0x100fe200078e0a13 */
[C---:B------:R-:W-:Y:S01]  /*7650*/  ISETP.GT.U32.AND P5, PT, R19.reuse, R167, PT ;  /* 0x000000a71300720c */ /* 0x040fe20003fa4070 */
[----:B------:R-:W-:Y:S02]  /*7660*/  IMAD R168, R19, R3, R168 ;  /* 0x0000000313a87224 */ /* 0x000fe400078e02a8 */
[C---:B------:R-:W-:Y:S01]  /*7670*/  VIADD R0, R2.reuse, 0xa2 ;  /* 0x000000a202007836 */ /* 0x040fe20000000000 */
[----:B------:R-:W-:Y:S01]  /*7680*/  @!P6 IADD3 R165, -R165, RZ, RZ ;  /* 0x000000ffa5a5e210 */ /* 0x000fe20007ffe1ff */
[----:B------:R-:W-:Y:S01]  /*7690*/  @!P1 IMAD.MOV R164, RZ, RZ, -R164 ;  /* 0x000000ffffa49224 */ /* 0x000fe200078e0aa4 */
[----:B------:R-:W-:Y:S01]  /*76a0*/  ISETP.GT.U32.AND P6, PT, R19, R168, PT ;  /* 0x000000a81300720c */ /* 0x000fe20003fc4070 */
[----:B------:R-:W-:Y:S01]  /*76b0*/  VIADD R3, R2, 0xa3 ;  /* 0x000000a302037836 */ /* 0x000fe20000000000 */
[----:B------:R-:W-:Y:S01]  /*76c0*/  IABS R170, R0 ;  /* 0x0000000000aa7213 */ /* 0x000fe20000000000 */
[----:B------:R-:W-:Y:S01]  /*76d0*/  @!P3 IMAD.IADD R166, R166, 0x1, -R19 ;  /* 0x00000001a6a6b824 */ /* 0x000fe200078e0a13 */
[----:B------:R-:W-:Y:S01]  /*76e0*/  ISETP.GE.AND P3, PT, R0, RZ, PT ;  /* 0x000000ff0000720c */ /* 0x000fe20003f66270 */
[----:B------:R-:W-:Y:S01]  /*76f0*/  IMAD.HI.U32 R0, R20, R169, RZ ;  /* 0x000000a914007227 */ /* 0x000fe200078e00ff */
[----:B------:R-:W-:-:S02]  /*7700*/  ISETP.GE.AND P1, PT, R4, RZ, PT ;  /* 0x000000ff0400720c */ /* 0x000fc40003f26270 */
[----:B------:R-:W-:Y:S01]  /*7710*/  IABS R171, R3 ;  /* 0x0000000300ab7213 */ /* 0x000fe20000000000 */
[----:B------:R-:W-:Y:S02]  /*7720*/  @!P5 IMAD.IADD R167, R167, 0x1, -R19 ;  /* 0x00000001a7a7d824 */ /* 0x000fe400078e0a13 */
[----:B------:R-:W-:Y:S02]  /*7730*/  IMAD.MOV R4, RZ, RZ, -R0 ;  /* 0x000000ffff047224 */ /* 0x000fe400078e0a00 */
[----:B------:R-:W-:Y:S01]  /*7740*/  IMAD.HI.U32 R0, R20, R170, RZ ;  /* 0x000000aa14007227 */ /* 0x000fe200078e00ff */
[----:B------:R-:W-:-:S03]  /*7750*/  ISETP.GT.U32.AND P5, PT, R19, R167, PT ;  /* 0x000000a71300720c */ /* 0x000fc60003fa4070 */
[----:B------:R-:W-:Y:S02]  /*7760*/  VIADD R5, R2, 0xa4 ;  /* 0x000000a402057836 */ /* 0x000fe40000000000 */
[----:B------:R-:W-:Y:S02]  /*7770*/  @!P6 IMAD.IADD R168, R168, 0x1, -R19 ;  /* 0x00000001a8a8e824 */ /* 0x000fe400078e0a13 */
[----:B------:R-:W-:Y:S01]  /*7780*/  IMAD.MOV R0, RZ, RZ, -R0 ;  /* 0x000000ffff007224 */ /* 0x000fe200078e0a00 */
[----:B------:R-:W-:Y:S01]  /*7790*/  IABS R172, R5 ;  /* 0x0000000500ac7213 */ /* 0x000fe20000000000 */
[C---:B------:R-:W-:Y:S01]  /*77a0*/  IMAD R169, R19.reuse, R4, R169 ;  /* 0x0000000413a97224 */ /* 0x040fe200078e02a9 */
[C---:B------:R-:W-:Y:S01]  /*77b0*/  ISETP.GT.U32.AND P6, PT, R19.reuse, R168, PT ;  /* 0x000000a81300720c */ /* 0x040fe20003fc4070 */
[----:B------:R-:W-:Y:S02]  /*77c0*/  IMAD R170, R19, R0, R170 ;  /* 0x0000000013aa7224 */ /* 0x000fe400078e02aa */
[----:B------:R-:W-:-:S04]  /*77d0*/  IMAD.HI.U32 R0, R20, R171, RZ ;  /* 0x000000ab14007227 */ /* 0x000fc800078e00ff */
[----:B------:R-:W-:Y:S01]  /*77e0*/  @!P0 IMAD.MOV R166, RZ, RZ, -R166 ;  /* 0x000000ffffa68224 */ /* 0x000fe200078e0aa6 */
[----:B------:R-:W-:Y:S01]  /*77f0*/  ISETP.GE.AND P0, PT, R3, RZ, PT ;  /* 0x000000ff0300720c */ /* 0x000fe20003f06270 */
[----:B------:R-:W-:Y:S01]  /*7800*/  @!P5 IMAD.IADD R167, R167, 0x1, -R19 ;  /* 0x00000001a7a7d824 */ /* 0x000fe200078e0a13 */
[----:B------:R-:W-:Y:S01]  /*7810*/  ISETP.GT.U32.AND P5, PT, R19, R169, PT ;  /* 0x000000a91300720c */ /* 0x000fe20003fa4070 */
[----:B------:R-:W-:-:S03]  /*7820*/  IMAD.HI.U32 R3, R20, R172, RZ ;  /* 0x000000ac14037227 */ /* 0x000fc600078e00ff */
[----:B------:R-:W-:Y:S01]  /*7830*/  @!P4 IADD3 R167, -R167, RZ, RZ ;  /* 0x000000ffa7a7c210 */ /* 0x000fe20007ffe1ff */
[----:B------:R-:W-:Y:S01]  /*7840*/  IMAD.MOV R0, RZ, RZ, -R0 ;  /* 0x000000ffff007224 */ /* 0x000fe200078e0a00 */
[C---:B------:R-:W-:Y:S01]  /*7850*/  ISETP.GT.U32.AND P4, PT, R19.reuse, R170, PT ;  /* 0x000000aa1300720c */ /* 0x040fe20003f84070 */
[----:B------:R-:W-:Y:S02]  /*7860*/  IMAD.MOV R3, RZ, RZ, -R3 ;  /* 0x000000ffff037224 */ /* 0x000fe400078e0a03 */
[C---:B------:R-:W-:Y:S02]  /*7870*/  IMAD R171, R19.reuse, R0, R171 ;  /* 0x0000000013ab7224 */ /* 0x040fe400078e02ab */
[C---:B------:R-:W-:Y:S02]  /*7880*/  IMAD R172, R19.reuse, R3, R172 ;  /* 0x0000000313ac7224 */ /* 0x040fe400078e02ac */
[----:B------:R-:W-:Y:S01]  /*7890*/  @!P6 IMAD.IADD R168, R168, 0x1, -R19 ;  /* 0x00000001a8a8e824 */ /* 0x000fe200078e0a13 */
[----:B------:R-:W-:Y:S01]  /*78a0*/  ISETP.GT.U32.AND P6, PT, R19, R171, PT ;  /* 0x000000ab1300720c */ /* 0x000fe20003fc4070 */
[----:B------:R-:W-:-:S02]  /*78b0*/  VIADD R4, R2, 0xa5 ;  /* 0x000000a502047836 */ /* 0x000fc40000000000 */
[--C-:B------:R-:W-:Y:S01]  /*78c0*/  @!P5 IMAD.IADD R169, R169, 0x1, -R19.reuse ;  /* 0x00000001a9a9d824 */ /* 0x100fe200078e0a13 */
[C---:B------:R-:W-:Y:S01]  /*78d0*/  ISETP.GT.U32.AND P5, PT, R19.reuse, R172, PT ;  /* 0x000000ac1300720c */ /* 0x040fe20003fa4070 */
[----:B------:R-:W-:Y:S01]  /*78e0*/  VIADD R7, R2, 0xa6 ;  /* 0x000000a602077836 */ /* 0x000fe20000000000 */
[----:B------:R-:W-:Y:S01]  /*78f0*/  IABS R173, R4 ;  /* 0x0000000400ad7213 */ /* 0x000fe20000000000 */
[----:B------:R-:W-:Y:S01]  /*7900*/  @!P4 IMAD.IADD R170, R170, 0x1, -R19 ;  /* 0x00000001aaaac824 */ /* 0x000fe200078e0a13 */
[----:B------:R-:W-:Y:S01]  /*7910*/  ISETP.GT.U32.AND P4, PT, R19, R169, PT ;  /* 0x000000a91300720c */ /* 0x000fe20003f84070 */
[----:B------:R-:W-:Y:S01]  /*7920*/  VIADD R8, R2, 0xa7 ;  /* 0x000000a702087836 */ /* 0x000fe20000000000 */
[----:B------:R-:W-:Y:S01]  /*7930*/  IABS R174, R7 ;  /* 0x0000000700ae7213 */ /* 0x000fe20000000000 */
[----:B------:R-:W-:-:S03]  /*7940*/  IMAD.HI.U32 R0, R20, R173, RZ ;  /* 0x000000ad14007227 */ /* 0x000fc600078e00ff */
[----:B------:R-:W-:Y:S01]  /*7950*/  IABS R175, R8 ;  /* 0x0000000800af7213 */ /* 0x000fe20000000000 */
[----:B------:R-:W-:Y:S01]  /*7960*/  @!P6 IMAD.IADD R171, R171, 0x1, -R19 ;  /* 0x00000001ababe824 */ /* 0x000fe200078e0a13 */
[C---:B------:R-:W-:Y:S01]  /*7970*/  ISETP.GT.U32.AND P6, PT, R19.reuse, R170, PT ;  /* 0x000000aa1300720c */ /* 0x040fe20003fc4070 */
[----:B------:R-:W-:Y:S01]  /*7980*/  IMAD.MOV R0, RZ, RZ, -R0 ;  /* 0x000000ffff007224 */ /* 0x000fe200078e0a00 */
[----:B------:R-:W-:Y:S01]  /*7990*/  @!P5 IADD3 R172, R172, -R19, RZ ;  /* 0x80000013acacd210 */ /* 0x000fe20007ffe0ff */
[----:B------:R-:W-:Y:S01]  /*79a0*/  @!P2 IMAD.MOV R168, RZ, RZ, -R168 ;  /* 0x000000ffffa8a224 */ /* 0x000fe200078e0aa8 */
[C---:B------:R-:W-:Y:S01]  /*79b0*/  ISETP.GT.U32.AND P5, PT, R19.reuse, R171, PT ;  /* 0x000000ab1300720c */ /* 0x040fe20003fa4070 */
[C---:B------:R-:W-:Y:S01]  /*79c0*/  IMAD R173, R19.reuse, R0, R173 ;  /* 0x0000000013ad7224 */ /* 0x040fe200078e02ad */
[----:B------:R-:W-:Y:S01]  /*79d0*/  ISETP.GT.U32.AND P2, PT, R19, R172, PT ;  /* 0x000000ac1300720c */ /* 0x000fe20003f44070 */
[----:B------:R-:W-:-:S04]  /*79e0*/  IMAD.HI.U32 R0, R20, R174, RZ ;  /* 0x000000ae14007227 */ /* 0x000fc800078e00ff */
[----:B------:R-:W-:Y:S02]  /*79f0*/  IMAD.MOV R0, RZ, RZ, -R0 ;  /* 0x000000ffff007224 */ /* 0x000fe400078e0a00 */
[--C-:B------:R-:W-:Y:S01]  /*7a00*/  @!P6 IMAD.IADD R170, R170, 0x1, -R19.reuse ;  /* 0x00000001aaaae824 */ /* 0x100fe200078e0a13 */
[----:B------:R-:W-:Y:S01]  /*7a10*/  ISETP.GE.AND P6, PT, R5, RZ, PT ;  /* 0x000000ff0500720c */ /* 0x000fe20003fc6270 */
[----:B------:R-:W-:Y:S02]  /*7a20*/  IMAD R174, R19, R0, R174 ;  /* 0x0000000013ae7224 */ /* 0x000fe400078e02ae */
[----:B------:R-:W-:Y:S02]  /*7a30*/  @!P5 IMAD.IADD R171, R171, 0x1, -R19 ;  /* 0x00000001ababd824 */ /* 0x000fe400078e0a13 */
[----:B------:R-:W-:Y:S01]  /*7a40*/  VIADD R5, R2, 0xa9 ;  /* 0x000000a902057836 */ /* 0x000fe20000000000 */
[----:B------:R-:W-:Y:S01]  /*7a50*/  ISETP.GT.U32.AND P5, PT, R19, R174, PT ;  /* 0x000000ae1300720c */ /* 0x000fe20003fa4070 */
[----:B------:R-:W-:-:S03]  /*7a60*/  IMAD.HI.U32 R0, R20, R175, RZ ;  /* 0x000000af14007227 */ /* 0x000fc600078e00ff */
[----:B------:R-:W-:Y:S01]  /*7a70*/  IABS R177, R5 ;  /* 0x0000000500b17213 */ /* 0x000fe20000000000 */
[----:B------:R-:W-:Y:S02]  /*7a80*/  IMAD.MOV R0, RZ, RZ, -R0 ;  /* 0x000000ffff007224 */ /* 0x000fe400078e0a00 */
[----:B------:R-:W-:Y:S02]  /*7a90*/  VIADD R9, R2, 0xa8 ;  /* 0x000000a802097836 */ /* 0x000fe40000000000 */
[----:B------:R-:W-:Y:S02]  /*7aa0*/  IMAD R175, R19, R0, R175 ;  /* 0x0000000013af7224 */ /* 0x000fe400078e02af */
[----:B------:R-:W-:Y:S01]  /*7ab0*/  IMAD.HI.U32 R0, R20, R177, RZ ;  /* 0x000000b114007227 */ /* 0x000fe200078e00ff */
[----:B------:R-:W-:-:S03]  /*7ac0*/  IABS R176, R9 ;  /* 0x0000000900b07213 */ /* 0x000fc60000000000 */
[--C-:B------:R-:W-:Y:S02]  /*7ad0*/  @!P5 IMAD.IADD R174, R174, 0x1, -R19.reuse ;  /* 0x00000001aeaed824 */ /* 0x100fe400078e0a13 */
[----:B------:R-:W-:Y:S02]  /*7ae0*/  IMAD.MOV R0, RZ, RZ, -R0 ;  /* 0x000000ffff007224 */ /* 0x000fe400078e0a00 */
[----:B------:R-:W-:Y:S01]  /*7af0*/  @!P4 IMAD.IADD R169, R169, 0x1, -R19 ;  /* 0x00000001a9a9c824 */ /* 0x000fe200078e0a13 */
[C---:B------:R-:W-:Y:S01]  /*7b00*/  ISETP.GT.U32.AND P5, PT, R19.reuse, R174, PT ;  /* 0x000000ae1300720c */ /* 0x040fe20003fa4070 */
[C---:B------:R-:W-:Y:S01]  /*7b10*/  IMAD R177, R19.reuse, R0, R177 ;  /* 0x0000000013b17224 */ /* 0x040fe200078e02b1 */
[----:B------:R-:W-:Y:S01]  /*7b20*/  ISETP.GT.U32.AND P4, PT, R19, R173, PT ;  /* 0x000000ad1300720c */ /* 0x000fe20003f84070 */
[----:B------:R-:W-:Y:S01]  /*7b30*/  @!P2 IMAD.IADD R172, R172, 0x1, -R19 ;  /* 0x00000001acaca824 */ /* 0x000fe200078e0a13 */
[----:B------:R-:W-:Y:S01]  /*7b40*/  ISETP.GE.AND P2, PT, R4, RZ, PT ;  /* 0x000000ff0400720c */ /* 0x000fe20003f46270 */
[----:B------:R-:W-:-:S04]  /*7b50*/  IMAD.HI.U32 R3, R20, R176, RZ ;  /* 0x000000b014037227 */ /* 0x000fc800078e00ff */
[----:B------:R-:W-:Y:S01]  /*7b60*/  VIADD R4, R2, 0xaa ;  /* 0x000000aa02047836 */ /* 0x000fe20000000000 */
[----:B------:R-:W-:Y:S01]  /*7b70*/  IADD3 R3, -R3, RZ, RZ ;  /* 0x000000ff03037210 */ /* 0x000fe20007ffe1ff */
[----:B------:R-:W-:Y:S01]  /*7b80*/  @!P3 IMAD.MOV R170, RZ, RZ, -R170 ;  /* 0x000000ffffaab224 */ /* 0x000fe200078e0aaa */
[C---:B------:R-:W-:Y:S01]  /*7b90*/  ISETP.GT.U32.AND P3, PT, R19.reuse, R175, PT ;  /* 0x000000af1300720c */ /* 0x040fe20003f64070 */
[--C-:B------:R-:W-:Y:S01]  /*7ba0*/  @!P5 IMAD.IADD R174, R174, 0x1, -R19.reuse ;  /* 0x00000001aeaed824 */ /* 0x100fe200078e0a13 */
[----:B------:R-:W-:Y:S01]  /*7bb0*/  ISETP.GT.U32.AND P5, PT, R19, R177, PT ;  /* 0x000000b11300720c */ /* 0x000fe20003fa4070 */
[----:B------:R-:W-:Y:S01]  /*7bc0*/  @!P4 IMAD.IADD R173, R173, 0x1, -R19 ;  /* 0x00000001adadc824 */ /* 0x000fe200078e0a13 */
[----:B------:R-:W-:Y:S01]  /*7bd0*/  ISETP.GE.AND P4, PT, R7, RZ, PT ;  /* 0x000000ff0700720c */ /* 0x000fe20003f86270 */
[----:B------:R-:W-:Y:S01]  /*7be0*/  VIADD R7, R2, 0xab ;  /* 0x000000ab02077836 */ /* 0x000fe20000000000 */
[----:B------:R-:W-:Y:S01]  /*7bf0*/  IABS R178, R4 ;  /* 0x0000000400b27213 */ /* 0x000fe20000000000 */
[----:B------:R-:W-:-:S02]  /*7c00*/  IMAD R176, R19, R3, R176 ;  /* 0x0000000313b07224 */ /* 0x000fc400078e02b0 */
[----:B------:R-:W-:Y:S01]  /*7c10*/  @!P6 IMAD.MOV R172, RZ, RZ, -R172 ;  /* 0x000000fffface224 */ /* 0x000fe200078e0aac */
[----:B------:R-:W-:Y:S01]  /*7c20*/  IABS R179, R7 ;  /* 0x0000000700b37213 */ /* 0x000fe20000000000 */
[----:B------:R-:W-:Y:S01]  /*7c30*/  IMAD.HI.U32 R0, R20, R178, RZ ;  /* 0x000000b214007227 */ /* 0x000fe200078e00ff */
[----:B------:R-:W-:-:S03]  /*7c40*/  ISETP.GT.U32.AND P6, PT, R19, R176, PT ;  /* 0x000000b01300720c */ /* 0x000fc60003fc4070 */
[----:B------:R-:W-:Y:S01]  /*7c50*/  @!P5 IADD3 R177, R177, -R19, RZ ;  /* 0x80000013b1b1d210 */ /* 0x000fe20007ffe0ff */
[----:B------:R-:W-:Y:S02]  /*7c60*/  IMAD.MOV R3, RZ, RZ, -R0 ;  /* 0x000000ffff037224 */ /* 0x000fe400078e0a00 */
[----:B------:R-:W-:Y:S01]  /*7c70*/  IMAD.HI.U32 R0, R20, R179, RZ ;  /* 0x000000b314007227 */ /* 0x000fe200078e00ff */
[----:B------:R-:W-:-:S03]  /*7c80*/  ISETP.GT.U32.AND P5, PT, R19, R177, PT ;  /* 0x000000b11300720c */ /* 0x000fc60003fa4070 */
[----:B------:R-:W-:Y:S02]  /*7c90*/  IMAD.MOV R0, RZ, RZ, -R0 ;  /* 0x000000ffff007224 */ /* 0x000fe400078e0a00 */
[----:B------:R-:W-:Y:S01]  /*7ca0*/  @!P1 IMAD.MOV R169, RZ, RZ, -R169 ;  /* 0x000000ffffa99224 */ /* 0x000fe200078e0aa9 */
[----:B------:R-:W-:Y:S01]  /*7cb0*/  ISETP.GT.U32.AND P1, PT, R19, R173, PT ;  /* 0x000000ad1300720c */ /* 0x000fe20003f24070 */
[----:B------:R-:W-:Y:S01]  /*7cc0*/  @!P3 IMAD.IADD R175, R175, 0x1, -R19 ;  /* 0x00000001afafb824 */ /* 0x000fe200078e0a13 */
[----:B------:R-:W-:Y:S01]  /*7cd0*/  ISETP.GE.AND P3, PT, R5, RZ, PT ;  /* 0x000000ff0500720c */ /* 0x000fe20003f66270 */
[C---:B------:R-:W-:Y:S02]  /*7ce0*/  IMAD R179, R19.reuse, R0, R179 ;  /* 0x0000000013b37224 */ /* 0x040fe400078e02b3 */
[--C-:B------:R-:W-:Y:S01]  /*7cf0*/  @!P6 IMAD.IADD R176, R176, 0x1, -R19.reuse ;  /* 0x00000001b0b0e824 */ /* 0x100fe200078e0a13 */
[----:B------:R-:W-:Y:S01]  /*7d00*/  ISETP.GT.U32.AND P6, PT, R19, R175, PT ;  /* 0x000000af1300720c */ /* 0x000fe20003fc4070 */
[----:B------:R-:W-:Y:S01]  /*7d10*/  @!P5 IMAD.IADD R177, R177, 0x1, -R19 ;  /* 0x00000001b1b1d824 */ /* 0x000fe200078e0a13 */
[----:B------:R-:W-:Y:S01]  /*7d20*/  ISETP.GT.U32.AND P5, PT, R19, R179, PT ;  /* 0x000000b31300720c */ /* 0x000fe20003fa4070 */
[----:B------:R-:W-:-:S02]  /*7d30*/  VIADD R5, R2, 0xac ;  /* 0x000000ac02057836 */ /* 0x000fc40000000000 */
[----:B------:R-:W-:Y:S02]  /*7d40*/  IMAD R178, R19, R3, R178 ;  /* 0x0000000313b27224 */ /* 0x000fe400078e02b2 */
[----:B------:R-:W-:Y:S01]  /*7d50*/  @!P1 IADD3 R173, R173, -R19, RZ ;  /* 0x80000013adad9210 */ /* 0x000fe20007ffe0ff */
[----:B------:R-:W-:Y:S01]  /*7d60*/  @!P0 IMAD.MOV R171, RZ, RZ, -R171 ;  /* 0x000000ffffab8224 */ /* 0x000fe200078e0aab */
[----:B------:R-:W-:Y:S01]  /*7d70*/  IABS R180, R5 ;  /* 0x0000000500b47213 */ /* 0x000fe20000000000 */
[----:B------:R-:W-:Y:S01]  /*7d80*/  @!P4 IMAD.MOV R174, RZ, RZ, -R174 ;  /* 0x000000ffffaec224 */ /* 0x000fe200078e0aae */
[----:B------:R-:W-:Y:S01]  /*7d90*/  ISETP.GE.AND P1, PT, R9, RZ, PT ;  /* 0x000000ff0900720c */ /* 0x000fe20003f26270 */
[----:B------:R-:W-:Y:S01]  /*7da0*/  VIADD R9, R2, 0xae ;  /* 0x000000ae02097836 */ /* 0x000fe20000000000 */
[----:B------:R-:W-:Y:S01]  /*7db0*/  ISETP.GE.AND P0, PT, R8, RZ, PT ;  /* 0x000000ff0800720c */ /* 0x000fe20003f06270 */
[----:B------:R-:W-:-:S03]  /*7dc0*/  IMAD.HI.U32 R0, R20, R180, RZ ;  /* 0x000000b414007227 */ /* 0x000fc600078e00ff */
[----:B------:R-:W-:Y:S01]  /*7dd0*/  IABS R182, R9 ;  /* 0x0000000900b67213 */ /* 0x000fe20000000000 */
[--C-:B------:R-:W-:Y:S01]  /*7de0*/  @!P6 IMAD.IADD R175, R175, 0x1, -R19.reuse ;  /* 0x00000001afafe824 */ /* 0x100fe200078e0a13 */
[----:B------:R-:W-:Y:S01]  /*7df0*/  ISETP.GT.U32.AND P6, PT, R19, R178, PT ;  /* 0x000000b21300720c */ /* 0x000fe20003fc4070 */
[----:B------:R-:W-:Y:S02]  /*7e00*/  @!P5 IMAD.IADD R179, R179, 0x1, -R19 ;  /* 0x00000001b3b3d824 */ /* 0x000fe400078e0a13 */
[----:B------:R-:W-:Y:S02]  /*7e10*/  IMAD.MOV R0, RZ, RZ, -R0 ;  /* 0x000000ffff007224 */ /* 0x000fe400078e0a00 */
[----:B------:R-:W-:Y:S01]  /*7e20*/  @!P2 IMAD.MOV R173, RZ, RZ, -R173 ;  /* 0x000000ffffada224 */ /* 0x000fe200078e0aad */
[C---:B------:R-:W-:Y:S01]  /*7e30*/  ISETP.GT.U32.AND P2, PT, R19.reuse, R176, PT ;  /* 0x000000b01300720c */ /* 0x040fe20003f44070 */
[----:B------:R-:W-:Y:S01]  /*7e40*/  VIADD R8, R2, 0xad ;  /* 0x000000ad02087836 */ /* 0x000fe20000000000 */
[C---:B------:R-:W-:Y:S01]  /*7e50*/  ISETP.GT.U32.AND P5, PT, R19.reuse, R179, PT ;  /* 0x000000b31300720c */ /* 0x040fe20003fa4070 */
[----:B------:R-:W-:-:S02]  /*7e60*/  IMAD R180, R19, R0, R180 ;  /* 0x0000000013b47224 */ /* 0x000fc400078e02b4 */
[----:B------:R-:W-:Y:S01]  /*7e70*/  IMAD.HI.U32 R0, R20, R182, RZ ;  /* 0x000000b614007227 */ /* 0x000fe200078e00ff */
[----:B------:R-:W-:-:S03]  /*7e80*/  IABS R181, R8 ;  /* 0x0000000800b57213 */ /* 0x000fc60000000000 */
[----:B------:R-:W-:Y:S02]  /*7e90*/  IMAD.MOV R0, RZ, RZ, -R0 ;  /* 0x000000ffff007224 */ /* 0x000fe400078e0a00 */
[----:B------:R-:W-:-:S04]  /*7ea0*/  IMAD.HI.U32 R3, R20, R181, RZ ;  /* 0x000000b514037227 */ /* 0x000fc800078e00ff */
[--C-:B------:R-:W-:Y:S01]  /*7eb0*/  @!P6 IMAD.IADD R178, R178, 0x1, -R19.reuse ;  /* 0x00000001b2b2e824 */ /* 0x100fe200078e0a13 */
[----:B------:R-:W-:Y:S01]  /*7ec0*/  @!P5 IADD3 R179, R179, -R19, RZ ;  /* 0x80000013b3b3d210 */ /* 0x000fe20007ffe0ff */
[----:B------:R-:W-:Y:S01]  /*7ed0*/  IMAD R182, R19, R0, R182 ;  /* 0x0000000013b67224 */ /* 0x000fe200078e02b6 */
[----:B------:R-:W-:Y:S01]  /*7ee0*/  ISETP.GE.AND P6, PT, R7, RZ, PT ;  /* 0x000000ff0700720c */ /* 0x000fe20003fc6270 */
[----:B------:R-:W-:Y:S01]  /*7ef0*/  @!P2 IMAD.IADD R176, R176, 0x1, -R19 ;  /* 0x00000001b0b0a824 */ /* 0x000fe200078e0a13 */
[----:B------:R-:W-:Y:S01]  /*7f00*/  ISETP.GE.AND P2, PT, R4, RZ, PT ;  /* 0x000000ff0400720c */ /* 0x000fe20003f46270 */
[----:B------:R-:W-:Y:S01]  /*7f10*/  IMAD.MOV R4, RZ, RZ, -R3 ;  /* 0x000000ffff047224 */ /* 0x000fe200078e0a03 */
[C---:B------:R-:W-:Y:S01]  /*7f20*/  ISETP.GT.U32.AND P4, PT, R19.reuse, R178, PT ;  /* 0x000000b21300720c */ /* 0x040fe20003f84070 */
[----:B------:R-:W-:Y:S01]  /*7f30*/  @!P0 IMAD.MOV R175, RZ, RZ, -R175 ;  /* 0x000000ffffaf8224 */ /* 0x000fe200078e0aaf */
[C---:B------:R-:W-:Y:S01]  /*7f40*/  ISETP.GT.U32.AND P0, PT, R19.reuse, R180, PT ;  /* 0x000000b41300720c */ /* 0x040fe20003f04070 */
[C---:B------:R-:W-:Y:S01]  /*7f50*/  IMAD R181, R19.reuse, R4, R181 ;  /* 0x0000000413b57224 */ /* 0x040fe200078e02b5 */
[C---:B------:R-:W-:Y:S01]  /*7f60*/  ISETP.GT.U32.AND P5, PT, R19.reuse, R182, PT ;  /* 0x000000b61300720c */ /* 0x040fe20003fa4070 */
[----:B------:R-:W-:Y:S01]  /*7f70*/  @!P3 IMAD.MOV R177, RZ, RZ, -R177 ;  /* 0x000000ffffb1b224 */ /* 0x000fe200078e0ab1 */
[C---:B------:R-:W-:Y:S01]  /*7f80*/  IADD3 R3, R2.reuse, 0xaf, RZ ;  /* 0x000000af02037810 */ /* 0x040fe20007ffe0ff */
[C---:B------:R-:W-:Y:S01]  /*7f90*/  VIADD R4, R2.reuse, 0xb0 ;  /* 0x000000b002047836 */ /* 0x040fe20000000000 */
[----:B------:R-:W-:Y:S01]  /*7fa0*/  ISETP.GT.U32.AND P3, PT, R19, R181, PT ;  /* 0x000000b51300720c */ /* 0x000fe20003f64070 */
[----:B------:R-:W-:Y:S01]  /*7fb0*/  @!P1 IMAD.MOV R176, RZ, RZ, -R176 ;  /* 0x000000ffffb09224 */ /* 0x000fe200078e0ab0 */
[----:B------:R-:W-:Y:S01]  /*7fc0*/  IABS R183, R3 ;  /* 0x0000000300b77213 */ /* 0x000fe20000000000 */
[----:B------:R-:W-:Y:S01]  /*7fd0*/  VIADD R7, R2, 0xb3 ;  /* 0x000000b302077836 */ /* 0x000fe20000000000 */
[----:B------:R-:W-:Y:S01]  /*7fe0*/  IABS R184, R4 ;  /* 0x0000000400b87213 */ /* 0x000fe20000000000 */
[----:B------:R-:W-:Y:S01]  /*7ff0*/  @!P4 IMAD.IADD R178, R178, 0x1, -R19 ;  /* 0x00000001b2b2c824 */ /* 0x000fe200078e0a13 */
[----:B------:R-:W-:Y:S01]  /*8000*/  ISETP.GE.AND P1, PT, R5, RZ, PT ;  /* 0x000000ff0500720c */ /* 0x000fe20003f26270 */
[----:B------:R-:W-:Y:S01]  /*8010*/  IMAD.HI.U32 R0, R20, R183, RZ ;  /* 0x000000b714007227 */ /* 0x000fe200078e00ff */
[----:B------:R-:W-:-:S02]  /*8020*/  IABS R187, R7 ;  /* 0x0000000700bb7213 */ /* 0x000fc40000000000 */
[----:B------:R-:W-:Y:S01]  /*8030*/  ISETP.GE.AND P4, PT, R8, RZ, PT ;  /* 0x000000ff0800720c */ /* 0x000fe20003f86270 */
[--C-:B------:R-:W-:Y:S01]  /*8040*/  @!P0 IMAD.IADD R180, R180, 0x1, -R19.reuse ;  /* 0x00000001b4b48824 */ /* 0x100fe200078e0a13 */
[----:B------:R-:W-:Y:S01]  /*8050*/  ISETP.GE.AND P0, PT, R9, RZ, PT ;  /* 0x000000ff0900720c */ /* 0x000fe20003f06270 */
[----:B------:R-:W-:Y:S02]  /*8060*/  @!P5 IMAD.IADD R182, R182, 0x1, -R19 ;  /* 0x00000001b6b6d824 */ /* 0x000fe400078e0a13 */
[----:B------:R-:W-:Y:S02]  /*8070*/  IMAD.MOV R0, RZ, RZ, -R0 ;  /* 0x000000ffff007224 */ /* 0x000fe400078e0a00 */
[----:B------:R-:W-:Y:S01]  /*8080*/  @!P2 IMAD.MOV R178, RZ, RZ, -R178 ;  /* 0x000000ffffb2a224 */ /* 0x000fe200078e0ab2 */
[C---:B------:R-:W-:Y:S01]  /*8090*/  ISETP.GT.U32.AND P2, PT, R19.reuse, R180, PT ;  /* 0x000000b41300720c */ /* 0x040fe20003f44070 */
[C---:B------:R-:W-:Y:S01]  /*80a0*/  IMAD R183, R19.reuse, R0, R183 ;  /* 0x0000000013b77224 */ /* 0x040fe200078e02b7 */
[----:B------:R-:W-:Y:S01]  /*80b0*/  ISETP.GT.U32.AND P5, PT, R19, R182, PT ;  /* 0x000000b61300720c */ /* 0x000fe20003fa4070 */
[----:B------:R-:W-:-:S04]  /*80c0*/  IMAD.HI.U32 R0, R20, R184, RZ ;  /* 0x000000b814007227 */ /* 0x000fc800078e00ff */
[--C-:B------:R-:W-:Y:S02]  /*80d0*/  @!P3 IMAD.IADD R181, R181, 0x1, -R19.reuse ;  /* 0x00000001b5b5b824 */ /* 0x100fe400078e0a13 */
[----:B------:R-:W-:Y:S02]  /*80e0*/  IMAD.MOV R0, RZ, RZ, -R0 ;  /* 0x000000ffff007224 */ /* 0x000fe400078e0a00 */
[----:B------:R-:W-:Y:S01]  /*80f0*/  VIADD R5, R2, 0xb1 ;  /* 0x000000b102057836 */ /* 0x000fe20000000000 */
[C---:B------:R-:W-:Y:S01]  /*8100*/  ISETP.GT.U32.AND P3, PT, R19.reuse, R181, PT ;  /* 0x000000b51300720c */ /* 0x040fe20003f64070 */
[C---:B------:R-:W-:Y:S01]  /*8110*/  IMAD R184, R19.reuse, R0, R184 ;  /* 0x0000000013b87224 */ /* 0x040fe200078e02b8 */
[----:B------:R-:W-:Y:S01]  /*8120*/  @!P2 IADD3 R180, R180, -R19, RZ ;  /* 0x80000013b4b4a210 */ /* 0x000fe20007ffe0ff */
[----:B------:R-:W-:Y:S01]  /*8130*/  @!P5 IMAD.IADD R182, R182, 0x1, -R19 ;  /* 0x00000001b6b6d824 */ /* 0x000fe200078e0a13 */
[C---:B------:R-:W-:Y:S01]  /*8140*/  ISETP.GT.U32.AND P2, PT, R19.reuse, R183, PT ;  /* 0x000000b71300720c */ /* 0x040fe20003f44070 */
[----:B------:R-:W-:Y:S01]  /*8150*/  @!P6 IMAD.MOV R179, RZ, RZ, -R179 ;  /* 0x000000ffffb3e224 */ /* 0x000fe200078e0ab3 */
[----:B------:R-:W-:Y:S01]  /*8160*/  ISETP.GT.U32.AND P5, PT, R19, R184, PT ;  /* 0x000000b81300720c */ /* 0x000fe20003fa4070 */
[----:B------:R-:W-:Y:S01]  /*8170*/  @!P1 IMAD.MOV R180, RZ, RZ, -R180 ;  /* 0x000000ffffb49224 */ /* 0x000fe200078e0ab4 */
[----:B------:R-:W-:Y:S01]  /*8180*/  IABS R185, R5 ;  /* 0x0000000500b97213 */ /* 0x000fe20000000000 */
[----:B------:R-:W-:Y:S01]  /*8190*/  @!P0 IMAD.MOV R182, RZ, RZ, -R182 ;  /* 0x000000ffffb68224 */ /* 0x000fe200078e0ab6 */
[----:B------:R-:W-:Y:S01]  /*81a0*/  ISETP.GE.AND P6, PT, R3, RZ, PT ;  /* 0x000000ff0300720c */ /* 0x000fe20003fc6270 */
[----:B------:R-:W-:-:S04]  /*81b0*/  IMAD.HI.U32 R3, R20, R187, RZ ;  /* 0x000000bb14037227 */ /* 0x000fc800078e00ff */
[--C-:B------:R-:W-:Y:S01]  /*81c0*/  @!P3 IMAD.IADD R181, R181, 0x1, -R19.reuse ;  /* 0x00000001b5b5b824 */ /* 0x100fe200078e0a13 */
[----:B------:R-:W-:Y:S01]  /*81d0*/  ISETP.GE.AND P3, PT, R4, RZ, PT ;  /* 0x000000ff0400720c */ /* 0x000fe20003f66270 */
[----:B------:R-:W-:Y:S02]  /*81e0*/  VIADD R4, R2, 0xb2 ;  /* 0x000000b202047836 */ /* 0x000fe40000000000 */
[----:B------:R-:W-:Y:S01]  /*81f0*/  IMAD.HI.U32 R0, R20, R185, RZ ;  /* 0x000000b914007227 */ /* 0x000fe200078e00ff */
[----:B------:R-:W-:Y:S02]  /*8200*/  @!P4 IADD3 R181, -R181, RZ, RZ ;  /* 0x000000ffb5b5c210 */ /* 0x000fe40007ffe1ff */
[----:B------:R-:W-:Y:S01]  /*8210*/  IABS R186, R4 ;  /* 0x0000000400ba7213 */ /* 0x000fe20000000000 */
[--C-:B------:R-:W-:Y:S01]  /*8220*/  @!P2 IMAD.IADD R183, R183, 0x1, -R19.reuse ;  /* 0x00000001b7b7a824 */ /* 0x100fe200078e0a13 */
[----:B------:R-:W-:Y:S01]  /*8230*/  ISETP.GE.AND P0, PT, R4, RZ, PT ;  /* 0x000000ff0400720c */ /* 0x000fe20003f06270 */
[----:B------:R-:W-:Y:S01]  /*8240*/  @!P5 IMAD.IADD R184, R184, 0x1, -R19 ;  /* 0x00000001b8b8d824 */ /* 0x000fe200078e0a13 */
[----:B------:R-:W-:Y:S01]  /*8250*/  ISETP.GE.AND P2, PT, R5, RZ, PT ;  /* 0x000000ff0500720c */ /* 0x000fe20003f46270 */
[----:B------:R-:W-:Y:S01]  /*8260*/  IMAD.MOV R0, RZ, RZ, -R0 ;  /* 0x000000ffff007224 */ /* 0x000fe200078e0a00 */
[C---:B------:R-:W-:Y:S01]  /*8270*/  ISETP.GT.U32.AND P1, PT, R19.reuse, R183, PT ;  /* 0x000000b71300720c */ /* 0x040fe20003f24070 */
[----:B------:R-:W-:Y:S01]  /*8280*/  IMAD.MOV R4, RZ, RZ, -R3 ;  /* 0x000000ffff047224 */ /* 0x000fe200078e0a03 */
[C---:B------:R-:W-:Y:S01]  /*8290*/  ISETP.GT.U32.AND P5, PT, R19.reuse, R184, PT ;  /* 0x000000b81300720c */ /* 0x040fe20003fa4070 */
[----:B------:R-:W-:-:S02]  /*82a0*/  IMAD R185, R19, R0, R185 ;  /* 0x0000000013b97224 */ /* 0x000fc400078e02b9 */
[----:B------:R-:W-:-:S03]  /*82b0*/  IMAD.HI.U32 R0, R20, R186, RZ ;  /* 0x000000ba14007227 */ /* 0x000fc600078e00ff */
[C---:B------:R-:W-:Y:S01]  /*82c0*/  ISETP.GT.U32.AND P4, PT, R19.reuse, R185, PT ;  /* 0x000000b91300720c */ /* 0x040fe20003f84070 */
[----:B------:R-:W-:Y:S02]  /*82d0*/  IMAD.MOV R0, RZ, RZ, -R0 ;  /* 0x000000ffff007224 */ /* 0x000fe400078e0a00 */
[C---:B------:R-:W-:Y:S02]  /*82e0*/  IMAD R187, R19.reuse, R4, R187 ;  /* 0x0000000413bb7224 */ /* 0x040fe400078e02bb */
[----:B------:R-:W-:Y:S02]  /*82f0*/  IMAD R186, R19, R0, R186 ;  /* 0x0000000013ba7224 */ /* 0x000fe400078e02ba */
[--C-:B------:R-:W-:Y:S01]  /*8300*/  @!P1 IMAD.IADD R183, R183, 0x1, -R19.reuse ;  /* 0x00000001b7b79824 */ /* 0x100fe200078e0a13 */
[----:B------:R-:W-:Y:S01]  /*8310*/  ISETP.GE.AND P1, PT, R7, RZ, PT ;  /* 0x000000ff0700720c */ /* 0x000fe20003f26270 */
[----:B------:R-:W-:Y:S01]  /*8320*/  @!P5 IMAD.IADD R184, R184, 0x1, -R19 ;  /* 0x00000001b8b8d824 */ /* 0x000fe200078e0a13 */
[C---:B------:R-:W-:Y:S01]  /*8330*/  ISETP.GT.U32.AND P5, PT, R19.reuse, R186, PT ;  /* 0x000000ba1300720c */ /* 0x040fe20003fa4070 */
[----:B------:R-:W-:Y:S01]  /*8340*/  @!P6 IMAD.MOV R183, RZ, RZ, -R183 ;  /* 0x000000ffffb7e224 */ /* 0x000fe200078e0ab7 */
[----:B------:R-:W-:Y:S01]  /*8350*/  ISETP.GT.U32.AND P6, PT, R19, R187, PT ;  /* 0x000000bb1300720c */ /* 0x000fe20003fc4070 */
[C---:B------:R-:W-:Y:S01]  /*8360*/  VIADD R3, R2.reuse, 0xb4 ;  /* 0x000000b402037836 */ /* 0x040fe20000000000 */
[----:B------:R-:W-:Y:S01]  /*8370*/  IADD3 R7, R2, 0xb6, RZ ;  /* 0x000000b602077810 */ /* 0x000fe20007ffe0ff */
[----:B------:R-:W-:-:S02]  /*8380*/  @!P4 IMAD.IADD R185, R185, 0x1, -R19 ;  /* 0x00000001b9b9c824 */ /* 0x000fc400078e0a13 */
[----:B------:R-:W-:Y:S01]  /*8390*/  @!P3 IMAD.MOV R184, RZ, RZ, -R184 ;  /* 0x000000ffffb8b224 */ /* 0x000fe200078e0ab8 */
[----:B------:R-:W-:Y:S01]  /*83a0*/  IABS R188, R3 ;  /* 0x0000000300bc7213 */ /* 0x000fe20000000000 */
[C---:B------:R-:W-:Y:S01]  /*83b0*/  VIADD R5, R2.reuse, 0xb5 ;  /* 0x000000b502057836 */ /* 0x040fe20000000000 */
[----:B------:R-:W-:Y:S01]  /*83c0*/  IABS R190, R7 ;  /* 0x0000000700be7213 */ /* 0x000fe20000000000 */
[----:B------:R-:W-:Y:S01]  /*83d0*/  VIADD R8, R2, 0xba ;  /* 0x000000ba02087836 */ /* 0x000fe20000000000 */
[----:B------:R-:W-:Y:S01]  /*83e0*/  ISETP.GE.AND P3, PT, R3, RZ, PT ;  /* 0x000000ff0300720c */ /* 0x000fe20003f66270 */
[--C-:B------:R-:W-:Y:S01]  /*83f0*/  @!P5 IMAD.IADD R186, R186, 0x1, -R19.reuse ;  /* 0x00000001babad824 */ /* 0x100fe200078e0a13 */
[----:B------:R-:W-:Y:S01]  /*8400*/  ISETP.GT.U32.AND P4, PT, R19, R185, PT ;  /* 0x000000b91300720c */ /* 0x000fe20003f84070 */
[----:B------:R-:W-:Y:S01]  /*8410*/  @!P6 IMAD.IADD R187, R187, 0x1, -R19 ;  /* 0x00000001bbbbe824 */ /* 0x000fe200078e0a13 */
[----:B------:R-:W-:Y:S01]  /*8420*/  IABS R189, R5 ;  /* 0x0000000500bd7213 */ /* 0x000fe20000000000 */
[----:B------:R-:W-:Y:S01]  /*8430*/  IMAD.HI.U32 R0, R20, R188, RZ ;  /* 0x000000bc14007227 */ /* 0x000fe200078e00ff */
[----:B------:R-:W-:-:S02]  /*8440*/  ISETP.GT.U32.AND P5, PT, R19, R186, PT ;  /* 0x000000ba1300720c */ /* 0x000fc40003fa4070 */
[----:B------:R-:W-:Y:S01]  /*8450*/  ISETP.GT.U32.AND P6, PT, R19, R187, PT ;  /* 0x000000bb1300720c */ /* 0x000fe20003fc4070 */
[----:B------:R-:W-:Y:S01]  /*8460*/  IMAD.MOV R4, RZ, RZ, -R0 ;  /* 0x000000ffff047224 */ /* 0x000fe200078e0a00 */
[----:B------:R-:W-:Y:S01]  /*8470*/  IABS R194, R8 ;  /* 0x0000000800c27213 */ /* 0x000fe20000000000 */
[----:B------:R-:W-:-:S04]  /*8480*/  IMAD.HI.U32 R3, R20, R190, RZ ;  /* 0x000000be14037227 */ /* 0x000fc800078e00ff */
[C---:B------:R-:W-:Y:S02]  /*8490*/  IMAD R188, R19.reuse, R4, R188 ;  /* 0x0000000413bc7224 */ /* 0x040fe400078e02bc */
[----:B------:R-:W-:Y:S02]  /*84a0*/  IMAD.MOV R3, RZ, RZ, -R3 ;  /* 0x000000ffff037224 */ /* 0x000fe400078e0a03 */
[--C-:B------:R-:W-:Y:S01]  /*84b0*/  @!P5 IMAD.IADD R186, R186, 0x1, -R19.reuse ;  /* 0x00000001babad824 */ /* 0x100fe200078e0a13 */
[C---:B------:R-:W-:Y:S01]  /*84c0*/  ISETP.GT.U32.AND P5, PT, R19.reuse, R188, PT ;  /* 0x000000bc1300720c */ /* 0x040fe20003fa4070 */
[----:B------:R-:W-:Y:S02]  /*84d0*/  IMAD R190, R19, R3, R190 ;  /* 0x0000000313be7224 */ /* 0x000fe400078e02be */
[----:B------:R-:W-:Y:S02]  /*84e0*/  @!P6 IMAD.IADD R187, R187, 0x1, -R19 ;  /* 0x00000001bbbbe824 */ /* 0x000fe400078e0a13 */
[----:B------:R-:W-:-:S04]  /*84f0*/  IMAD.HI.U32 R0, R20, R189, RZ ;  /* 0x000000bd14007227 */ /* 0x000fc800078e00ff */
[----:B------:R-:W-:Y:S01]  /*8500*/  @!P1 IMAD.MOV R187, RZ, RZ, -R187 ;  /* 0x000000ffffbb9224 */ /* 0x000fe200078e0abb */
[----:B------:R-:W-:Y:S01]  /*8510*/  ISETP.GT.U32.AND P1, PT, R19, R190, PT ;  /* 0x000000be1300720c */ /* 0x000fe20003f24070 */
[--C-:B------:R-:W-:Y:S01]  /*8520*/  @!P4 IMAD.IADD R185, R185, 0x1, -R19.reuse ;  /* 0x00000001b9b9c824 */ /* 0x100fe200078e0a13 */
[----:B------:R-:W-:Y:S01]  /*8530*/  ISETP.GE.AND P4, PT, R5, RZ, PT ;  /* 0x000000ff0500720c */ /* 0x000fe20003f86270 */
[----:B------:R-:W-:Y:S02]  /*8540*/  IMAD.MOV R0, RZ, RZ, -R0 ;  /* 0x000000ffff007224 */ /* 0x000fe400078e0a00 */
[----:B------:R-:W-:Y:S01]  /*8550*/  VIADD R5, R2, 0xb8 ;  /* 0x000000b802057836 */ /* 0x000fe20000000000 */
[----:B------:R-:W-:Y:S01]  /*8560*/  @!P2 IADD3 R185, -R185, RZ, RZ ;  /* 0x000000ffb9b9a210 */ /* 0x000fe20007ffe1ff */
[----:B------:R-:W-:Y:S01]  /*8570*/  @!P5 IMAD.IADD R188, R188, 0x1, -R19 ;  /* 0x00000001bcbcd824 */ /* 0x000fe200078e0a13 */
[----:B------:R-:W-:Y:S01]  /*8580*/  ISETP.GE.AND P2, PT, R7, RZ, PT ;  /* 0x000000ff0700720c */ /* 0x000fe20003f46270 */
[C---:B------:R-:W-:Y:S01]  /*8590*/  IMAD R189, R19.reuse, R0, R189 ;  /* 0x0000000013bd7224 */ /* 0x040fe200078e02bd */
[----:B------:R-:W-:Y:S01]  /*85a0*/  IABS R192, R5 ;  /* 0x0000000500c07213 */ /* 0x000fe20000000000 */
[----:B------:R-:W-:Y:S01]  /*85b0*/  @!P0 IMAD.MOV R186, RZ, RZ, -R186 ;  /* 0x000000ffffba8224 */ /* 0x000fe200078e0aba */
[C---:B------:R-:W-:Y:S01]  /*85c0*/  ISETP.GT.U32.AND P5, PT, R19.reuse, R188, PT ;  /* 0x000000bc1300720c */ /* 0x040fe20003fa4070 */
[----:B------:R-:W-:Y:S01]  /*85d0*/  @!P1 IMAD.IADD R190, R190, 0x1, -R19 ;  /* 0x00000001bebe9824 */ /* 0x000fe200078e0a13 */
[----:B------:R-:W-:Y:S01]  /*85e0*/  ISETP.GT.U32.AND P0, PT, R19, R189, PT ;  /* 0x000000bd1300720c */ /* 0x000fe20003f04070 */
[----:B------:R-:W-:-:S03]  /*85f0*/  IMAD.HI.U32 R3, R20, R192, RZ ;  /* 0x000000c014037227 */ /* 0x000fc600078e00ff */
[C---:B------:R-:W-:Y:S01]  /*8600*/  ISETP.GT.U32.AND P1, PT, R19.reuse, R190, PT ;  /* 0x000000be1300720c */ /* 0x040fe20003f24070 */
[C---:B------:R-:W-:Y:S02]  /*8610*/  VIADD R0, R2.reuse, 0xb7 ;  /* 0x000000b702007836 */ /* 0x040fe40000000000 */
[----:B------:R-:W-:Y:S02]  /*8620*/  IMAD.MOV R3, RZ, RZ, -R3 ;  /* 0x000000ffff037224 */ /* 0x000fe400078e0a03 */
[----:B------:R-:W-:Y:S01]  /*8630*/  VIADD R7, R2, 0xb9 ;  /* 0x000000b902077836 */ /* 0x000fe20000000000 */
[----:B------:R-:W-:Y:S01]  /*8640*/  IABS R191, R0 ;  /* 0x0000000000bf7213 */ /* 0x000fe20000000000 */
[----:B------:R-:W-:Y:S01]  /*8650*/  IMAD R192, R19, R3, R192 ;  /* 0x0000000313c07224 */ /* 0x000fe200078e02c0 */
[----:B------:R-:W-:Y:S01]  /*8660*/  ISETP.GE.AND P6, PT, R0, RZ, PT ;  /* 0x000000ff0000720c */ /* 0x000fe20003fc6270 */
[----:B------:R-:W-:Y:S01]  /*8670*/  @!P5 IMAD.IADD R188, R188, 0x1, -R19 ;  /* 0x00000001bcbcd824 */ /* 0x000fe200078e0a13 */
[----:B------:R-:W-:Y:S01]  /*8680*/  @!P0 IADD3 R189, R189, -R19, RZ ;  /* 0x80000013bdbd8210 */ /* 0x000fe20007ffe0ff */
[----:B------:R-:W-:Y:S01]  /*8690*/  IMAD.HI.U32 R3, R20, R194, RZ ;  /* 0x000000c214037227 */ /* 0x000fe200078e00ff */
[----:B------:R-:W-:-:S02]  /*86a0*/  IABS R193, R7 ;  /* 0x0000000700c17213 */ /* 0x000fc40000000000 */
[C---:B------:R-:W-:Y:S01]  /*86b0*/  ISETP.GT.U32.AND P0, PT, R19.reuse, R189, PT ;  /* 0x000000bd1300720c */ /* 0x040fe20003f04070 */
[----:B------:R-:W-:Y:S01]  /*86c0*/  IMAD.HI.U32 R0, R20, R191, RZ ;  /* 0x000000bf14007227 */ /* 0x000fe200078e00ff */
[----:B------:R-:W-:Y:S02]  /*86d0*/  @!P3 IADD3 R188, -R188, RZ, RZ ;  /* 0x000000ffbcbcb210 */ /* 0x000fe40007ffe1ff */
[----:B------:R-:W-:Y:S01]  /*86e0*/  ISETP.GT.U32.AND P3, PT, R19, R192, PT ;  /* 0x000000c01300720c */ /* 0x000fe20003f64070 */
[----:B------:R-:W-:Y:S01]  /*86f0*/  IMAD.MOV R3, RZ, RZ, -R3 ;  /* 0x000000ffff037224 */ /* 0x000fe200078e0a03 */
[----:B------:R-:W-:Y:S01]  /*8700*/  ISETP.GE.AND P5, PT, R5, RZ, PT ;  /* 0x000000ff0500720c */ /* 0x000fe20003fa6270 */
[----:B------:R-:W-:Y:S02]  /*8710*/  IMAD.MOV R4, RZ, RZ, -R0 ;  /* 0x000000ffff047224 */ /* 0x000fe400078e0a00 */
[----:B------:R-:W-:Y:S02]  /*8720*/  IMAD R194, R19, R3, R194 ;  /* 0x0000000313c27224 */ /* 0x000fe400078e02c2 */
[----:B------:R-:W-:-:S02]  /*8730*/  @!P1 IMAD.IADD R190, R190, 0x1, -R19 ;  /* 0x00000001bebe9824 */ /* 0x000fc400078e0a13 */
[----:B------:R-:W-:Y:S02]  /*8740*/  IMAD R191, R19, R4, R191 ;  /* 0x0000000413bf7224 */ /* 0x000fe400078e02bf */
[----:B------:R-:W-:Y:S02]  /*8750*/  VIADD R4, R2, 0xbb ;  /* 0x000000bb02047836 */ /* 0x000fe40000000000 */
[----:B------:R-:W-:-:S03]  /*8760*/  IMAD.HI.U32 R0, R20, R193, RZ ;  /* 0x000000c114007227 */ /* 0x000fc600078e00ff */
[----:B------:R-:W-:Y:S01]  /*8770*/  IABS R195, R4 ;  /* 0x0000000400c37213 */ /* 0x000fe20000000000 */
[----:B------:R-:W-:Y:S01]  /*8780*/  @!P2 IMAD.MOV R190, RZ, RZ, -R190 ;  /* 0x000000ffffbea224 */ /* 0x000fe200078e0abe */
[----:B------:R-:W-:Y:S01]  /*8790*/  ISETP.GT.U32.AND P2, PT, R19, R194, PT ;  /* 0x000000c21300720c */ /* 0x000fe20003f44070 */
[----:B------:R-:W-:Y:S02]  /*87a0*/  IMAD.MOV R0, RZ, RZ, -R0 ;  /* 0x000000ffff007224 */ /* 0x000fe400078e0a00 */
[--C-:B------:R-:W-:Y:S01]  /*87b0*/  @!P0 IMAD.IADD R189, R189, 0x1, -R19.reuse ;  /* 0x00000001bdbd8824 */ /* 0x100fe200078e0a13 */
[C---:B------:R-:W-:Y:S01]  /*87c0*/  ISETP.GT.U32.AND P0, PT, R19.reuse, R191, PT ;  /* 0x000000bf1300720c */ /* 0x040fe20003f04070 */
[----:B------:R-:W-:Y:S02]  /*87d0*/  @!P3 IMAD.IADD R192, R192, 0x1, -R19 ;  /* 0x00000001c0c0b824 */ /* 0x000fe400078e0a13 */
[C---:B------:R-:W-:Y:S02]  /*87e0*/  IMAD R193, R19.reuse, R0, R193 ;  /* 0x0000000013c17224 */ /* 0x040fe400078e02c1 */
[----:B------:R-:W-:Y:S01]  /*87f0*/  IMAD.HI.U32 R0, R20, R195, RZ ;  /* 0x000000c314007227 */ /* 0x000fe200078e00ff */
[----:B------:R-:W-:-:S02]  /*8800*/  ISETP.GT.U32.AND P3, PT, R19, R192, PT ;  /* 0x000000c01300720c */ /* 0x000fc40003f64070 */
[----:B------:R-:W-:Y:S01]  /*8810*/  ISETP.GT.U32.AND P1, PT, R19, R193, PT ;  /* 0x000000c11300720c */ /* 0x000fe20003f24070 */
[----:B------:R-:W-:Y:S01]  /*8820*/  VIADD R5, R2, 0xbc ;  /* 0x000000bc02057836 */ /* 0x000fe20000000000 */
[----:B------:R-:W-:Y:S01]  /*8830*/  IADD3 R0, -R0, RZ, RZ ;  /* 0x000000ff00007210 */ /* 0x000fe20007ffe1ff */
[--C-:B------:R-:W-:Y:S02]  /*8840*/  @!P2 IMAD.IADD R194, R194, 0x1, -R19.reuse ;  /* 0x00000001c2c2a824 */ /* 0x100fe400078e0a13 */
[----:B------:R-:W-:Y:S01]  /*8850*/  @!P0 IMAD.IADD R191, R191, 0x1, -R19 ;  /* 0x00000001bfbf8824 */ /* 0x000fe200078e0a13 */
[----:B------:R-:W-:Y:S01]  /*8860*/  IABS R196, R5 ;  /* 0x0000000500c47213 */ /* 0x000fe20000000000 */
[C---:B------:R-:W-:Y:S01]  /*8870*/  IMAD R195, R19.reuse, R0, R195 ;  /* 0x0000000013c37224 */ /* 0x040fe200078e02c3 */
[C---:B------:R-:W-:Y:S01]  /*8880*/  ISETP.GT.U32.AND P2, PT, R19.reuse, R194, PT ;  /* 0x000000c21300720c */ /* 0x040fe20003f44070 */
[----:B------:R-:W-:Y:S01]  /*8890*/  @!P4 IMAD.MOV R189, RZ, RZ, -R189 ;  /* 0x000000ffffbdc224 */ /* 0x000fe200078e0abd */
[----:B------:R-:W-:Y:S01]  /*88a0*/  ISETP.GT.U32.AND P0, PT, R19, R191, PT ;  /* 0x000000bf1300720c */ /* 0x000fe20003f04070 */
[----:B------:R-:W-:Y:S01]  /*88b0*/  IMAD.HI.U32 R0, R20, R196, RZ ;  /* 0x000000c414007227 */ /* 0x000fe200078e00ff */
[----:B------:R-:W-:-:S03]  /*88c0*/  ISETP.GE.AND P4, PT, R7, RZ, PT ;  /* 0x000000ff0700720c */ /* 0x000fc60003f86270 */
[----:B------:R-:W-:Y:S02]  /*88d0*/  IMAD.MOV R0, RZ, RZ, -R0 ;  /* 0x000000ffff007224 */ /* 0x000fe400078e0a00 */
[--C-:B------:R-:W-:Y:S01]  /*88e0*/  @!P3 IMAD.IADD R192, R192, 0x1, -R19.reuse ;  /* 0x00000001c0c0b824 */ /* 0x100fe200078e0a13 */
[----:B------:R-:W-:Y:S01]  /*88f0*/  ISETP.GT.U32.AND P3, PT, R19, R195, PT ;  /* 0x000000c31300720c */ /* 0x000fe20003f64070 */
[--C-:B------:R-:W-:Y:S02]  /*8900*/  @!P1 IMAD.IADD R193, R193, 0x1, -R19.reuse ;  /* 0x00000001c1c19824 */ /* 0x100fe400078e0a13 */
[C---:B------:R-:W-:Y:S02]  /*8910*/  IMAD R196, R19.reuse, R0, R196 ;  /* 0x0000000013c47224 */ /* 0x040fe400078e02c4 */
[----:B------:R-:W-:Y:S01]  /*8920*/  VIADD R7, R2, 0xbd ;  /* 0x000000bd02077836 */ /* 0x000fe20000000000 */
[C---:B------:R-:W-:Y:S01]  /*8930*/  ISETP.GT.U32.AND P1, PT, R19.reuse, R193, PT ;  /* 0x000000c11300720c */ /* 0x040fe20003f24070 */
[--C-:B------:R-:W-:Y:S01]  /*8940*/  @!P2 IMAD.IADD R194, R194, 0x1, -R19.reuse ;  /* 0x00000001c2c2a824 */ /* 0x100fe200078e0a13 */
[----:B------:R-:W-:Y:S01]  /*8950*/  ISETP.GT.U32.AND P2, PT, R19, R196, PT ;  /* 0x000000c41300720c */ /* 0x000fe20003f44070 */
[--C-:B------:R-:W-:Y:S01]  /*8960*/  @!P0 IMAD.IADD R191, R191, 0x1, -R19.reuse ;  /* 0x00000001bfbf8824 */ /* 0x100fe200078e0a13 */
[----:B------:R-:W-:Y:S01]  /*8970*/  IABS R197, R7 ;  /* 0x0000000700c57213 */ /* 0x000fe20000000000 */
[----:B------:R-:W-:Y:S01]  /*8980*/  VIADD R0, R2, 0xbe ;  /* 0x000000be02007836 */ /* 0x000fe20000000000 */
[----:B------:R-:W-:Y:S01]  /*8990*/  ISETP.GE.AND P0, PT, R8, RZ, PT ;  /* 0x000000ff0800720c */ /* 0x000fe20003f06270 */
[----:B------:R-:W-:-:S02]  /*89a0*/  @!P3 IMAD.IADD R195, R195, 0x1, -R19 ;  /* 0x00000001c3c3b824 */ /* 0x000fc400078e0a13 */
[----:B------:R-:W-:Y:S01]  /*89b0*/  IMAD.HI.U32 R3, R20, R197, RZ ;  /* 0x000000c514037227 */ /* 0x000fe200078e00ff */
[----:B------:R-:W-:Y:S02]  /*89c0*/  IABS R198, R0 ;  /* 0x0000000000c67213 */ /* 0x000fe40000000000 */
[----:B------:R-:W-:Y:S01]  /*89d0*/  ISETP.GT.U32.AND P3, PT, R19, R195, PT ;  /* 0x000000c31300720c */ /* 0x000fe20003f64070 */
[----:B------:R-:W-:Y:S01]  /*89e0*/  @!P6 IMAD.MOV R191, RZ, RZ, -R191 ;  /* 0x000000ffffbfe224 */ /* 0x000fe200078e0abf */
[----:B------:R-:W-:Y:S01]  /*89f0*/  ISETP.GE.AND P6, PT, R4, RZ, PT ;  /* 0x000000ff0400720c */ /* 0x000fe20003fc6270 */
[----:B------:R-:W-:Y:S01]  /*8a00*/  IMAD.MOV R4, RZ, RZ, -R3 ;  /* 0x000000ffff047224 */ /* 0x000fe200078e0a03 */
[-C--:B------:R-:W-:Y:S01]  /*8a10*/  @!P1 IADD3 R193, R193, -R19.reuse, RZ ;  /* 0x80000013c1c19210 */ /* 0x080fe20007ffe0ff */
[----:B------:R-:W-:Y:S01]  /*8a20*/  VIADD R3, R2, 0xbf ;  /* 0x000000bf02037836 */ /* 0x000fe20000000000 */
[----:B------:R-:W-:Y:S01]  /*8a30*/  @!P2 IADD3 R196, R196, -R19, RZ ;  /* 0x80000013c4c4a210 */ /* 0x000fe20007ffe0ff */
[----:B------:R-:W-:Y:S01]  /*8a40*/  IMAD R197, R19, R4, R197 ;  /* 0x0000000413c57224 */ /* 0x000fe200078e02c5 */
[----:B------:R-:W-:Y:S01]  /*8a50*/  ISETP.GE.AND P1, PT, R7, RZ, PT ;  /* 0x000000ff0700720c */ /* 0x000fe20003f26270 */
[----:B------:R-:W-:Y:S01]  /*8a60*/  @!P4 IMAD.MOV R193, RZ, RZ, -R193 ;  /* 0x000000ffffc1c224 */ /* 0x000fe200078e0ac1 */
[----:B------:R-:W-:Y:S01]  /*8a70*/  ISETP.GE.AND P4, PT, R0, RZ, PT ;  /* 0x000000ff0000720c */ /* 0x000fe20003f86270 */
[----:B------:R-:W-:Y:S01]  /*8a80*/  IMAD.HI.U32 R0, R20, R198, RZ ;  /* 0x000000c614007227 */ /* 0x000fe200078e00ff */
[----:B------:R-:W-:-:S02]  /*8a90*/  IABS R199, R3 ;  /* 0x0000000300c77213 */ /* 0x000fc40000000000 */
[----:B------:R-:W-:Y:S01]  /*8aa0*/  ISETP.GT.U32.AND P2, PT, R19, R196, PT ;  /* 0x000000c41300720c */ /* 0x000fe20003f44070 */
[----:B------:R-:W-:Y:S01]  /*8ab0*/  @!P0 IMAD.MOV R194, RZ, RZ, -R194 ;  /* 0x000000ffffc28224 */ /* 0x000fe200078e0ac2 */
[----:B------:R-:W-:Y:S01]  /*8ac0*/  ISETP.GE.AND P0, PT, R3, RZ, PT ;  /* 0x000000ff0300720c */ /* 0x000fe20003f06270 */
[----:B------:R-:W-:-:S04]  /*8ad0*/  IMAD.HI.U32 R3, R20, R199, RZ ;  /* 0x000000c714037227 */ /* 0x000fc800078e00ff */
[----:B------:R-:W-:Y:S02]  /*8ae0*/  IMAD.MOV R0, RZ, RZ, -R0 ;  /* 0x000000ffff007224 */ /* 0x000fe400078e0a00 */
[----:B------:R-:W-:Y:S01]  /*8af0*/  @!P3 IMAD.IADD R195, R195, 0x1, -R19 ;  /* 0x00000001c3c3b824 */ /* 0x000fe200078e0a13 */
[C---:B------:R-:W-:Y:S01]  /*8b00*/  ISETP.GT.U32.AND P3, PT, R19.reuse, R197, PT ;  /* 0x000000c51300720c */ /* 0x040fe20003f64070 */
[----:B------:R-:W-:Y:S02]  /*8b10*/  IMAD.MOV R4, RZ, RZ, -R3 ;  /* 0x000000ffff047224 */ /* 0x000fe400078e0a03 */
[C---:B------:R-:W-:Y:S02]  /*8b20*/  IMAD R198, R19.reuse, R0, R198 ;  /* 0x0000000013c67224 */ /* 0x040fe400078e02c6 */
[C---:B------:R-:W-:Y:S02]  /*8b30*/  IMAD R199, R19.reuse, R4, R199 ;  /* 0x0000000413c77224 */ /* 0x040fe400078e02c7 */
[----:B------:R-:W-:Y:S01]  /*8b40*/  @!P2 IMAD.IADD R196, R196, 0x1, -R19 ;  /* 0x00000001c4c4a824 */ /* 0x000fe200078e0a13 */
[C---:B------:R-:W-:Y:S01]  /*8b50*/  ISETP.GT.U32.AND P2, PT, R19.reuse, R198, PT ;  /* 0x000000c61300720c */ /* 0x040fe20003f44070 */
[----:B------:R-:W-:Y:S01]  /*8b60*/  @!P6 IMAD.MOV R195, RZ, RZ, -R195 ;  /* 0x000000ffffc3e224 */ /* 0x000fe200078e0ac3 */
[----:B------:R-:W-:Y:S01]  /*8b70*/  ISETP.GT.U32.AND P6, PT, R19, R199, PT ;  /* 0x000000c71300720c */ /* 0x000fe20003fc4070 */
[----:B------:R-:W-:Y:S01]  /*8b80*/  @!P5 IMAD.MOV R192, RZ, RZ, -R192 ;  /* 0x000000ffffc0d224 */ /* 0x000fe200078e0ac0 */
[----:B------:R-:W-:Y:S01]  /*8b90*/  ISETP.GE.AND P5, PT, R5, RZ, PT ;  /* 0x000000ff0500720c */ /* 0x000fe20003fa6270 */
[----:B------:R-:W-:-:S02]  /*8ba0*/  @!P3 IMAD.IADD R197, R197, 0x1, -R19 ;  /* 0x00000001c5c5b824 */ /* 0x000fc400078e0a13 */
[C---:B------:R-:W-:Y:S02]  /*8bb0*/  VIADD R5, R2.reuse, 0xc0 ;  /* 0x000000c002057836 */ /* 0x040fe40000000000 */
[C---:B------:R-:W-:Y:S01]  /*8bc0*/  VIADD R7, R2.reuse, 0xc1 ;  /* 0x000000c102077836 */ /* 0x040fe20000000000 */
[----:B------:R-:W-:Y:S01]  /*8bd0*/  ISETP.GT.U32.AND P3, PT, R19, R197, PT ;  /* 0x000000c51300720c */ /* 0x000fe20003f64070 */
        /* <DEDUP_REMOVED lines=8> */
[----:B------:R-:W-:Y:S01]  /*8c60*/  @!P5 IADD3 R196, -R196, RZ, RZ ;  /* 0x000000ffc4c4d210 */ /* 0x000fe20007ffe1ff */
[----:B------:R-:W-:Y:S01]  /*8c70*/  IMAD.HI.U32 R3, R20, R201, RZ ;  /* 0x000000c914037227 */ /* 0x000fe200078e00ff */
[----:B------:R-:W-:Y:S02]  /*8c80*/  ISETP.GE.AND P5, PT, R5, RZ, PT ;  /* 0x000000ff0500720c */ /* 0x000fe40003fa6270 */
[----:B------:R-:W-:Y:S01]  /*8c90*/  ISETP.GT.U32.AND P6, PT, R19, R199, PT ;  /* 0x000000c71300720c */ /* 0x000fe20003fc4070 */
[----:B------:R-:W-:Y:S02]  /*8ca0*/  VIADD R5, R2, 0xc2 ;  /* 0x000000c202057836 */ /* 0x000fe40000000000 */
[----:B------:R-:W-:Y:S02]  /*8cb0*/  IMAD.MOV R0, RZ, RZ, -R0 ;  /* 0x000000ffff007224 */ /* 0x000fe400078e0a00 */
[----:B------:R-:W-:Y:S01]  /*8cc0*/  @!P3 IMAD.IADD R197, R197, 0x1, -R19 ;  /* 0x00000001c5c5b824 */ /* 0x000fe200078e0a13 */
[----:B------:R-:W-:Y:S01]  /*8cd0*/  ISETP.GE.AND P3, PT, R7, RZ, PT ;  /* 0x000000ff0700720c */ /* 0x000fe20003f66270 */
[----:B------:R-:W-:Y:S01]  /*8ce0*/  IMAD.MOV R4, RZ, RZ, -R3 ;  /* 0x000000ffff047224 */ /* 0x000fe200078e0a03 */
[----:B------:R-:W-:Y:S01]  /*8cf0*/  IABS R202, R5 ;  /* 0x0000000500ca7213 */ /* 0x000fe20000000000 */
[----:B------:R-:W-:Y:S01]  /*8d00*/  IMAD R200, R19, R0, R200 ;  /* 0x0000000013c87224 */ /* 0x000fe200078e02c8 */
[----:B------:R-:W-:Y:S01]  /*8d10*/  @!P2 IADD3 R198, R198, -R19, RZ ;  /* 0x80000013c6c6a210 */ /* 0x000fe20007ffe0ff */
[----:B------:R-:W-:-:S02]  /*8d20*/  VIADD R7, R2, 0xc3 ;  /* 0x000000c302077836 */ /* 0x000fc40000000000 */
[C---:B------:R-:W-:Y:S01]  /*8d30*/  IMAD R201, R19.reuse, R4, R201 ;  /* 0x0000000413c97224 */ /* 0x040fe200078e02c9 */
[----:B------:R-:W-:Y:S01]  /*8d40*/  ISETP.GT.U32.AND P2, PT, R19, R200, PT ;  /* 0x000000c81300720c */ /* 0x000fe20003f44070 */
[----:B------:R-:W-:Y:S01]  /*8d50*/  IMAD.HI.U32 R0, R20, R202, RZ ;  /* 0x000000ca14007227 */ /* 0x000fe200078e00ff */
[----:B------:R-:W-:-:S03]  /*8d60*/  IABS R203, R7 ;  /* 0x0000000700cb7213 */ /* 0x000fc60000000000 */
[----:B------:R-:W-:Y:S01]  /*8d70*/  @!P6 IMAD.IADD R199, R199, 0x1, -R19 ;  /* 0x00000001c7c7e824 */ /* 0x000fe200078e0a13 */
[----:B------:R-:W-:Y:S01]  /*8d80*/  ISETP.GT.U32.AND P6, PT, R19, R201, PT ;  /* 0x000000c91300720c */ /* 0x000fe20003fc4070 */
[----:B------:R-:W-:Y:S02]  /*8d90*/  IMAD.MOV R4, RZ, RZ, -R0 ;  /* 0x000000ffff047224 */ /* 0x000fe400078e0a00 */
[----:B------:R-:W-:-:S04]  /*8da0*/  IMAD.HI.U32 R0, R20, R203, RZ ;  /* 0x000000cb14007227 */ /* 0x000fc800078e00ff */
[C---:B------:R-:W-:Y:S02]  /*8db0*/  IMAD R202, R19.reuse, R4, R202 ;  /* 0x0000000413ca7224 */ /* 0x040fe400078e02ca */
[----:B------:R-:W-:Y:S02]  /*8dc0*/  IMAD.MOV R8, RZ, RZ, -R0 ;  /* 0x000000ffff087224 */ /* 0x000fe400078e0a00 */
[----:B------:R-:W-:Y:S01]  /*8dd0*/  @!P2 IMAD.IADD R200, R200, 0x1, -R19 ;  /* 0x00000001c8c8a824 */ /* 0x000fe200078e0a13 */
[C---:B------:R-:W-:Y:S01]  /*8de0*/  ISETP.GT.U32.AND P2, PT, R19.reuse, R202, PT ;  /* 0x000000ca1300720c */ /* 0x040fe20003f44070 */
[----:B------:R-:W-:Y:S02]  /*8df0*/  IMAD R203, R19, R8, R203 ;  /* 0x0000000813cb7224 */ /* 0x000fe400078e02cb */
[----:B------:R-:W-:Y:S02]  /*8e00*/  @!P6 IMAD.IADD R201, R201, 0x1, -R19 ;  /* 0x00000001c9c9e824 */ /* 0x000fe400078e0a13 */
[----:B------:R-:W-:Y:S01]  /*8e10*/  VIADD R11, R2, 0xc6 ;  /* 0x000000c6020b7836 */ /* 0x000fe20000000000 */
[----:B------:R-:W-:Y:S01]  /*8e20*/  ISETP.GT.U32.AND P6, PT, R19, R203, PT ;  /* 0x000000cb1300720c */ /* 0x000fe20003fc4070 */
[----:B------:R-:W-:-:S03]  /*8e30*/  IMAD.HI.U32 R3, R20, R204, RZ ;  /* 0x000000cc14037227 */ /* 0x000fc600078e00ff */
[----:B------:R-:W-:Y:S01]  /*8e40*/  IABS R206, R11 ;  /* 0x0000000b00ce7213 */ /* 0x000fe20000000000 */
[----:B------:R-:W-:Y:S02]  /*8e50*/  IMAD.MOV R3, RZ, RZ, -R3 ;  /* 0x000000ffff037224 */ /* 0x000fe400078e0a03 */
[--C-:B------:R-:W-:Y:S01]  /*8e60*/  @!P2 IMAD.IADD R202, R202, 0x1, -R19.reuse ;  /* 0x00000001cacaa824 */ /* 0x100fe200078e0a13 */
[C---:B------:R-:W-:Y:S01]  /*8e70*/  ISETP.GT.U32.AND P2, PT, R19.reuse, R200, PT ;  /* 0x000000c81300720c */ /* 0x040fe20003f44070 */
[----:B------:R-:W-:Y:S02]  /*8e80*/  VIADD R10, R2, 0xc5 ;  /* 0x000000c5020a7836 */ /* 0x000fe40000000000 */
[----:B------:R-:W-:Y:S02]  /*8e90*/  IMAD R204, R19, R3, R204 ;  /* 0x0000000313cc7224 */ /* 0x000fe400078e02cc */
[----:B------:R-:W-:Y:S01]  /*8ea0*/  @!P6 IMAD.IADD R203, R203, 0x1, -R19 ;  /* 0x00000001cbcbe824 */ /* 0x000fe200078e0a13 */
[----:B------:R-:W-:Y:S01]  /*8eb0*/  ISETP.GT.U32.AND P6, PT, R19, R202, PT ;  /* 0x000000ca1300720c */ /* 0x000fe20003fc4070 */
[----:B------:R-:W-:Y:S01]  /*8ec0*/  IMAD.HI.U32 R0, R20, R206, RZ ;  /* 0x000000ce14007227 */ /* 0x000fe200078e00ff */
[----:B------:R-:W-:-:S03]  /*8ed0*/  IABS R205, R10 ;  /* 0x0000000a00cd7213 */ /* 0x000fc60000000000 */
[----:B------:R-:W-:Y:S01]  /*8ee0*/  @!P0 IMAD.MOV R199, RZ, RZ, -R199 ;  /* 0x000000ffffc78224 */ /* 0x000fe200078e0ac7 */
[C---:B------:R-:W-:Y:S01]  /*8ef0*/  ISETP.GT.U32.AND P0, PT, R19.reuse, R204, PT ;  /* 0x000000cc1300720c */ /* 0x040fe20003f04070 */
[----:B------:R-:W-:Y:S02]  /*8f00*/  IMAD.MOV R0, RZ, RZ, -R0 ;  /* 0x000000ffff007224 */ /* 0x000fe400078e0a00 */
[----:B------:R-:W-:Y:S01]  /*8f10*/  @!P4 IMAD.MOV R198, RZ, RZ, -R198 ;  /* 0x000000ffffc6c224 */ /* 0x000fe200078e0ac6 */
[C---:B------:R-:W-:Y:S01]  /*8f20*/  ISETP.GT.U32.AND P4, PT, R19.reuse, R203, PT ;  /* 0x000000cb1300720c */ /* 0x040fe20003f84070 */
[----:B------:R-:W-:Y:S02]  /*8f30*/  VIADD R8, R2, 0xc8 ;  /* 0x000000c802087836 */ /* 0x000fe40000000000 */
[----:B------:R-:W-:Y:S01]  /*8f40*/  IMAD.HI.U32 R4, R20, R205, RZ ;  /* 0x000000cd14047227 */ /* 0x000fe200078e00ff */
[----:B------:R-:W-:Y:S02]  /*8f50*/  @!P6 IADD3 R202, R202, -R19, RZ ;  /* 0x80000013cacae210 */ /* 0x000fe40007ffe0ff */
[----:B------:R-:W-:Y:S01]  /*8f60*/  IABS R208, R8 ;  /* 0x0000000800d07213 */ /* 0x000fe20000000000 */
[----:B------:R-:W-:-:S02]  /*8f70*/  IMAD R206, R19, R0, R206 ;  /* 0x0000000013ce7224 */ /* 0x000fc400078e02ce */
[----:B------:R-:W-:Y:S01]  /*8f80*/  @!P1 IMAD.MOV R197, RZ, RZ, -R197 ;  /* 0x000000ffffc59224 */ /* 0x000fe200078e0ac5 */
[C---:B------:R-:W-:Y:S01]  /*8f90*/  ISETP.GT.U32.AND P1, PT, R19.reuse, R201, PT ;  /* 0x000000c91300720c */ /* 0x040fe20003f24070 */
[----:B------:R-:W-:Y:S01]  /*8fa0*/  IMAD.MOV R4, RZ, RZ, -R4 ;  /* 0x000000ffff047224 */ /* 0x000fe200078e0a04 */
[C---:B------:R-:W-:Y:S01]  /*8fb0*/  ISETP.GT.U32.AND P6, PT, R19.reuse, R206, PT ;  /* 0x000000ce1300720c */ /* 0x040fe20003fc4070 */
[----:B------:R-:W-:Y:S02]  /*8fc0*/  @!P2 IMAD.IADD R200, R200, 0x1, -R19 ;  /* 0x00000001c8c8a824 */ /* 0x000fe400078e0a13 */
[----:B------:R-:W-:Y:S01]  /*8fd0*/  IMAD R205, R19, R4, R205 ;  /* 0x0000000413cd7224 */ /* 0x000fe200078e02cd */
[----:B------:R-:W-:Y:S01]  /*8fe0*/  IADD3 R4, R2, 0xc7, RZ ;  /* 0x000000c702047810 */ /* 0x000fe20007ffe0ff */
[----:B------:R-:W-:-:S03]  /*8ff0*/  IMAD.HI.U32 R3, R20, R208, RZ ;  /* 0x000000d014037227 */ /* 0x000fc600078e00ff */
[----:B------:R-:W-:Y:S01]  /*9000*/  IABS R207, R4 ;  /* 0x0000000400cf7213 */ /* 0x000fe20000000000 */
[--C-:B------:R-:W-:Y:S01]  /*9010*/  @!P0 IMAD.IADD R204, R204, 0x1, -R19.reuse ;  /* 0x00000001cccc8824 */ /* 0x100fe200078e0a13 */
[----:B------:R-:W-:Y:S01]  /*9020*/  ISETP.GT.U32.AND P2, PT, R19, R205, PT ;  /* 0x000000cd1300720c */ /* 0x000fe20003f44070 */
[----:B------:R-:W-:Y:S01]  /*9030*/  @!P4 IMAD.IADD R203, R203, 0x1, -R19 ;  /* 0x00000001cbcbc824 */ /* 0x000fe200078e0a13 */
[----:B------:R-:W-:Y:S01]  /*9040*/  ISETP.GE.AND P4, PT, R7, RZ, PT ;  /* 0x000000ff0700720c */ /* 0x000fe20003f86270 */
[----:B------:R-:W-:Y:S01]  /*9050*/  IMAD.MOV R3, RZ, RZ, -R3 ;  /* 0x000000ffff037224 */ /* 0x000fe200078e0a03 */
[----:B------:R-:W-:Y:S01]  /*9060*/  ISETP.GE.AND P0, PT, R9, RZ, PT ;  /* 0x000000ff0900720c */ /* 0x000fe20003f06270 */
[----:B------:R-:W-:Y:S01]  /*9070*/  @!P5 IMAD.MOV R200, RZ, RZ, -R200 ;  /* 0x000000ffffc8d224 */ /* 0x000fe200078e0ac8 */
[----:B------:R-:W-:Y:S01]  /*9080*/  ISETP.GT.U32.AND P5, PT, R19, R204, PT ;  /* 0x000000cc1300720c */ /* 0x000fe20003fa4070 */
[----:B------:R-:W-:Y:S01]  /*9090*/  @!P1 IMAD.IADD R201, R201, 0x1, -R19 ;  /* 0x00000001c9c99824 */ /* 0x000fe200078e0a13 */
[----:B------:R-:W-:Y:S01]  /*90a0*/  ISETP.GE.AND P1, PT, R5, RZ, PT ;  /* 0x000000ff0500720c */ /* 0x000fe20003f26270 */
[----:B------:R-:W-:-:S02]  /*90b0*/  IMAD R208, R19, R3, R208 ;  /* 0x0000000313d07224 */ /* 0x000fc400078e02d0 */
[----:B------:R-:W-:Y:S01]  /*90c0*/  IMAD.HI.U32 R0, R20, R207, RZ ;  /* 0x000000cf14007227 */ /* 0x000fe200078e00ff */
[----:B------:R-:W-:-:S03]  /*90d0*/  @!P3 IADD3 R201, -R201, RZ, RZ ;  /* 0x000000ffc9c9b210 */ /* 0x000fc60007ffe1ff */
[----:B------:R-:W-:Y:S02]  /*90e0*/  VIADD R3, R2, 0xc9 ;  /* 0x000000c902037836 */ /* 0x000fe40000000000 */
[----:B------:R-:W-:Y:S02]  /*90f0*/  @!P6 IMAD.IADD R206, R206, 0x1, -R19 ;  /* 0x00000001cecee824 */ /* 0x000fe400078e0a13 */
[----:B------:R-:W-:Y:S01]  /*9100*/  IMAD.MOV R0, RZ, RZ, -R0 ;  /* 0x000000ffff007224 */ /* 0x000fe200078e0a00 */
[----:B------:R-:W-:Y:S01]  /*9110*/  IABS R209, R3 ;  /* 0x0000000300d17213 */ /* 0x000fe20000000000 */
[----:B------:R-:W-:Y:S01]  /*9120*/  @!P4 IMAD.MOV R203, RZ, RZ, -R203 ;  /* 0x000000ffffcbc224 */ /* 0x000fe200078e0acb */
[C---:B------:R-:W-:Y:S01]  /*9130*/  ISETP.GT.U32.AND P6, PT, R19.reuse, R206, PT ;  /* 0x000000ce1300720c */ /* 0x040fe20003fc4070 */
[----:B------:R-:W-:Y:S01]  /*9140*/  IMAD R207, R19, R0, R207 ;  /* 0x0000000013cf7224 */ /* 0x000fe200078e02cf */
[----:B------:R-:W-:Y:S01]  /*9150*/  ISETP.GE.AND P4, PT, R11, RZ, PT ;  /* 0x000000ff0b00720c */ /* 0x000fe20003f86270 */
[----:B------:R-:W-:Y:S01]  /*9160*/  @!P5 IMAD.IADD R204, R204, 0x1, -R19 ;  /* 0x00000001ccccd824 */ /* 0x000fe200078e0a13 */
[----:B------:R-:W-:Y:S01]  /*9170*/  ISETP.GT.U32.AND P5, PT, R19, R208, PT ;  /* 0x000000d01300720c */ /* 0x000fe20003fa4070 */
[----:B------:R-:W-:-:S04]  /*9180*/  IMAD.HI.U32 R0, R20, R209, RZ ;  /* 0x000000d114007227 */ /* 0x000fc800078e00ff */
[----:B------:R-:W-:Y:S01]  /*9190*/  @!P1 IMAD.MOV R202, RZ, RZ, -R202 ;  /* 0x000000ffffca9224 */ /* 0x000fe200078e0aca */
[----:B------:R-:W-:Y:S01]  /*91a0*/  ISETP.GT.U32.AND P1, PT, R19, R207, PT ;  /* 0x000000cf1300720c */ /* 0x000fe20003f24070 */
[--C-:B------:R-:W-:Y:S01]  /*91b0*/  @!P2 IMAD.IADD R205, R205, 0x1, -R19.reuse ;  /* 0x00000001cdcda824 */ /* 0x100fe200078e0a13 */
[----:B------:R-:W-:Y:S01]  /*91c0*/  ISETP.GE.AND P2, PT, R10, RZ, PT ;  /* 0x000000ff0a00720c */ /* 0x000fe20003f46270 */
[----:B------:R-:W-:Y:S02]  /*91d0*/  IMAD.MOV R0, RZ, RZ, -R0 ;  /* 0x000000ffff007224 */ /* 0x000fe400078e0a00 */
[----:B------:R-:W-:Y:S01]  /*91e0*/  VIADD R5, R2, 0xca ;  /* 0x000000ca02057836 */ /* 0x000fe20000000000 */
[C---:B------:R-:W-:Y:S01]  /*91f0*/  ISETP.GT.U32.AND P3, PT, R19.reuse, R205, PT ;  /* 0x000000cd1300720c */ /* 0x040fe20003f64070 */
[----:B------:R-:W-:Y:S01]  /*9200*/  @!P6 IMAD.IADD R206, R206, 0x1, -R19 ;  /* 0x00000001cecee824 */ /* 0x000fe200078e0a13 */
[----:B------:R-:W-:Y:S01]  /*9210*/  @!P5 IADD3 R208, R208, -R19, RZ ;  /* 0x80000013d0d0d210 */ /* 0x000fe20007ffe0ff */
[C---:B------:R-:W-:Y:S01]  /*9220*/  IMAD R209, R19.reuse, R0, R209 ;  /* 0x0000000013d17224 */ /* 0x040fe200078e02d1 */
[----:B------:R-:W-:Y:S01]  /*9230*/  IABS R210, R5 ;  /* 0x0000000500d27213 */ /* 0x000fe20000000000 */
[----:B------:R-:W-:Y:S01]  /*9240*/  @!P4 IMAD.MOV R206, RZ, RZ, -R206 ;  /* 0x000000ffffcec224 */ /* 0x000fe200078e0ace */
[----:B------:R-:W-:Y:S01]  /*9250*/  ISETP.GT.U32.AND P5, PT, R19, R208, PT ;  /* 0x000000d01300720c */ /* 0x000fe20003fa4070 */
[----:B------:R-:W-:Y:S01]  /*9260*/  @!P1 IMAD.IADD R207, R207, 0x1, -R19 ;  /* 0x00000001cfcf9824 */ /* 0x000fe200078e0a13 */
[----:B------:R-:W-:Y:S01]  /*9270*/  ISETP.GT.U32.AND P4, PT, R19, R209, PT ;  /* 0x000000d11300720c */ /* 0x000fe20003f84070 */
[----:B------:R-:W-:Y:S01]  /*9280*/  @!P0 IMAD.MOV R204, RZ, RZ, -R204 ;  /* 0x000000ffffcc8224 */ /* 0x000fe200078e0acc */
[----:B------:R-:W-:Y:S01]  /*9290*/  ISETP.GE.AND P1, PT, R3, RZ, PT ;  /* 0x000000ff0300720c */ /* 0x000fe20003f26270 */
[----:B------:R-:W-:Y:S01]  /*92a0*/  IMAD.HI.U32 R3, R20, R210, RZ ;  /* 0x000000d214037227 */ /* 0x000fe200078e00ff */
[----:B------:R-:W-:-:S02]  /*92b0*/  ISETP.GT.U32.AND P0, PT, R19, R207, PT ;  /* 0x000000cf1300720c */ /* 0x000fc40003f04070 */
[----:B------:R-:W-:Y:S01]  /*92c0*/  ISETP.GE.AND P6, PT, R8, RZ, PT ;  /* 0x000000ff0800720c */ /* 0x000fe20003fc6270 */
[----:B------:R-:W-:Y:S01]  /*92d0*/  @!P3 IMAD.IADD R205, R205, 0x1, -R19 ;  /* 0x00000001cdcdb824 */ /* 0x000fe200078e0a13 */
[----:B------:R-:W-:Y:S01]  /*92e0*/  ISETP.GE.AND P3, PT, R4, RZ, PT ;  /* 0x000000ff0400720c */ /* 0x000fe20003f66270 */
[----:B------:R-:W-:Y:S02]  /*92f0*/  IMAD.MOV R3, RZ, RZ, -R3 ;  /* 0x000000ffff037224 */ /* 0x000fe400078e0a03 */
[----:B------:R-:W-:Y:S01]  /*9300*/  @!P2 IMAD.MOV R205, RZ, RZ, -R205 ;  /* 0x000000ffffcda224 */ /* 0x000fe200078e0acd */
[----:B------:R-:W-:Y:S01]  /*9310*/  ISETP.GE.AND P2, PT, R5, RZ, PT ;  /* 0x000000ff0500720c */ /* 0x000fe20003f46270 */
[----:B------:R-:W-:Y:S01]  /*9320*/  IMAD R210, R19, R3, R210 ;  /* 0x0000000313d27224 */ /* 0x000fe200078e02d2 */
[----:B------:R-:W-:Y:S01]  /*9330*/  @!P5 IADD3 R208, R208, -R19, RZ ;  /* 0x80000013d0d0d210 */ /* 0x000fe20007ffe0ff */
[--C-:B------:R-:W-:Y:S02]  /*9340*/  @!P4 IMAD.IADD R209, R209, 0x1, -R19.reuse ;  /* 0x00000001d1d1c824 */ /* 0x100fe400078e0a13 */
[C---:B------:R-:W-:Y:S01]  /*9350*/  VIADD R0, R2.reuse, 0xcb ;  /* 0x000000cb02007836 */ /* 0x040fe20000000000 */
[C---:B------:R-:W-:Y:S01]  /*9360*/  ISETP.GT.U32.AND P5, PT, R19.reuse, R210, PT ;  /* 0x000000d21300720c */ /* 0x040fe20003fa4070 */
[C---:B------:R-:W-:Y:S01]  /*9370*/  VIADD R5, R2.reuse, 0xcd ;  /* 0x000000cd02057836 */ /* 0x040fe20000000000 */
[----:B------:R-:W-:Y:S01]  /*9380*/  ISETP.GT.U32.AND P4, PT, R19, R209, PT ;  /* 0x000000d11300720c */ /* 0x000fe20003f84070 */
[----:B------:R-:W-:Y:S01]  /*9390*/  @!P0 IMAD.IADD R207, R207, 0x1, -R19 ;  /* 0x00000001cfcf8824 */ /* 0x000fe200078e0a13 */
[----:B------:R-:W-:Y:S01]  /*93a0*/  IABS R211, R0 ;  /* 0x0000000000d37213 */ /* 0x000fe20000000000 */
[----:B------:R-:W-:Y:S01]  /*93b0*/  VIADD R3, R2, 0xcc ;  /* 0x000000cc02037836 */ /* 0x000fe20000000000 */
[----:B------:R-:W-:Y:S01]  /*93c0*/  IABS R213, R5 ;  /* 0x0000000500d57213 */ /* 0x000fe20000000000 */
[----:B------:R-:W-:Y:S01]  /*93d0*/  @!P3 IMAD.MOV R207, RZ, RZ, -R207 ;  /* 0x000000ffffcfb224 */ /* 0x000fe200078e0acf */
[----:B------:R-:W-:Y:S01]  /*93e0*/  ISETP.GE.AND P0, PT, R0, RZ, PT ;  /* 0x000000ff0000720c */ /* 0x000fe20003f06270 */
[----:B------:R-:W-:Y:S01]  /*93f0*/  IMAD.HI.U32 R0, R20, R211, RZ ;  /* 0x000000d314007227 */ /* 0x000fe200078e00ff */
[----:B------:R-:W-:-:S02]  /*9400*/  IABS R212, R3 ;  /* 0x0000000300d47213 */ /* 0x000fc40000000000 */
[----:B------:R-:W-:Y:S01]  /*9410*/  ISETP.GE.AND P3, PT, R3, RZ, PT ;  /* 0x000000ff0300720c */ /* 0x000fe20003f66270 */
[----:B------:R-:W-:Y:S02]  /*9420*/  IMAD.HI.U32 R4, R20, R213, RZ ;  /* 0x000000d514047227 */ /* 0x000fe400078e00ff */
[----:B------:R-:W-:Y:S02]  /*9430*/  @!P4 IADD3 R209, R209, -R19, RZ ;  /* 0x80000013d1d1c210 */ /* 0x000fe40007ffe0ff */
[----:B------:R-:W-:Y:S02]  /*9440*/  IMAD.MOV R0, RZ, RZ, -R0 ;  /* 0x000000ffff007224 */ /* 0x000fe400078e0a00 */
[----:B------:R-:W-:Y:S02]  /*9450*/  IMAD.MOV R4, RZ, RZ, -R4 ;  /* 0x000000ffff047224 */ /* 0x000fe400078e0a04 */
[----:B------:R-:W-:Y:S02]  /*9460*/  @!P5 IMAD.IADD R210, R210, 0x1, -R19 ;  /* 0x00000001d2d2d824 */ /* 0x000fe400078e0a13 */
[----:B------:R-:W-:-:S02]  /*9470*/  IMAD R211, R19, R0, R211 ;  /* 0x0000000013d37224 */ /* 0x000fc400078e02d3 */
[C---:B------:R-:W-:Y:S01]  /*9480*/  IMAD R213, R19.reuse, R4, R213 ;  /* 0x0000000413d57224 */ /* 0x040fe200078e02d5 */
[C---:B------:R-:W-:Y:S01]  /*9490*/  ISETP.GT.U32.AND P5, PT, R19.reuse, R210, PT ;  /* 0x000000d21300720c */ /* 0x040fe20003fa4070 */
[----:B------:R-:W-:Y:S01]  /*94a0*/  @!P1 IMAD.MOV R209, RZ, RZ, -R209 ;  /* 0x000000ffffd19224 */ /* 0x000fe200078e0ad1 */
[C---:B------:R-:W-:Y:S01]  /*94b0*/  ISETP.GT.U32.AND P4, PT, R19.reuse, R211, PT ;  /* 0x000000d31300720c */ /* 0x040fe20003f84070 */
[----:B------:R-:W-:Y:S01]  /*94c0*/  IMAD.HI.U32 R3, R20, R212, RZ ;  /* 0x000000d414037227 */ /* 0x000fe200078e00ff */
[----:B------:R-:W-:-:S03]  /*94d0*/  ISETP.GT.U32.AND P1, PT, R19, R213, PT ;  /* 0x000000d51300720c */ /* 0x000fc60003f24070 */
[----:B------:R-:W-:Y:S02]  /*94e0*/  IMAD.MOV R3, RZ, RZ, -R3 ;  /* 0x000000ffff037224 */ /* 0x000fe400078e0a03 */
[C---:B------:R-:W-:Y:S02]  /*94f0*/  VIADD R7, R2.reuse, 0xd0 ;  /* 0x000000d002077836 */ /* 0x040fe40000000000 */
[C---:B------:R-:W-:Y:S02]  /*9500*/  IMAD R212, R19.reuse, R3, R212 ;  /* 0x0000000313d47224 */ /* 0x040fe400078e02d4 */
[----:B------:R-:W-:Y:S01]  /*9510*/  VIADD R3, R2, 0xce ;  /* 0x000000ce02037836 */ /* 0x000fe20000000000 */
[----:B------:R-:W-:Y:S01]  /*9520*/  IABS R216, R7 ;  /* 0x0000000700d87213 */ /* 0x000fe20000000000 */
[--C-:B------:R-:W-:Y:S01]  /*9530*/  @!P5 IMAD.IADD R210, R210, 0x1, -R19.reuse ;  /* 0x00000001d2d2d824 */ /* 0x100fe200078e0a13 */
[----:B------:R-:W-:Y:S01]  /*9540*/  ISETP.GT.U32.AND P5, PT, R19, R212, PT ;  /* 0x000000d41300720c */ /* 0x000fe20003fa4070 */
[----:B------:R-:W-:Y:S01]  /*9550*/  VIADD R8, R2, 0xd1 ;  /* 0x000000d102087836 */ /* 0x000fe20000000000 */
[----:B------:R-:W-:Y:S01]  /*9560*/  IABS R214, R3 ;  /* 0x0000000300d67213 */ /* 0x000fe20000000000 */
[--C-:B------:R-:W-:Y:S01]  /*9570*/  @!P4 IMAD.IADD R211, R211, 0x1, -R19.reuse ;  /* 0x00000001d3d3c824 */ /* 0x100fe200078e0a13 */
[----:B------:R-:W-:Y:S01]  /*9580*/  @!P2 IADD3 R210, -R210, RZ, RZ ;  /* 0x000000ffd2d2a210 */ /* 0x000fe20007ffe1ff */
[----:B------:R-:W-:Y:S01]  /*9590*/  @!P1 IMAD.IADD R213, R213, 0x1, -R19 ;  /* 0x00000001d5d59824 */ /* 0x000fe200078e0a13 */
[----:B------:R-:W-:Y:S01]  /*95a0*/  IABS R217, R8 ;  /* 0x0000000800d97213 */ /* 0x000fe20000000000 */
[----:B------:R-:W-:Y:S01]  /*95b0*/  IMAD.HI.U32 R0, R20, R214, RZ ;  /* 0x000000d614007227 */ /* 0x000fe200078e00ff */
[----:B------:R-:W-:-:S02]  /*95c0*/  ISETP.GT.U32.AND P4, PT, R19, R211, PT ;  /* 0x000000d31300720c */ /* 0x000fc40003f84070 */
[----:B------:R-:W-:Y:S01]  /*95d0*/  ISETP.GE.AND P2, PT, R3, RZ, PT ;  /* 0x000000ff0300720c */ /* 0x000fe20003f46270 */
[----:B------:R-:W-:Y:S01]  /*95e0*/  IMAD.HI.U32 R3, R20, R216, RZ ;  /* 0x000000d814037227 */ /* 0x000fe200078e00ff */
[----:B------:R-:W-:-:S03]  /*95f0*/  ISETP.GT.U32.AND P1, PT, R19, R213, PT ;  /* 0x000000d51300720c */ /* 0x000fc60003f24070 */
[----:B------:R-:W-:Y:S01]  /*9600*/  @!P6 IMAD.MOV R208, RZ, RZ, -R208 ;  /* 0x000000ffffd0e224 */ /* 0x000fe200078e0ad0 */
[----:B------:R-:W-:Y:S01]  /*9610*/  ISETP.GE.AND P6, PT, R5, RZ, PT ;  /* 0x000000ff0500720c */ /* 0x000fe20003fc6270 */
[----:B------:R-:W-:Y:S02]  /*9620*/  VIADD R5, R2, 0xcf ;  /* 0x000000cf02057836 */ /* 0x000fe40000000000 */
[----:B------:R-:W-:Y:S02]  /*9630*/  IMAD.MOV R0, RZ, RZ, -R0 ;  /* 0x000000ffff007224 */ /* 0x000fe400078e0a00 */
[----:B------:R-:W-:Y:S01]  /*9640*/  IMAD.HI.U32 R4, R20, R217, RZ ;  /* 0x000000d914047227 */ /* 0x000fe200078e00ff */
[----:B------:R-:W-:-:S03]  /*9650*/  IABS R215, R5 ;  /* 0x0000000500d77213 */ /* 0x000fc60000000000 */
[----:B------:R-:W-:Y:S02]  /*9660*/  IMAD.MOV R3, RZ, RZ, -R3 ;  /* 0x000000ffff037224 */ /* 0x000fe400078e0a03 */
[C---:B------:R-:W-:Y:S02]  /*9670*/  IMAD R214, R19.reuse, R0, R214 ;  /* 0x0000000013d67224 */ /* 0x040fe400078e02d6 */
[----:B------:R-:W-:Y:S02]  /*9680*/  IMAD.MOV R4, RZ, RZ, -R4 ;  /* 0x000000ffff047224 */ /* 0x000fe400078e0a04 */
[----:B------:R-:W-:Y:S02]  /*9690*/  IMAD R216, R19, R3, R216 ;  /* 0x0000000313d87224 */ /* 0x000fe400078e02d8 */
[----:B------:R-:W-:Y:S01]  /*96a0*/  @!P4 IMAD.IADD R211, R211, 0x1, -R19 ;  /* 0x00000001d3d3c824 */ /* 0x000fe200078e0a13 */
[C---:B------:R-:W-:Y:S01]  /*96b0*/  ISETP.GT.U32.AND P4, PT, R19.reuse, R214, PT ;  /* 0x000000d61300720c */ /* 0x040fe20003f84070 */
[----:B------:R-:W-:-:S02]  /*96c0*/  IMAD R217, R19, R4, R217 ;  /* 0x0000000413d97224 */ /* 0x000fc400078e02d9 */
[----:B------:R-:W-:Y:S01]  /*96d0*/  @!P1 IMAD.IADD R213, R213, 0x1, -R19 ;  /* 0x00000001d5d59824 */ /* 0x000fe200078e0a13 */
[----:B------:R-:W-:Y:S01]  /*96e0*/  ISETP.GT.U32.AND P1, PT, R19, R216, PT ;  /* 0x000000d81300720c */ /* 0x000fe20003f24070 */
[----:B------:R-:W-:Y:S01]  /*96f0*/  VIADD R3, R2, 0xd2 ;  /* 0x000000d202037836 */ /* 0x000fe20000000000 */
[----:B------:R-:W-:Y:S01]  /*9700*/  @!P0 IADD3 R211, -R211, RZ, RZ ;  /* 0x000000ffd3d38210 */ /* 0x000fe20007ffe1ff */
[----:B------:R-:W-:-:S03]  /*9710*/  IMAD.HI.U32 R0, R20, R215, RZ ;  /* 0x000000d714007227 */ /* 0x000fc600078e00ff */
[----:B------:R-:W-:Y:S01]  /*9720*/  IABS R218, R3 ;  /* 0x0000000300da7213 */ /* 0x000fe20000000000 */
[----:B------:R-:W-:Y:S01]  /*9730*/  @!P6 IMAD.MOV R213, RZ, RZ, -R213 ;  /* 0x000000ffffd5e224 */ /* 0x000fe200078e0ad5 */
[C---:B------:R-:W-:Y:S01]  /*9740*/  ISETP.GT.U32.AND P6, PT, R19.reuse, R217, PT ;  /* 0x000000d91300720c */ /* 0x040fe20003fc4070 */
[----:B------:R-:W-:Y:S02]  /*9750*/  IMAD.MOV R0, RZ, RZ, -R0 ;  /* 0x000000ffff007224 */ /* 0x000fe400078e0a00 */
[----:B------:R-:W-:Y:S02]  /*9760*/  VIADD R4, R2, 0xd3 ;  /* 0x000000d302047836 */ /* 0x000fe40000000000 */
[----:B------:R-:W-:Y:S02]  /*9770*/  IMAD R215, R19, R0, R215 ;  /* 0x0000000013d77224 */ /* 0x000fe400078e02d7 */
[----:B------:R-:W-:Y:S01]  /*9780*/  IMAD.HI.U32 R0, R20, R218, RZ ;  /* 0x000000da14007227 */ /* 0x000fe200078e00ff */
[----:B------:R-:W-:-:S02]  /*9790*/  IABS R219, R4 ;  /* 0x0000000400db7213 */ /* 0x000fc40000000000 */
[----:B------:R-:W-:Y:S01]  /*97a0*/  ISETP.GT.U32.AND P0, PT, R19, R215, PT ;  /* 0x000000d71300720c */ /* 0x000fe20003f04070 */
[--C-:B------:R-:W-:Y:S02]  /*97b0*/  @!P5 IMAD.IADD R212, R212, 0x1, -R19.reuse ;  /* 0x00000001d4d4d824 */ /* 0x100fe400078e0a13 */
[--C-:B------:R-:W-:Y:S01]  /*97c0*/  @!P4 IMAD.IADD R214, R214, 0x1, -R19.reuse ;  /* 0x00000001d6d6c824 */ /* 0x100fe200078e0a13 */
[----:B------:R-:W-:Y:S01]  /*97d0*/  @!P6 IADD3 R217, R217, -R19, RZ ;  /* 0x80000013d9d9e210 */ /* 0x000fe20007ffe0ff */
[----:B------:R-:W-:Y:S01]  /*97e0*/  @!P1 IMAD.IADD R216, R216, 0x1, -R19 ;  /* 0x00000001d8d89824 */ /* 0x000fe200078e0a13 */
[C---:B------:R-:W-:Y:S01]  /*97f0*/  ISETP.GT.U32.AND P5, PT, R19.reuse, R212, PT ;  /* 0x000000d41300720c */ /* 0x040fe20003fa4070 */
[----:B------:R-:W-:Y:S01]  /*9800*/  IMAD.MOV R0, RZ, RZ, -R0 ;  /* 0x000000ffff007224 */ /* 0x000fe200078e0a00 */
[C---:B------:R-:W-:Y:S01]  /*9810*/  ISETP.GT.U32.AND P4, PT, R19.reuse, R214, PT ;  /* 0x000000d61300720c */ /* 0x040fe20003f84070 */
[----:B------:R-:W-:Y:S01]  /*9820*/  VIADD R9, R2, 0xd6 ;  /* 0x000000d602097836 */ /* 0x000fe20000000000 */
[C---:B------:R-:W-:Y:S01]  /*9830*/  ISETP.GT.U32.AND P6, PT, R19.reuse, R216, PT ;  /* 0x000000d81300720c */ /* 0x040fe20003fc4070 */
[----:B------:R-:W-:-:S02]  /*9840*/  IMAD R218, R19, R0, R218 ;  /* 0x0000000013da7224 */ /* 0x000fc400078e02da */
[----:B------:R-:W-:Y:S01]  /*9850*/  IMAD.HI.U32 R0, R20, R219, RZ ;  /* 0x000000db14007227 */ /* 0x000fe200078e00ff */
[----:B------:R-:W-:-:S03]  /*9860*/  IABS R222, R9 ;  /* 0x0000000900de7213 */ /* 0x000fc60000000000 */
[----:B------:R-:W-:Y:S02]  /*9870*/  IMAD.MOV R0, RZ, RZ, -R0 ;  /* 0x000000ffff007224 */ /* 0x000fe400078e0a00 */
[----:B------:R-:W-:Y:S01]  /*9880*/  @!P5 IMAD.IADD R212, R212, 0x1, -R19 ;  /* 0x00000001d4d4d824 */ /* 0x000fe200078e0a13 */
[----:B------:R-:W-:Y:S01]  /*9890*/  ISETP.GE.AND P5, PT, R5, RZ, PT ;  /* 0x000000ff0500720c */ /* 0x000fe20003fa6270 */
[C---:B------:R-:W-:Y:S02]  /*98a0*/  IMAD R219, R19.reuse, R0, R219 ;  /* 0x0000000013db7224 */ /* 0x040fe400078e02db */
[--C-:B------:R-:W-:Y:S01]  /*98b0*/  @!P4 IMAD.IADD R214, R214, 0x1, -R19.reuse ;  /* 0x00000001d6d6c824 */ /* 0x100fe200078e0a13 */
[----:B------:R-:W-:Y:S01]  /*98c0*/  ISETP.GE.AND P4, PT, R8, RZ, PT ;  /* 0x000000ff0800720c */ /* 0x000fe20003f86270 */
[--C-:B------:R-:W-:Y:S01]  /*98d0*/  @!P6 IMAD.IADD R216, R216, 0x1, -R19.reuse ;  /* 0x00000001d8d8e824 */ /* 0x100fe200078e0a13 */
[----:B------:R-:W-:Y:S01]  /*98e0*/  ISETP.GT.U32.AND P6, PT, R19, R219, PT ;  /* 0x000000db1300720c */ /* 0x000fe20003fc4070 */
[----:B------:R-:W-:Y:S01]  /*98f0*/  @!P0 IMAD.IADD R215, R215, 0x1, -R19 ;  /* 0x00000001d7d78824 */ /* 0x000fe200078e0a13 */
[----:B------:R-:W-:Y:S01]  /*9900*/  ISETP.GE.AND P0, PT, R3, RZ, PT ;  /* 0x000000ff0300720c */ /* 0x000fe20003f06270 */
[----:B------:R-:W-:-:S02]  /*9910*/  VIADD R5, R2, 0xd4 ;  /* 0x000000d402057836 */ /* 0x000fc40000000000 */
[----:B------:R-:W-:Y:S01]  /*9920*/  @!P3 IMAD.MOV R212, RZ, RZ, -R212 ;  /* 0x000000ffffd4b224 */ /* 0x000fe200078e0ad4 */
[----:B------:R-:W-:Y:S01]  /*9930*/  ISETP.GE.AND P3, PT, R7, RZ, PT ;  /* 0x000000ff0700720c */ /* 0x000fe20003f66270 */
[----:B------:R-:W-:Y:S01]  /*9940*/  @!P2 IMAD.MOV R214, RZ, RZ, -R214 ;  /* 0x000000ffffd6a224 */ /* 0x000fe200078e0ad6 */
[C---:B------:R-:W-:Y:S01]  /*9950*/  ISETP.GT.U32.AND P2, PT, R19.reuse, R217, PT ;  /* 0x000000d91300720c */ /* 0x040fe20003f44070 */
[C---:B------:R-:W-:Y:S01]  /*9960*/  VIADD R7, R2.reuse, 0xd5 ;  /* 0x000000d502077836 */ /* 0x040fe20000000000 */
[----:B------:R-:W-:Y:S01]  /*9970*/  ISETP.GT.U32.AND P1, PT, R19, R215, PT ;  /* 0x000000d71300720c */ /* 0x000fe20003f24070 */
[C---:B------:R-:W-:Y:S01]  /*9980*/  VIADD R10, R2.reuse, 0xe0 ;  /* 0x000000e0020a7836 */ /* 0x040fe20000000000 */
[----:B------:R-:W-:Y:S01]  /*9990*/  IABS R220, R5 ;  /* 0x0000000500dc7213 */ /* 0x000fe20000000000 */
[----:B------:R-:W-:Y:S01]  /*99a0*/  @!P6 IMAD.IADD R219, R219, 0x1, -R19 ;  /* 0x00000001dbdbe824 */ /* 0x000fe200078e0a13 */
[----:B------:R-:W-:Y:S01]  /*99b0*/  IABS R221, R7 ;  /* 0x0000000700dd7213 */ /* 0x000fe20000000000 */
[----:B------:R-:W-:Y:S01]  /*99c0*/  VIADD R16, R2, 0xeb ;  /* 0x000000eb02107836 */ /* 0x000fe20000000000 */
[----:B------:R-:W-:Y:S01]  /*99d0*/  IABS R232, R10 ;  /* 0x0000000a00e87213 */ /* 0x000fe20000000000 */
[----:B------:R-:W-:Y:S01]  /*99e0*/  IMAD.HI.U32 R0, R20, R220, RZ ;  /* 0x000000dc14007227 */ /* 0x000fe200078e00ff */
[----:B------:R-:W-:-:S02]  /*99f0*/  ISETP.GT.U32.AND P6, PT, R19, R219, PT ;  /* 0x000000db1300720c */ /* 0x000fc40003fc4070 */
[----:B------:R-:W-:Y:S01]  /*9a00*/  IABS R15, R16 ;  /* 0x00000010000f7213 */ /* 0x000fe20000000000 */
[----:B------:R-:W-:-:S04]  /*9a10*/  IMAD.HI.U32 R3, R20, R221, RZ ;  /* 0x000000dd14037227 */ /* 0x000fc800078e00ff */
[----:B------:R-:W-:Y:S02]  /*9a20*/  IMAD.MOV R0, RZ, RZ, -R0 ;  /* 0x000000ffff007224 */ /* 0x000fe400078e0a00 */
[--C-:B------:R-:W-:Y:S01]  /*9a30*/  @!P2 IMAD.IADD R217, R217, 0x1, -R19.reuse ;  /* 0x00000001d9d9a824 */ /* 0x100fe200078e0a13 */
[----:B------:R-:W-:Y:S01]  /*9a40*/  ISETP.GE.AND P2, PT, R4, RZ, PT ;  /* 0x000000ff0400720c */ /* 0x000fe20003f46270 */
[----:B------:R-:W-:Y:S01]  /*9a50*/  @!P1 IMAD.IADD R215, R215, 0x1, -R19 ;  /* 0x00000001d7d79824 */ /* 0x000fe200078e0a13 */
[----:B------:R-:W-:Y:S01]  /*9a60*/  ISETP.GT.U32.AND P1, PT, R19, R218, PT ;  /* 0x000000da1300720c */ /* 0x000fe20003f24070 */
[----:B------:R-:W-:-:S04]  /*9a70*/  IMAD.HI.U32 R4, R20, R222, RZ ;  /* 0x000000de14047227 */ /* 0x000fc800078e00ff */
[----:B------:R-:W-:Y:S02]  /*9a80*/  IMAD.MOV R8, RZ, RZ, -R3 ;  /* 0x000000ffff087224 */ /* 0x000fe400078e0a03 */
[C---:B------:R-:W-:Y:S02]  /*9a90*/  IMAD R220, R19.reuse, R0, R220 ;  /* 0x0000000013dc7224 */ /* 0x040fe400078e02dc */
[----:B------:R-:W-:Y:S02]  /*9aa0*/  IMAD.MOV R4, RZ, RZ, -R4 ;  /* 0x000000ffff047224 */ /* 0x000fe400078e0a04 */
[C---:B------:R-:W-:Y:S02]  /*9ab0*/  IMAD R221, R19.reuse, R8, R221 ;  /* 0x0000000813dd7224 */ /* 0x040fe400078e02dd */
[----:B------:R-:W-:Y:S01]  /*9ac0*/  @!P3 IMAD.MOV R216, RZ, RZ, -R216 ;  /* 0x000000ffffd8b224 */ /* 0x000fe200078e0ad8 */
[C---:B------:R-:W-:Y:S01]  /*9ad0*/  ISETP.GT.U32.AND P3, PT, R19.reuse, R220, PT ;  /* 0x000000dc1300720c */ /* 0x040fe20003f64070 */
[C---:B------:R-:W-:Y:S01]  /*9ae0*/  IMAD R222, R19.reuse, R4, R222 ;  /* 0x0000000413de7224 */ /* 0x040fe200078e02de */
[----:B------:R-:W-:Y:S01]  /*9af0*/  @!P1 IADD3 R218, R218, -R19, RZ ;  /* 0x80000013dada9210 */ /* 0x000fe20007ffe0ff */
[----:B------:R-:W-:Y:S01]  /*9b00*/  @!P4 IMAD.MOV R217, RZ, RZ, -R217 ;  /* 0x000000ffffd9c224 */ /* 0x000fe200078e0ad9 */
[----:B------:R-:W-:Y:S01]  /*9b10*/  ISETP.GT.U32.AND P4, PT, R19, R221, PT ;  /* 0x000000dd1300720c */ /* 0x000fe20003f84070 */
[C---:B------:R-:W-:Y:S01]  /*9b20*/  VIADD R3, R2.reuse, 0xd7 ;  /* 0x000000d702037836 */ /* 0x040fe20000000000 */
[----:B------:R-:W-:Y:S01]  /*9b30*/  ISETP.GE.AND P1, PT, R5, RZ, PT ;  /* 0x000000ff0500720c */ /* 0x000fe20003f26270 */
[----:B------:R-:W-:Y:S01]  /*9b40*/  @!P6 IMAD.IADD R219, R219, 0x1, -R19 ;  /* 0x00000001dbdbe824 */ /* 0x000fe200078e0a13 */
[C---:B------:R-:W-:Y:S01]  /*9b50*/  ISETP.GT.U32.AND P6, PT, R19.reuse, R222, PT ;  /* 0x000000de1300720c */ /* 0x040fe20003fc4070 */
[----:B------:R-:W-:Y:S01]  /*9b60*/  VIADD R5, R2, 0xd8 ;  /* 0x000000d802057836 */ /* 0x000fe20000000000 */
[----:B------:R-:W-:Y:S01]  /*9b70*/  IABS R223, R3 ;  /* 0x0000000300df7213 */ /* 0x000fe20000000000 */
[----:B------:R-:W-:Y:S01]  /*9b80*/  @!P5 IMAD.MOV R215, RZ, RZ, -R215 ;  /* 0x000000ffffd7d224 */ /* 0x000fe200078e0ad7 */
[----:B------:R-:W-:Y:S01]  /*9b90*/  ISETP.GT.U32.AND P5, PT, R19, R218, PT ;  /* 0x000000da1300720c */ /* 0x000fe20003fa4070 */
[----:B------:R-:W-:Y:S01]  /*9ba0*/  @!P3 IMAD.IADD R220, R220, 0x1, -R19 ;  /* 0x00000001dcdcb824 */ /* 0x000fe200078e0a13 */
[----:B------:R-:W-:Y:S01]  /*9bb0*/  IABS R224, R5 ;  /* 0x0000000500e07213 */ /* 0x000fe20000000000 */
[----:B------:R-:W-:Y:S01]  /*9bc0*/  IMAD.HI.U32 R0, R20, R223, RZ ;  /* 0x000000df14007227 */ /* 0x000fe200078e00ff */
[----:B------:R-:W-:-:S03]  /*9bd0*/  ISETP.GE.AND P3, PT, R9, RZ, PT ;  /* 0x000000ff0900720c */ /* 0x000fc60003f66270 */
[--C-:B------:R-:W-:Y:S01]  /*9be0*/  @!P4 IMAD.IADD R221, R221, 0x1, -R19.reuse ;  /* 0x00000001ddddc824 */ /* 0x100fe200078e0a13 */
[C---:B------:R-:W-:Y:S01]  /*9bf0*/  ISETP.GT.U32.AND P4, PT, R19.reuse, R220, PT ;  /* 0x000000dc1300720c */ /* 0x040fe20003f84070 */
[----:B------:R-:W-:Y:S02]  /*9c00*/  IMAD.MOV R4, RZ, RZ, -R0 ;  /* 0x000000ffff047224 */ /* 0x000fe400078e0a00 */
[----:B------:R-:W-:Y:S02]  /*9c10*/  IMAD.HI.U32 R0, R20, R224, RZ ;  /* 0x000000e014007227 */ /* 0x000fe400078e00ff */
[----:B------:R-:W-:Y:S02]  /*9c20*/  @!P5 IADD3 R218, R218, -R19, RZ ;  /* 0x80000013dadad210 */ /* 0x000fe40007ffe0ff */
[----:B------:R-:W-:Y:S01]  /*9c30*/  @!P6 IMAD.IADD R222, R222, 0x1, -R19 ;  /* 0x00000001dedee824 */ /* 0x000fe200078e0a13 */
[C---:B------:R-:W-:Y:S01]  /*9c40*/  ISETP.GT.U32.AND P6, PT, R19.reuse, R221, PT ;  /* 0x000000dd1300720c */ /* 0x040fe20003fc4070 */
[----:B------:R-:W-:Y:S01]  /*9c50*/  IMAD R223, R19, R4, R223 ;  /* 0x0000000413df7224 */ /* 0x000fe200078e02df */
[----:B------:R-:W-:Y:S01]  /*9c60*/  IADD3 R0, -R0, RZ, RZ ;  /* 0x000000ff00007210 */ /* 0x000fe20007ffe1ff */
[----:B------:R-:W-:Y:S01]  /*9c70*/  @!P0 IMAD.MOV R218, RZ, RZ, -R218 ;  /* 0x000000ffffda8224 */ /* 0x000fe200078e0ada */
[----:B------:R-:W-:Y:S01]  /*9c80*/  ISETP.GE.AND P5, PT, R7, RZ, PT ;  /* 0x000000ff0700720c */ /* 0x000fe20003fa6270 */
[----:B------:R-:W-:Y:S01]  /*9c90*/  @!P4 IMAD.IADD R220, R220, 0x1, -R19 ;  /* 0x00000001dcdcc824 */ /* 0x000fe200078e0a13 */
[C---:B------:R-:W-:Y:S01]  /*9ca0*/  ISETP.GT.U32.AND P4, PT, R19.reuse, R223, PT ;  /* 0x000000df1300720c */ /* 0x040fe20003f84070 */
[C---:B------:R-:W-:Y:S01]  /*9cb0*/  IMAD R224, R19.reuse, R0, R224 ;  /* 0x0000000013e07224 */ /* 0x040fe200078e02e0 */
[----:B------:R-:W-:Y:S01]  /*9cc0*/  ISETP.GT.U32.AND P0, PT, R19, R222, PT ;  /* 0x000000de1300720c */ /* 0x000fe20003f04070 */
[----:B------:R-:W-:-:S02]  /*9cd0*/  VIADD R7, R2, 0xd9 ;  /* 0x000000d902077836 */ /* 0x000fc40000000000 */
[C---:B------:R-:W-:Y:S02]  /*9ce0*/  VIADD R8, R2.reuse, 0xda ;  /* 0x000000da02087836 */ /* 0x040fe40000000000 */
[--C-:B------:R-:W-:Y:S01]  /*9cf0*/  @!P6 IMAD.IADD R221, R221, 0x1, -R19.reuse ;  /* 0x00000001dddde824 */ /* 0x100fe200078e0a13 */
[----:B------:R-:W-:Y:S01]  /*9d00*/  ISETP.GT.U32.AND P6, PT, R19, R224, PT ;  /* 0x000000e01300720c */ /* 0x000fe20003fc4070 */
[----:B------:R-:W-:Y:S01]  /*9d10*/  VIADD R9, R2, 0xdb ;  /* 0x000000db02097836 */ /* 0x000fe20000000000 */
[----:B------:R-:W-:Y:S01]  /*9d20*/  IABS R225, R7 ;  /* 0x0000000700e17213 */ /* 0x000fe20000000000 */
[----:B------:R-:W-:Y:S01]  /*9d30*/  @!P1 IMAD.MOV R220, RZ, RZ, -R220 ;  /* 0x000000ffffdc9224 */ /* 0x000fe200078e0adc */
[----:B------:R-:W-:Y:S01]  /*9d40*/  IABS R226, R8 ;  /* 0x0000000800e27213 */ /* 0x000fe20000000000 */
[----:B------:R-:W-:Y:S01]  /*9d50*/  @!P4 IMAD.IADD R223, R223, 0x1, -R19 ;  /* 0x00000001dfdfc824 */ /* 0x000fe200078e0a13 */
[----:B------:R-:W-:Y:S01]  /*9d60*/  IABS R227, R9 ;  /* 0x0000000900e37213 */ /* 0x000fe20000000000 */
[----:B------:R-:W-:Y:S01]  /*9d70*/  IMAD.HI.U32 R0, R20, R225, RZ ;  /* 0x000000e114007227 */ /* 0x000fe200078e00ff */
[----:B------:R-:W-:-:S03]  /*9d80*/  ISETP.GE.AND P4, PT, R5, RZ, PT ;  /* 0x000000ff0500720c */ /* 0x000fc60003f86270 */
[----:B------:R-:W-:Y:S02]  /*9d90*/  IMAD.MOV R4, RZ, RZ, -R0 ;  /* 0x000000ffff047224 */ /* 0x000fe400078e0a00 */
[----:B------:R-:W-:Y:S01]  /*9da0*/  @!P6 IADD3 R224, R224, -R19, RZ ;  /* 0x80000013e0e0e210 */ /* 0x000fe20007ffe0ff */
[----:B------:R-:W-:Y:S01]  /*9db0*/  IMAD.HI.U32 R0, R20, R226, RZ ;  /* 0x000000e214007227 */ /* 0x000fe200078e00ff */
[----:B------:R-:W-:-:S03]  /*9dc0*/  ISETP.GT.U32.AND P6, PT, R19, R223, PT ;  /* 0x000000df1300720c */ /* 0x000fc60003fc4070 */
[----:B------:R-:W-:Y:S01]  /*9dd0*/  @!P0 IMAD.IADD R222, R222, 0x1, -R19 ;  /* 0x00000001dede8824 */ /* 0x000fe200078e0a13 */
[----:B------:R-:W-:Y:S01]  /*9de0*/  ISETP.GE.AND P0, PT, R3, RZ, PT ;  /* 0x000000ff0300720c */ /* 0x000fe20003f06270 */
[----:B------:R-:W-:Y:S02]  /*9df0*/  IMAD.MOV R3, RZ, RZ, -R0 ;  /* 0x000000ffff037224 */ /* 0x000fe400078e0a00 */
[C---:B------:R-:W-:Y:S02]  /*9e00*/  IMAD R225, R19.reuse, R4, R225 ;  /* 0x0000000413e17224 */ /* 0x040fe400078e02e1 */
[C---:B------:R-:W-:Y:S02]  /*9e10*/  IMAD R226, R19.reuse, R3, R226 ;  /* 0x0000000313e27224 */ /* 0x040fe400078e02e2 */
[----:B------:R-:W-:Y:S01]  /*9e20*/  @!P2 IMAD.MOV R219, RZ, RZ, -R219 ;  /* 0x000000ffffdba224 */ /* 0x000fe200078e0adb */
[----:B------:R-:W-:Y:S01]  /*9e30*/  ISETP.GT.U32.AND P1, PT, R19, R225, PT ;  /* 0x000000e11300720c */ /* 0x000fe20003f24070 */
[----:B------:R-:W-:Y:S01]  /*9e40*/  @!P6 IMAD.IADD R223, R223, 0x1, -R19 ;  /* 0x00000001dfdfe824 */ /* 0x000fe200078e0a13 */
[C---:B------:R-:W-:Y:S01]  /*9e50*/  ISETP.GT.U32.AND P2, PT, R19.reuse, R224, PT ;  /* 0x000000e01300720c */ /* 0x040fe20003f44070 */
[----:B------:R-:W-:Y:S01]  /*9e60*/  IMAD.HI.U32 R0, R20, R227, RZ ;  /* 0x000000e314007227 */ /* 0x000fe200078e00ff */
[----:B------:R-:W-:-:S03]  /*9e70*/  ISETP.GT.U32.AND P6, PT, R19, R226, PT ;  /* 0x000000e21300720c */ /* 0x000fc60003fc4070 */
[----:B------:R-:W-:Y:S02]  /*9e80*/  VIADD R3, R2, 0xdc ;  /* 0x000000dc02037836 */ /* 0x000fe40000000000 */
[----:B------:R-:W-:Y:S02]  /*9e90*/  IMAD.MOV R0, RZ, RZ, -R0 ;  /* 0x000000ffff007224 */ /* 0x000fe400078e0a00 */
[----:B------:R-:W-:Y:S01]  /*9ea0*/  @!P5 IMAD.MOV R221, RZ, RZ, -R221 ;  /* 0x000000ffffddd224 */ /* 0x000fe200078e0add */
[----:B------:R-:W-:Y:S01]  /*9eb0*/  IABS R228, R3 ;  /* 0x0000000300e47213 */ /* 0x000fe20000000000 */
[----:B------:R-:W-:Y:S01]  /*9ec0*/  IMAD R227, R19, R0, R227 ;  /* 0x0000000013e37224 */ /* 0x000fe200078e02e3 */
[----:B------:R-:W-:Y:S01]  /*9ed0*/  @!P1 IADD3 R225, R225, -R19, RZ ;  /* 0x80000013e1e19210 */ /* 0x000fe20007ffe0ff */
[--C-:B------:R-:W-:Y:S01]  /*9ee0*/  @!P2 IMAD.IADD R224, R224, 0x1, -R19.reuse ;  /* 0x00000001e0e0a824 */ /* 0x100fe200078e0a13 */
[----:B------:R-:W-:Y:S01]  /*9ef0*/  ISETP.GE.AND P5, PT, R7, RZ, PT ;  /* 0x000000ff0700720c */ /* 0x000fe20003fa6270 */
[----:B------:R-:W-:Y:S01]  /*9f00*/  @!P6 IMAD.IADD R226, R226, 0x1, -R19 ;  /* 0x00000001e2e2e824 */ /* 0x000fe200078e0a13 */
[----:B------:R-:W-:Y:S01]  /*9f10*/  ISETP.GT.U32.AND P6, PT, R19, R225, PT ;  /* 0x000000e11300720c */ /* 0x000fe20003fc4070 */
[----:B------:R-:W-:Y:S01]  /*9f20*/  IMAD.HI.U32 R0, R20, R228, RZ ;  /* 0x000000e414007227 */ /* 0x000fe200078e00ff */
[----:B------:R-:W-:-:S02]  /*9f30*/  ISETP.GE.AND P1, PT, R3, RZ, PT ;  /* 0x000000ff0300720c */ /* 0x000fc40003f26270 */
[----:B------:R-:W-:Y:S01]  /*9f40*/  ISETP.GE.AND P2, PT, R9, RZ, PT ;  /* 0x000000ff0900720c */ /* 0x000fe20003f46270 */
[----:B------:R-:W-:Y:S01]  /*9f50*/  @!P4 IMAD.MOV R224, RZ, RZ, -R224 ;  /* 0x000000ffffe0c224 */ /* 0x000fe200078e0ae0 */
[C---:B------:R-:W-:Y:S01]  /*9f60*/  ISETP.GT.U32.AND P4, PT, R19.reuse, R227, PT ;  /* 0x000000e31300720c */ /* 0x040fe20003f84070 */
[----:B------:R-:W-:Y:S02]  /*9f70*/  IMAD.MOV R0, RZ, RZ, -R0 ;  /* 0x000000ffff007224 */ /* 0x000fe400078e0a00 */
[----:B------:R-:W-:Y:S01]  /*9f80*/  @!P0 IMAD.MOV R223, RZ, RZ, -R223 ;  /* 0x000000ffffdf8224 */ /* 0x000fe200078e0adf */
[C---:B------:R-:W-:Y:S01]  /*9f90*/  ISETP.GT.U32.AND P0, PT, R19.reuse, R226, PT ;  /* 0x000000e21300720c */ /* 0x040fe20003f04070 */
[C---:B------:R-:W-:Y:S02]  /*9fa0*/  VIADD R4, R2.reuse, 0xdd ;  /* 0x000000dd02047836 */ /* 0x040fe40000000000 */
[----:B------:R-:W-:Y:S02]  /*9fb0*/  IMAD R228, R19, R0, R228 ;  /* 0x0000000013e47224 */ /* 0x000fe400078e02e4 */
[----:B------:R-:W-:Y:S01]  /*9fc0*/  VIADD R7, R2, 0xde ;  /* 0x000000de02077836 */ /* 0x000fe20000000000 */
[----:B------:R-:W-:Y:S01]  /*9fd0*/  IABS R229, R4 ;  /* 0x0000000400e57213 */ /* 0x000fe20000000000 */
[--C-:B------:R-:W-:Y:S01]  /*9fe0*/  @!P6 IMAD.IADD R225, R225, 0x1, -R19.reuse ;  /* 0x00000001e1e1e824 */ /* 0x100fe200078e0a13 */
[----:B------:R-:W-:Y:S01]  /*9ff0*/  ISETP.GT.U32.AND P6, PT, R19, R228, PT ;  /* 0x000000e41300720c */ /* 0x000fe20003fc4070 */
[----:B------:R-:W-:Y:S01]  /*a000*/  @!P3 IMAD.MOV R222, RZ, RZ, -R222 ;  /* 0x000000ffffdeb224 */ /* 0x000fe200078e0ade */
[----:B------:R-:W-:Y:S01]  /*a010*/  ISETP.GE.AND P3, PT, R8, RZ, PT ;  /* 0x000000ff0800720c */ /* 0x000fe20003f66270 */
[----:B------:R-:W-:Y:S01]  /*a020*/  @!P4 IMAD.IADD R227, R227, 0x1, -R19 ;  /* 0x00000001e3e3c824 */ /* 0x000fe200078e0a13 */
[----:B------:R-:W-:Y:S01]  /*a030*/  IABS R230, R7 ;  /* 0x0000000700e67213 */ /* 0x000fe20000000000 */
[----:B------:R-:W-:Y:S01]  /*a040*/  IMAD.HI.U32 R0, R20, R229, RZ ;  /* 0x000000e514007227 */ /* 0x000fe200078e00ff */
[----:B------:R-:W-:-:S02]  /*a050*/  @!P0 IADD3 R226, R226, -R19, RZ ;  /* 0x80000013e2e28210 */ /* 0x000fc40007ffe0ff */
[----:B------:R-:W-:Y:S01]  /*a060*/  ISETP.GE.AND P0, PT, R4, RZ, PT ;  /* 0x000000ff0400720c */ /* 0x000fe20003f06270 */
[----:B------:R-:W-:Y:S01]  /*a070*/  @!P5 IMAD.MOV R225, RZ, RZ, -R225 ;  /* 0x000000ffffe1d224 */ /* 0x000fe200078e0ae1 */
[----:B------:R-:W-:Y:S01]  /*a080*/  ISETP.GT.U32.AND P5, PT, R19, R227, PT ;  /* 0x000000e31300720c */ /* 0x000fe20003fa4070 */
[----:B------:R-:W-:Y:S01]  /*a090*/  VIADD R5, R2, 0xdf ;  /* 0x000000df02057836 */ /* 0x000fe20000000000 */
[----:B------:R-:W-:Y:S01]  /*a0a0*/  ISETP.GE.AND P4, PT, R7, RZ, PT ;  /* 0x000000ff0700720c */ /* 0x000fe20003f86270 */
[----:B------:R-:W-:Y:S01]  /*a0b0*/  IMAD.HI.U32 R3, R20, R230, RZ ;  /* 0x000000e614037227 */ /* 0x000fe200078e00ff */
[----:B------:R-:W-:Y:S02]  /*a0c0*/  IADD3 R7, R2, 0xe2, RZ ;  /* 0x000000e202077810 */ /* 0x000fe40007ffe0ff */
[----:B------:R-:W-:Y:S01]  /*a0d0*/  IABS R231, R5 ;  /* 0x0000000500e77213 */ /* 0x000fe20000000000 */
[----:B------:R-:W-:Y:S01]  /*a0e0*/  IMAD.MOV R4, RZ, RZ, -R0 ;  /* 0x000000ffff047224 */ /* 0x000fe200078e0a00 */
[----:B------:R-:W-:Y:S01]  /*a0f0*/  IABS R234, R7 ;  /* 0x0000000700ea7213 */ /* 0x000fe20000000000 */
[----:B------:R-:W-:-:S02]  /*a100*/  IMAD.MOV R3, RZ, RZ, -R3 ;  /* 0x000000ffff037224 */ /* 0x000fc400078e0a03 */
[C---:B------:R-:W-:Y:S02]  /*a110*/  IMAD R229, R19.reuse, R4, R229 ;  /* 0x0000000413e57224 */ /* 0x040fe400078e02e5 */
[----:B------:R-:W-:Y:S02]  /*a120*/  @!P6 IMAD.IADD R228, R228, 0x1, -R19 ;  /* 0x00000001e4e4e824 */ /* 0x000fe400078e0a13 */
[C---:B------:R-:W-:Y:S02]  /*a130*/  IMAD R230, R19.reuse, R3, R230 ;  /* 0x0000000313e67224 */ /* 0x040fe400078e02e6 */
[----:B------:R-:W-:Y:S01]  /*a140*/  @!P3 IMAD.MOV R226, RZ, RZ, -R226 ;  /* 0x000000ffffe2b224 */ /* 0x000fe200078e0ae2 */
[C---:B------:R-:W-:Y:S01]  /*a150*/  ISETP.GT.U32.AND P6, PT, R19.reuse, R228, PT ;  /* 0x000000e41300720c */ /* 0x040fe20003fc4070 */
[----:B------:R-:W-:Y:S01]  /*a160*/  IMAD.HI.U32 R0, R20, R231, RZ ;  /* 0x000000e714007227 */ /* 0x000fe200078e00ff */
[----:B------:R-:W-:-:S03]  /*a170*/  ISETP.GT.U32.AND P3, PT, R19, R229, PT ;  /* 0x000000e51300720c */ /* 0x000fc60003f64070 */
[----:B------:R-:W-:Y:S01]  /*a180*/  @!P5 IMAD.IADD R227, R227, 0x1, -R19 ;  /* 0x00000001e3e3d824 */ /* 0x000fe200078e0a13 */
[C---:B------:R-:W-:Y:S01]  /*a190*/  ISETP.GT.U32.AND P5, PT, R19.reuse, R230, PT ;  /* 0x000000e61300720c */ /* 0x040fe20003fa4070 */
[----:B------:R-:W-:Y:S02]  /*a1a0*/  IMAD.MOV R0, RZ, RZ, -R0 ;  /* 0x000000ffff007224 */ /* 0x000fe400078e0a00 */
[----:B------:R-:W-:Y:S02]  /*a1b0*/  VIADD R9, R2, 0xe1 ;  /* 0x000000e102097836 */ /* 0x000fe40000000000 */
[----:B------:R-:W-:Y:S02]  /*a1c0*/  IMAD R231, R19, R0, R231 ;  /* 0x0000000013e77224 */ /* 0x000fe400078e02e7 */
[--C-:B------:R-:W-:Y:S01]  /*a1d0*/  @!P6 IMAD.IADD R228, R228, 0x1, -R19.reuse ;  /* 0x00000001e4e4e824 */ /* 0x100fe200078e0a13 */
[----:B------:R-:W-:Y:S01]  /*a1e0*/  IABS R233, R9 ;  /* 0x0000000900e97213 */ /* 0x000fe20000000000 */
[----:B------:R-:W-:Y:S01]  /*a1f0*/  @!P3 IMAD.IADD R229, R229, 0x1, -R19 ;  /* 0x00000001e5e5b824 */ /* 0x000fe200078e0a13 */
[----:B------:R-:W-:Y:S01]  /*a200*/  ISETP.GT.U32.AND P6, PT, R19, R231, PT ;  /* 0x000000e71300720c */ /* 0x000fe20003fc4070 */
[----:B------:R-:W-:Y:S01]  /*a210*/  IMAD.HI.U32 R0, R20, R232, RZ ;  /* 0x000000e814007227 */ /* 0x000fe200078e00ff */
[----:B------:R-:W-:-:S03]  /*a220*/  ISETP.GE.AND P3, PT, R5, RZ, PT ;  /* 0x000000ff0500720c */ /* 0x000fc60003f66270 */
[----:B------:R-:W-:Y:S01]  /*a230*/  @!P5 IMAD.IADD R230, R230, 0x1, -R19 ;  /* 0x00000001e6e6d824 */ /* 0x000fe200078e0a13 */
[C---:B------:R-:W-:Y:S01]  /*a240*/  ISETP.GT.U32.AND P5, PT, R19.reuse, R229, PT ;  /* 0x000000e51300720c */ /* 0x040fe20003fa4070 */
[----:B------:R-:W-:Y:S02]  /*a250*/  IMAD.MOV R0, RZ, RZ, -R0 ;  /* 0x000000ffff007224 */ /* 0x000fe400078e0a00 */
[----:B------:R-:W-:Y:S02]  /*a260*/  VIADD R4, R2, 0xe3 ;  /* 0x000000e302047836 */ /* 0x000fe40000000000 */
[----:B------:R-:W-:Y:S02]  /*a270*/  IMAD R232, R19, R0, R232 ;  /* 0x0000000013e87224 */ /* 0x000fe400078e02e8 */
[----:B------:R-:W-:Y:S01]  /*a280*/  @!P6 IADD3 R231, R231, -R19, RZ ;  /* 0x80000013e7e7e210 */ /* 0x000fe20007ffe0ff */
[----:B------:R-:W-:Y:S01]  /*a290*/  IMAD.HI.U32 R3, R20, R233, RZ ;  /* 0x000000e914037227 */ /* 0x000fe200078e00ff */
[----:B------:R-:W-:-:S02]  /*a2a0*/  ISETP.GT.U32.AND P6, PT, R19, R230, PT ;  /* 0x000000e61300720c */ /* 0x000fc40003fc4070 */
[----:B------:R-:W-:Y:S01]  /*a2b0*/  IABS R235, R4 ;  /* 0x0000000400eb7213 */ /* 0x000fe20000000000 */
[----:B------:R-:W-:Y:S02]  /*a2c0*/  IMAD.MOV R8, RZ, RZ, -R3 ;  /* 0x000000ffff087224 */ /* 0x000fe400078e0a03 */
[----:B------:R-:W-:Y:S01]  /*a2d0*/  @!P5 IMAD.IADD R229, R229, 0x1, -R19 ;  /* 0x00000001e5e5d824 */ /* 0x000fe200078e0a13 */
[C---:B------:R-:W-:Y:S01]  /*a2e0*/  ISETP.GT.U32.AND P5, PT, R19.reuse, R232, PT ;  /* 0x000000e81300720c */ /* 0x040fe20003fa4070 */
[----:B------:R-:W-:Y:S02]  /*a2f0*/  IMAD R233, R19, R8, R233 ;  /* 0x0000000813e97224 */ /* 0x000fe400078e02e9 */
[----:B------:R-:W-:-:S04]  /*a300*/  IMAD.HI.U32 R3, R20, R235, RZ ;  /* 0x000000eb14037227 */ /* 0x000fc800078e00ff */
[----:B------:R-:W-:Y:S01]  /*a310*/  IMAD.MOV R8, RZ, RZ, -R3 ;  /* 0x000000ffff087224 */ /* 0x000fe200078e0a03 */
[----:B------:R-:W-:Y:S01]  /*a320*/  IADD3 R3, R2, 0xe5, RZ ;  /* 0x000000e502037810 */ /* 0x000fe20007ffe0ff */
[----:B------:R-:W-:Y:S01]  /*a330*/  @!P6 IMAD.IADD R230, R230, 0x1, -R19 ;  /* 0x00000001e6e6e824 */ /* 0x000fe200078e0a13 */
[C---:B------:R-:W-:Y:S01]  /*a340*/  ISETP.GT.U32.AND P6, PT, R19.reuse, R233, PT ;  /* 0x000000e91300720c */ /* 0x040fe20003fc4070 */
[C---:B------:R-:W-:Y:S01]  /*a350*/  IMAD R235, R19.reuse, R8, R235 ;  /* 0x0000000813eb7224 */ /* 0x040fe200078e02eb */
[----:B------:R-:W-:Y:S01]  /*a360*/  IABS R237, R3 ;  /* 0x0000000300ed7213 */ /* 0x000fe20000000000 */
[----:B------:R-:W-:Y:S02]  /*a370*/  @!P5 IMAD.IADD R232, R232, 0x1, -R19 ;  /* 0x00000001e8e8d824 */ /* 0x000fe400078e0a13 */
[----:B------:R-:W-:Y:S02]  /*a380*/  @!P0 IMAD.MOV R229, RZ, RZ, -R229 ;  /* 0x000000ffffe58224 */ /* 0x000fe400078e0ae5 */
[----:B------:R-:W-:Y:S01]  /*a390*/  @!P4 IMAD.MOV R230, RZ, RZ, -R230 ;  /* 0x000000ffffe6c224 */ /* 0x000fe200078e0ae6 */
[C---:B------:R-:W-:Y:S01]  /*a3a0*/  ISETP.GT.U32.AND P0, PT, R19.reuse, R232, PT ;  /* 0x000000e81300720c */ /* 0x040fe20003f04070 */
[----:B------:R-:W-:Y:S01]  /*a3b0*/  VIADD R5, R2, 0xe4 ;  /* 0x000000e402057836 */ /* 0x000fe20000000000 */
[----:B------:R-:W-:Y:S01]  /*a3c0*/  ISETP.GT.U32.AND P4, PT, R19, R235, PT ;  /* 0x000000eb1300720c */ /* 0x000fe20003f84070 */
[----:B------:R-:W-:-:S03]  /*a3d0*/  IMAD.HI.U32 R0, R20, R234, RZ ;  /* 0x000000ea14007227 */ /* 0x000fc600078e00ff */
[----:B------:R-:W-:Y:S01]  /*a3e0*/  IABS R236, R5 ;  /* 0x0000000500ec7213 */ /* 0x000fe20000000000 */
[----:B------:R-:W-:Y:S01]  /*a3f0*/  @!P1 IMAD.MOV R228, RZ, RZ, -R228 ;  /* 0x000000ffffe49224 */ /* 0x000fe200078e0ae4 */
[----:B------:R-:W-:Y:S01]  /*a400*/  ISETP.GE.AND P1, PT, R10, RZ, PT ;  /* 0x000000ff0a00720c */ /* 0x000fe20003f26270 */
[----:B------:R-:W-:Y:S02]  /*a410*/  IMAD.MOV R0, RZ, RZ, -R0 ;  /* 0x000000ffff007224 */ /* 0x000fe400078e0a00 */
[----:B------:R-:W-:Y:S02]  /*a420*/  @!P6 IMAD.IADD R233, R233, 0x1, -R19 ;  /* 0x00000001e9e9e824 */ /* 0x000fe400078e0a13 */
[C---:B------:R-:W-:Y:S02]  /*a430*/  IMAD R234, R19.reuse, R0, R234 ;  /* 0x0000000013ea7224 */ /* 0x040fe400078e02ea */
[----:B------:R-:W-:Y:S01]  /*a440*/  IMAD.HI.U32 R0, R20, R236, RZ ;  /* 0x000000ec14007227 */ /* 0x000fe200078e00ff */
[----:B------:R-:W-:-:S02]  /*a450*/  ISETP.GT.U32.AND P6, PT, R19, R233, PT ;  /* 0x000000e91300720c */ /* 0x000fc40003fc4070 */
[----:B------:R-:W-:Y:S01]  /*a460*/  ISETP.GT.U32.AND P5, PT, R19, R234, PT ;  /* 0x000000ea1300720c */ /* 0x000fe20003fa4070 */
[--C-:B------:R-:W-:Y:S01]  /*a470*/  @!P0 IMAD.IADD R232, R232, 0x1, -R19.reuse ;  /* 0x00000001e8e88824 */ /* 0x100fe200078e0a13 */
[----:B------:R-:W-:Y:S01]  /*a480*/  ISETP.GE.AND P0, PT, R4, RZ, PT ;  /* 0x000000ff0400720c */ /* 0x000fe20003f06270 */
[----:B------:R-:W-:Y:S01]  /*a490*/  @!P4 IMAD.IADD R235, R235, 0x1, -R19 ;  /* 0x00000001ebebc824 */ /* 0x000fe200078e0a13 */
[----:B------:R-:W-:Y:S01]  /*a4a0*/  ISETP.GE.AND P4, PT, R5, RZ, PT ;  /* 0x000000ff0500720c */ /* 0x000fe20003f86270 */
[----:B------:R-:W-:Y:S01]  /*a4b0*/  IMAD.MOV R0, RZ, RZ, -R0 ;  /* 0x000000ffff007224 */ /* 0x000fe200078e0a00 */
[----:B------:R-:W-:Y:S01]  /*a4c0*/  IADD3 R5, R2, 0xe9, RZ ;  /* 0x000000e902057810 */ /* 0x000fe20007ffe0ff */
[----:B------:R-:W-:Y:S01]  /*a4d0*/  @!P2 IMAD.MOV R227, RZ, RZ, -R227 ;  /* 0x000000ffffe3a224 */ /* 0x000fe200078e0ae3 */
[C---:B------:R-:W-:Y:S01]  /*a4e0*/  ISETP.GT.U32.AND P2, PT, R19.reuse, R231, PT ;  /* 0x000000e71300720c */ /* 0x040fe20003f44070 */
[----:B------:R-:W-:Y:S01]  /*a4f0*/  @!P1 IMAD.MOV R232, RZ, RZ, -R232 ;  /* 0x000000ffffe89224 */ /* 0x000fe200078e0ae8 */
[C---:B------:R-:W-:Y:S01]  /*a500*/  ISETP.GT.U32.AND P1, PT, R19.reuse, R235, PT ;  /* 0x000000eb1300720c */ /* 0x040fe20003f24070 */
[----:B------:R-:W-:Y:S01]  /*a510*/  IMAD R236, R19, R0, R236 ;  /* 0x0000000013ec7224 */ /* 0x000fe200078e02ec */
[----:B------:R-:W-:Y:S01]  /*a520*/  @!P6 IADD3 R233, R233, -R19, RZ ;  /* 0x80000013e9e9e210 */ /* 0x000fe20007ffe0ff */
[----:B------:R-:W-:-:S03]  /*a530*/  IMAD.HI.U32 R0, R20, R237, RZ ;  /* 0x000000ed14007227 */ /* 0x000fc600078e00ff */
[C---:B------:R-:W-:Y:S01]  /*a540*/  ISETP.GT.U32.AND P6, PT, R19.reuse, R236, PT ;  /* 0x000000ec1300720c */ /* 0x040fe20003fc4070 */
[----:B------:R-:W-:Y:S02]  /*a550*/  IMAD.MOV R0, RZ, RZ, -R0 ;  /* 0x000000ffff007224 */ /* 0x000fe400078e0a00 */
[----:B------:R-:W-:Y:S02]  /*a560*/  @!P5 IMAD.IADD R234, R234, 0x1, -R19 ;  /* 0x00000001eaead824 */ /* 0x000fe400078e0a13 */
[----:B------:R-:W-:Y:S02]  /*a570*/  IMAD R237, R19, R0, R237 ;  /* 0x0000000013ed7224 */ /* 0x000fe400078e02ed */
[--C-:B------:R-:W-:Y:S01]  /*a580*/  @!P2 IMAD.IADD R231, R231, 0x1, -R19.reuse ;  /* 0x00000001e7e7a824 */ /* 0x100fe200078e0a13 */
[----:B------:R-:W-:Y:S01]  /*a590*/  ISETP.GE.AND P2, PT, R9, RZ, PT ;  /* 0x000000ff0900720c */ /* 0x000fe20003f46270 */
[--C-:B------:R-:W-:Y:S01]  /*a5a0*/  @!P1 IMAD.IADD R235, R235, 0x1, -R19.reuse ;  /* 0x00000001ebeb9824 */ /* 0x100fe200078e0a13 */
[C---:B------:R-:W-:Y:S01]  /*a5b0*/  ISETP.GT.U32.AND P1, PT, R19.reuse, R237, PT ;  /* 0x000000ed1300720c */ /* 0x040fe20003f24070 */
[----:B------:R-:W-:Y:S01]  /*a5c0*/  VIADD R0, R2, 0xe6 ;  /* 0x000000e602007836 */ /* 0x000fe20000000000 */
[----:B------:R-:W-:Y:S01]  /*a5d0*/  ISETP.GT.U32.AND P5, PT, R19, R234, PT ;  /* 0x000000ea1300720c */ /* 0x000fe20003fa4070 */
[----:B------:R-:W-:-:S02]  /*a5e0*/  @!P6 IMAD.IADD R236, R236, 0x1, -R19 ;  /* 0x00000001ecece824 */ /* 0x000fc400078e0a13 */
[----:B------:R-:W-:Y:S01]  /*a5f0*/  @!P3 IMAD.MOV R231, RZ, RZ, -R231 ;  /* 0x000000ffffe7b224 */ /* 0x000fe200078e0ae7 */
[----:B------:R-:W-:Y:S01]  /*a600*/  IABS R239, R0 ;  /* 0x0000000000ef7213 */ /* 0x000fe20000000000 */
[----:B------:R-:W-:Y:S01]  /*a610*/  VIADD R4, R2, 0xe8 ;  /* 0x000000e802047836 */ /* 0x000fe20000000000 */
[----:B------:R-:W-:Y:S01]  /*a620*/  ISETP.GT.U32.AND P6, PT, R19, R236, PT ;  /* 0x000000ec1300720c */ /* 0x000fe20003fc4070 */
[----:B------:R-:W-:Y:S01]  /*a630*/  @!P0 IMAD.MOV R235, RZ, RZ, -R235 ;  /* 0x000000ffffeb8224 */ /* 0x000fe200078e0aeb */
[----:B------:R-:W-:Y:S01]  /*a640*/  ISETP.GE.AND P3, PT, R7, RZ, PT ;  /* 0x000000ff0700720c */ /* 0x000fe20003f66270 */
[----:B------:R-:W-:Y:S01]  /*a650*/  @!P2 IMAD.MOV R233, RZ, RZ, -R233 ;  /* 0x000000ffffe9a224 */ /* 0x000fe200078e0ae9 */
[----:B------:R-:W-:Y:S01]  /*a660*/  ISETP.GE.AND P2, PT, R0, RZ, PT ;  /* 0x000000ff0000720c */ /* 0x000fe20003f46270 */
[----:B------:R-:W-:Y:S01]  /*a670*/  @!P1 IMAD.IADD R237, R237, 0x1, -R19 ;  /* 0x00000001eded9824 */ /* 0x000fe200078e0a13 */
[----:B------:R-:W-:Y:S01]  /*a680*/  IABS R8, R4 ;  /* 0x0000000400087213 */ /* 0x000fe20000000000 */
[----:B------:R-:W-:Y:S01]  /*a690*/  IMAD.HI.U32 R0, R20, R239, RZ ;  /* 0x000000ef14007227 */ /* 0x000fe200078e00ff */
[----:B------:R-:W-:-:S02]  /*a6a0*/  ISETP.GE.AND P0, PT, R4, RZ, PT ;  /* 0x000000ff0400720c */ /* 0x000fc40003f06270 */
[----:B------:R-:W-:Y:S01]  /*a6b0*/  ISETP.GT.U32.AND P1, PT, R19, R237, PT ;  /* 0x000000ed1300720c */ /* 0x000fe20003f24070 */
[--C-:B------:R-:W-:Y:S01]  /*a6c0*/  @!P5 IMAD.IADD R234, R234, 0x1, -R19.reuse ;  /* 0x00000001eaead824 */ /* 0x100fe200078e0a13 */
[----:B------:R-:W-:Y:S01]  /*a6d0*/  ISETP.GE.AND P5, PT, R3, RZ, PT ;  /* 0x000000ff0300720c */ /* 0x000fe20003fa6270 */
[C---:B------:R-:W-:Y:S01]  /*a6e0*/  VIADD R3, R2.reuse, 0xe7 ;  /* 0x000000e702037836 */ /* 0x040fe20000000000 */
[----:B------:R-:W-:Y:S01]  /*a6f0*/  IADD3 R7, R2, 0xec, RZ ;  /* 0x000000ec02077810 */ /* 0x000fe20007ffe0ff */
[----:B------:R-:W-:Y:S02]  /*a700*/  IMAD.MOV R12, RZ, RZ, -R0 ;  /* 0x000000ffff0c7224 */ /* 0x000fe400078e0a00 */
[----:B------:R-:W-:Y:S01]  /*a710*/  @!P6 IMAD.IADD R236, R236, 0x1, -R19 ;  /* 0x00000001ecece824 */ /* 0x000fe200078e0a13 */
[----:B------:R-:W-:Y:S01]  /*a720*/  IABS R10, R3 ;  /* 0x00000003000a7213 */ /* 0x000fe20000000000 */
[----:B------:R-:W-:Y:S01]  /*a730*/  IMAD.HI.U32 R4, R20, R8, RZ ;  /* 0x0000000814047227 */ /* 0x000fe200078e00ff */
[----:B------:R-:W-:-:S02]  /*a740*/  ISETP.GE.AND P6, PT, R5, RZ, PT ;  /* 0x000000ff0500720c */ /* 0x000fc40003fc6270 */
[----:B------:R-:W-:Y:S01]  /*a750*/  IABS R5, R5 ;  /* 0x0000000500057213 */ /* 0x000fe20000000000 */
[----:B------:R-:W-:Y:S01]  /*a760*/  IMAD R239, R19, R12, R239 ;  /* 0x0000000c13ef7224 */ /* 0x000fe200078e02ef */
[----:B------:R-:W-:Y:S01]  /*a770*/  IABS R12, R7 ;  /* 0x00000007000c7213 */ /* 0x000fe20000000000 */
[----:B------:R-:W-:Y:S01]  /*a780*/  @!P3 IMAD.MOV R234, RZ, RZ, -R234 ;  /* 0x000000ffffeab224 */ /* 0x000fe200078e0aea */
[----:B------:R-:W-:Y:S01]  /*a790*/  ISETP.GE.AND P3, PT, R3, RZ, PT ;  /* 0x000000ff0300720c */ /* 0x000fe20003f66270 */
[----:B------:R-:W-:Y:S02]  /*a7a0*/  IMAD.MOV R4, RZ, RZ, -R4 ;  /* 0x000000ffff047224 */ /* 0x000fe400078e0a04 */
[----:B------:R-:W-:Y:S01]  /*a7b0*/  @!P4 IMAD.MOV R236, RZ, RZ, -R236 ;  /* 0x000000ffffecc224 */ /* 0x000fe200078e0aec */
[----:B------:R-:W-:Y:S01]  /*a7c0*/  ISETP.GT.U32.AND P4, PT, R19, R239, PT ;  /* 0x000000ef1300720c */ /* 0x000fe20003f84070 */
[----:B------:R-:W-:-:S04]  /*a7d0*/  IMAD.HI.U32 R3, R20, R10, RZ ;  /* 0x0000000a14037227 */ /* 0x000fc800078e00ff */
[----:B------:R-:W-:Y:S02]  /*a7e0*/  @!P1 IMAD.IADD R237, R237, 0x1, -R19 ;  /* 0x00000001eded9824 */ /* 0x000fe400078e0a13 */
[----:B------:R-:W-:Y:S02]  /*a7f0*/  IMAD R8, R19, R4, R8 ;  /* 0x0000000413087224 */ /* 0x000fe400078e0208 */
[----:B------:R-:W-:Y:S01]  /*a800*/  IMAD.MOV.U32 R0, RZ, RZ, R5 ;  /* 0x000000ffff007224 */ /* 0x000fe200078e0005 */
[----:B------:R-:W-:Y:S01]  /*a810*/  IADD3 R5, -R3, RZ, RZ ;  /* 0x000000ff03057210 */ /* 0x000fe20007ffe1ff */
[----:B------:R-:W-:Y:S01]  /*a820*/  @!P5 IMAD.MOV R237, RZ, RZ, -R237 ;  /* 0x000000ffffedd224 */ /* 0x000fe200078e0aed */
[----:B------:R-:W-:Y:S01]  /*a830*/  ISETP.GT.U32.AND P5, PT, R19, R8, PT ;  /* 0x000000081300720c */ /* 0x000fe20003fa4070 */
[----:B------:R-:W-:Y:S02]  /*a840*/  @!P4 IMAD.IADD R239, R239, 0x1, -R19 ;  /* 0x00000001efefc824 */ /* 0x000fe400078e0a13 */
[----:B------:R-:W-:-:S02]  /*a850*/  IMAD R10, R19, R5, R10 ;  /* 0x00000005130a7224 */ /* 0x000fc400078e020a */
[----:B------:R-:W-:Y:S01]  /*a860*/  IMAD.HI.U32 R3, R20, R0, RZ ;  /* 0x0000000014037227 */ /* 0x000fe200078e00ff */
[C---:B------:R-:W-:Y:S02]  /*a870*/  ISETP.GT.U32.AND P4, PT, R19.reuse, R239, PT ;  /* 0x000000ef1300720c */ /* 0x040fe40003f84070 */
[C---:B------:R-:W-:Y:S01]  /*a880*/  ISETP.GT.U32.AND P1, PT, R19.reuse, R10, PT ;  /* 0x0000000a1300720c */ /* 0x040fe20003f24070 */
[----:B------:R-:W-:Y:S02]  /*a890*/  IMAD.MOV R3, RZ, RZ, -R3 ;  /* 0x000000ffff037224 */ /* 0x000fe400078e0a03 */
[----:B------:R-:W-:Y:S02]  /*a8a0*/  VIADD R13, R2, 0xea ;  /* 0x000000ea020d7836 */ /* 0x000fe40000000000 */
[----:B------:R-:W-:Y:S02]  /*a8b0*/  @!P5 IMAD.IADD R8, R8, 0x1, -R19 ;  /* 0x000000010808d824 */ /* 0x000fe400078e0a13 */
[C---:B------:R-:W-:Y:S01]  /*a8c0*/  IMAD R0, R19.reuse, R3, R0 ;  /* 0x0000000313007224 */ /* 0x040fe200078e0200 */
[----:B------:R-:W-:Y:S01]  /*a8d0*/  IABS R4, R13 ;  /* 0x0000000d00047213 */ /* 0x000fe20000000000 */
[----:B------:R-:W-:Y:S01]  /*a8e0*/  IMAD.HI.U32 R9, R20, R15, RZ ;  /* 0x0000000f14097227 */ /* 0x000fe200078e00ff */
[----:B------:R-:W-:-:S03]  /*a8f0*/  ISETP.GT.U32.AND P5, PT, R19, R8, PT ;  /* 0x000000081300720c */ /* 0x000fc60003fa4070 */
[----:B------:R-:W-:Y:S02]  /*a900*/  @!P1 IMAD.IADD R10, R10, 0x1, -R19 ;  /* 0x000000010a0a9824 */ /* 0x000fe400078e0a13 */
[----:B------:R-:W-:Y:S02]  /*a910*/  IMAD.MOV R18, RZ, RZ, -R9 ;  /* 0x000000ffff127224 */ /* 0x000fe400078e0a09 */
[----:B------:R-:W-:Y:S01]  /*a920*/  @!P4 IMAD.IADD R239, R239, 0x1, -R19 ;  /* 0x00000001efefc824 */ /* 0x000fe200078e0a13 */
[C---:B------:R-:W-:Y:S01]  /*a930*/  ISETP.GT.U32.AND P4, PT, R19.reuse, R0, PT ;  /* 0x000000001300720c */ /* 0x040fe20003f84070 */
[----:B------:R-:W-:Y:S01]  /*a940*/  IMAD.HI.U32 R3, R20, R4, RZ ;  /* 0x0000000414037227 */ /* 0x000fe200078e00ff */
[----:B------:R-:W-:-:S03]  /*a950*/  ISETP.GT.U32.AND P1, PT, R19, R10, PT ;  /* 0x0000000a1300720c */ /* 0x000fc60003f24070 */
[C---:B------:R-:W-:Y:S01]  /*a960*/  IMAD R15, R19.reuse, R18, R15 ;  /* 0x00000012130f7224 */ /* 0x040fe200078e020f */
[----:B------:R-:W-:Y:S01]  /*a970*/  @!P5 IADD3 R8, R8, -R19, RZ ;  /* 0x800000130808d210 */ /* 0x000fe20007ffe0ff */
[----:B------:R-:W-:Y:S02]  /*a980*/  IMAD.MOV R3, RZ, RZ, -R3 ;  /* 0x000000ffff037224 */ /* 0x000fe400078e0a03 */
[----:B------:R-:W-:Y:S01]  /*a990*/  VIADD R5, R2, 0xed ;  /* 0x000000ed02057836 */ /* 0x000fe20000000000 */
[C---:B------:R-:W-:Y:S01]  /*a9a0*/  ISETP.GT.U32.AND P5, PT, R19.reuse, R15, PT ;  /* 0x0000000f1300720c */ /* 0x040fe20003fa4070 */
[C---:B------:R-:W-:Y:S02]  /*a9b0*/  IMAD R4, R19.reuse, R3, R4 ;  /* 0x0000000313047224 */ /* 0x040fe400078e0204 */
[--C-:B------:R-:W-:Y:S01]  /*a9c0*/  @!P4 IMAD.IADD R0, R0, 0x1, -R19.reuse ;  /* 0x000000010000c824 */ /* 0x100fe200078e0a13 */
[----:B------:R-:W-:Y:S01]  /*a9d0*/  IABS R14, R5 ;  /* 0x00000005000e7213 */ /* 0x000fe20000000000 */
[----:B------:R-:W-:Y:S01]  /*a9e0*/  @!P1 IMAD.IADD R10, R10, 0x1, -R19 ;  /* 0x000000010a0a9824 */ /* 0x000fe200078e0a13 */
[----:B------:R-:W-:Y:S01]  /*a9f0*/  ISETP.GT.U32.AND P1, PT, R19, R4, PT ;  /* 0x000000041300720c */ /* 0x000fe20003f24070 */
[----:B------:R-:W-:Y:S01]  /*aa00*/  VIADD R3, R2, 0xee ;  /* 0x000000ee02037836 */ /* 0x000fe20000000000 */
[----:B------:R-:W-:Y:S01]  /*aa10*/  ISETP.GE.AND P4, PT, R13, RZ, PT ;  /* 0x000000ff0d00720c */ /* 0x000fe20003f86270 */
[----:B------:R-:W-:Y:S01]  /*aa20*/  @!P2 IMAD.MOV R239, RZ, RZ, -R239 ;  /* 0x000000ffffefa224 */ /* 0x000fe200078e0aef */
[----:B------:R-:W-:Y:S01]  /*aa30*/  ISETP.GT.U32.AND P2, PT, R19, R0, PT ;  /* 0x000000001300720c */ /* 0x000fe20003f44070 */
[----:B------:R-:W-:Y:S01]  /*aa40*/  IMAD.HI.U32 R9, R20, R14, RZ ;  /* 0x0000000e14097227 */ /* 0x000fe200078e00ff */
[----:B------:R-:W-:-:S03]  /*aa50*/  IABS R13, R3 ;  /* 0x00000003000d7213 */ /* 0x000fc60000000000 */
[----:B------:R-:W-:Y:S02]  /*aa60*/  @!P5 IMAD.IADD R15, R15, 0x1, -R19 ;  /* 0x000000010f0fd824 */ /* 0x000fe400078e0a13 */
[----:B------:R-:W-:Y:S02]  /*aa70*/  IMAD.MOV R9, RZ, RZ, -R9 ;  /* 0x000000ffff097224 */ /* 0x000fe400078e0a09 */
[----:B------:R-:W-:Y:S01]  /*aa80*/  IMAD.HI.U32 R11, R20, R12, RZ ;  /* 0x0000000c140b7227 */ /* 0x000fe200078e00ff */
[----:B------:R-:W-:-:S03]  /*aa90*/  ISETP.GT.U32.AND P5, PT, R19, R15, PT ;  /* 0x0000000f1300720c */ /* 0x000fc60003fa4070 */
[----:B------:R-:W-:Y:S01]  /*aaa0*/  IMAD.MOV.U32 R6, RZ, RZ, R10 ;  /* 0x000000ffff067224 */ /* 0x000fe200078e000a */
[----:B------:R-:W-:Y:S01]  /*aab0*/  @!P2 IADD3 R0, R0, -R19, RZ ;  /* 0x800000130000a210 */ /* 0x000fe20007ffe0ff */
[----:B------:R-:W-:Y:S02]  /*aac0*/  IMAD R14, R19, R9, R14 ;  /* 0x00000009130e7224 */ /* 0x000fe400078e020e */
[----:B------:R-:W-:-:S04]  /*aad0*/  IMAD.HI.U32 R9, R20, R13, RZ ;  /* 0x0000000d14097227 */ /* 0x000fc800078e00ff */
[----:B------:R-:W-:Y:S02]  /*aae0*/  IMAD.MOV R11, RZ, RZ, -R11 ;  /* 0x000000ffff0b7224 */ /* 0x000fe400078e0a0b */
[----:B------:R-:W-:Y:S01]  /*aaf0*/  @!P1 IMAD.IADD R4, R4, 0x1, -R19 ;  /* 0x0000000104049824 */ /* 0x000fe200078e0a13 */
[----:B------:R-:W-:Y:S01]  /*ab00*/  ISETP.GE.AND P1, PT, R16, RZ, PT ;  /* 0x000000ff1000720c */ /* 0x000fe20003f26270 */
[----:B------:R-:W-:Y:S02]  /*ab10*/  @!P3 IMAD.MOV R6, RZ, RZ, -R6 ;  /* 0x000000ffff06b224 */ /* 0x000fe400078e0a06 */
[----:B------:R-:W-:Y:S01]  /*ab20*/  IMAD.MOV.U32 R10, RZ, RZ, R8 ;  /* 0x000000ffff0a7224 */ /* 0x000fe200078e0008 */
[C---:B------:R-:W-:Y:S01]  /*ab30*/  ISETP.GT.U32.AND P3, PT, R19.reuse, R4, PT ;  /* 0x000000041300720c */ /* 0x040fe20003f64070 */
[----:B------:R-:W-:Y:S01]  /*ab40*/  IMAD.MOV R8, RZ, RZ, -R9 ;  /* 0x000000ffff087224 */ /* 0x000fe200078e0a09 */
[----:B------:R1:W-:Y:S01]  /*ab50*/  STL [R1+0x2cc], R6 ;  /* 0x0002cc0601007387 */ /* 0x0003e20000100800 */
[----:B------:R-:W-:-:S02]  /*ab60*/  IMAD R12, R19, R11, R12 ;  /* 0x0000000b130c7224 */ /* 0x000fc400078e020c */
[----:B------:R-:W-:Y:S02]  /*ab70*/  IMAD R13, R19, R8, R13 ;  /* 0x00000008130d7224 */ /* 0x000fe400078e020d */
[--C-:B------:R-:W-:Y:S01]  /*ab80*/  @!P5 IMAD.IADD R15, R15, 0x1, -R19.reuse ;  /* 0x000000010f0fd824 */ /* 0x100fe200078e0a13 */
[C---:B------:R-:W-:Y:S01]  /*ab90*/  ISETP.GT.U32.AND P2, PT, R19.reuse, R12, PT ;  /* 0x0000000c1300720c */ /* 0x040fe20003f44070 */
[----:B------:R-:W-:Y:S01]  /*aba0*/  VIADD R9, R2, 0xef ;  /* 0x000000ef02097836 */ /* 0x000fe20000000000 */
[----:B------:R-:W-:Y:S01]  /*abb0*/  ISETP.GT.U32.AND P5, PT, R19, R13, PT ;  /* 0x0000000d1300720c */ /* 0x000fe20003fa4070 */
[----:B------:R-:W-:Y:S01]  /*abc0*/  @!P0 IMAD.MOV R10, RZ, RZ, -R10 ;  /* 0x000000ffff0a8224 */ /* 0x000fe200078e0a0a */
[----:B------:R-:W-:Y:S01]  /*abd0*/  ISETP.GE.AND P0, PT, R7, RZ, PT ;  /* 0x000000ff0700720c */ /* 0x000fe20003f06270 */
[----:B-1----:R-:W-:Y:S01]  /*abe0*/  IMAD.MOV.U32 R6, RZ, RZ, R0 ;  /* 0x000000ffff067224 */ /* 0x002fe200078e0000 */
[----:B------:R-:W-:Y:S01]  /*abf0*/  IABS R8, R9 ;  /* 0x0000000900087213 */ /* 0x000fe20000000000 */
[--C-:B------:R-:W-:Y:S01]  /*ac00*/  @!P3 IMAD.IADD R4, R4, 0x1, -R19.reuse ;  /* 0x000000010404b824 */ /* 0x100fe200078e0a13 */
[----:B------:R-:W-:Y:S01]  /*ac10*/  ISETP.GE.AND P3, PT, R5, RZ, PT ;  /* 0x000000ff0500720c */ /* 0x000fe20003f66270 */
[----:B------:R-:W-:Y:S01]  /*ac20*/  @!P6 IMAD.MOV R6, RZ, RZ, -R6 ;  /* 0x000000ffff06e224 */ /* 0x000fe200078e0a06 */
[----:B------:R-:W-:Y:S01]  /*ac30*/  ISETP.GT.U32.AND P6, PT, R19, R14, PT ;  /* 0x0000000e1300720c */ /* 0x000fe20003fc4070 */
[----:B------:R1:W-:Y:S01]  /*ac40*/  STL [R1+0x748], R10 ;  /* 0x0007480a01007387 */ /* 0x0003e20000100800 */
[----:B------:R-:W-:Y:S01]  /*ac50*/  IADD3 R5, R2, 0xf0, RZ ;  /* 0x000000f002057810 */ /* 0x000fe20007ffe0ff */
[--C-:B------:R-:W-:Y:S01]  /*ac60*/  @!P2 IMAD.IADD R12, R12, 0x1, -R19.reuse ;  /* 0x000000010c0ca824 */ /* 0x100fe200078e0a13 */
[----:B------:R-:W-:Y:S01]  /*ac70*/  ISETP.GE.AND P2, PT, R3, RZ, PT ;  /* 0x000000ff0300720c */ /* 0x000fe20003f46270 */
[----:B------:R-:W-:Y:S01]  /*ac80*/  @!P5 IMAD.IADD R13, R13, 0x1, -R19 ;  /* 0x000000010d0dd824 */ /* 0x000fe200078e0a13 */
[----:B------:R-:W-:Y:S01]  /*ac90*/  IABS R3, R5 ;  /* 0x0000000500037213 */ /* 0x000fe20000000000 */
[C---:B------:R-:W-:Y:S01]  /*aca0*/  IMAD.HI.U32 R7, R20.reuse, R8, RZ ;  /* 0x0000000814077227 */ /* 0x040fe200078e00ff */
[----:B------:R2:W-:Y:S02]  /*acb0*/  STL [R1+0x750], R6 ;  /* 0x0007500601007387 */ /* 0x0005e40000100800 */
[----:B------:R-:W-:Y:S01]  /*acc0*/  ISETP.GT.U32.AND P5, PT, R19, R13, PT ;  /* 0x0000000d1300720c */ /* 0x000fe20003fa4070 */
[----:B-1----:R-:W-:-:S04]  /*acd0*/  IMAD.HI.U32 R10, R20, R3, RZ ;  /* 0x00000003140a7227 */ /* 0x002fc800078e00ff */
[----:B------:R-:W-:Y:S01]  /*ace0*/  @!P6 IMAD.IADD R14, R14, 0x1, -R19 ;  /* 0x000000010e0ee824 */ /* 0x000fe200078e0a13 */
[C---:B------:R-:W-:Y:S01]  /*acf0*/  ISETP.GT.U32.AND P6, PT, R19.reuse, R12, PT ;  /* 0x0000000c1300720c */ /* 0x040fe20003fc4070 */
[----:B------:R-:W-:Y:S01]  /*ad00*/  IMAD.MOV R7, RZ, RZ, -R7 ;  /* 0x000000ffff077224 */ /* 0x000fe200078e0a07 */
[----:B------:R-:W-:Y:S01]  /*ad10*/  IADD3 R10, -R10, RZ, RZ ;  /* 0x000000ff0a0a7210 */ /* 0x000fe20007ffe1ff */
[----:B--2---:R-:W-:Y:S02]  /*ad20*/  IMAD.MOV.U32 R6, RZ, RZ, R4 ;  /* 0x000000ffff067224 */ /* 0x004fe400078e0004 */
[C---:B------:R-:W-:Y:S02]  /*ad30*/  IMAD R8, R19.reuse, R7, R8 ;  /* 0x0000000713087224 */ /* 0x040fe400078e0208 */
[C---:B------:R-:W-:Y:S02]  /*ad40*/  IMAD R3, R19.reuse, R10, R3 ;  /* 0x0000000a13037224 */ /* 0x040fe400078e0203 */
[----:B------:R-:W-:Y:S01]  /*ad50*/  @!P4 IMAD.MOV R6, RZ, RZ, -R6 ;  /* 0x000000ffff06c224 */ /* 0x000fe200078e0a06 */
[----:B------:R-:W-:Y:S01]  /*ad60*/  ISETP.GT.U32.AND P4, PT, R19, R14, PT ;  /* 0x0000000e1300720c */ /* 0x000fe20003f84070 */
[--C-:B------:R-:W-:Y:S01]  /*ad70*/  @!P5 IMAD.IADD R13, R13, 0x1, -R19.reuse ;  /* 0x000000010d0dd824 */ /* 0x100fe200078e0a13 */
[C---:B------:R-:W-:Y:S01]  /*ad80*/  ISETP.GT.U32.AND P5, PT, R19.reuse, R3, PT ;  /* 0x000000031300720c */ /* 0x040fe20003fa4070 */
[----:B------:R-:W-:Y:S01]  /*ad90*/  @!P6 IMAD.IADD R12, R12, 0x1, -R19 ;  /* 0x000000010c0ce824 */ /* 0x000fe200078e0a13 */
[----:B------:R-:W-:Y:S01]  /*ada0*/  ISETP.GT.U32.AND P6, PT, R19, R8, PT ;  /* 0x000000081300720c */ /* 0x000fe20003fc4070 */
[C---:B------:R-:W-:Y:S01]  /*adb0*/  VIADD R0, R2.reuse, 0xf1 ;  /* 0x000000f102007836 */ /* 0x040fe20000000000 */
[----:B------:R1:W-:Y:S01]  /*adc0*/  STL [R1+0x774], R6 ;  /* 0x0007740601007387 */ /* 0x0003e20000100800 */
[----:B------:R-:W-:-:S02]  /*add0*/  VIADD R4, R2, 0xf2 ;  /* 0x000000f202047836 */ /* 0x000fc40000000000 */
[----:B------:R-:W-:Y:S01]  /*ade0*/  VIADD R10, R2, 0xf3 ;  /* 0x000000f3020a7836 */ /* 0x000fe20000000000 */
[----:B------:R-:W-:Y:S01]  /*adf0*/  IABS R7, R0 ;  /* 0x0000000000077213 */ /* 0x000fe20000000000 */
[----:B------:R-:W-:Y:S01]  /*ae00*/  @!P1 IMAD.MOV R15, RZ, RZ, -R15 ;  /* 0x000000ffff0f9224 */ /* 0x000fe200078e0a0f */
[----:B------:R-:W-:Y:S01]  /*ae10*/  IABS R17, R4 ;  /* 0x0000000400117213 */ /* 0x000fe20000000000 */
[--C-:B------:R-:W-:Y:S01]  /*ae20*/  @!P4 IMAD.IADD R14, R14, 0x1, -R19.reuse ;  /* 0x000000010e0ec824 */ /* 0x100fe200078e0a13 */
[----:B------:R-:W-:Y:S01]  /*ae30*/  ISETP.GE.AND P4, PT, R9, RZ, PT ;  /* 0x000000ff0900720c */ /* 0x000fe20003f86270 */
[----:B------:R-:W-:Y:S01]  /*ae40*/  IMAD.HI.U32 R11, R20, R7, RZ ;  /* 0x00000007140b7227 */ /* 0x000fe200078e00ff */
[----:B------:R-:W-:Y:S01]  /*ae50*/  @!P5 IADD3 R3, R3, -R19, RZ ;  /* 0x800000130303d210 */ /* 0x000fe20007ffe0ff */
[----:B------:R-:W-:Y:S02]  /*ae60*/  STL [R1+0x754], R15 ;  /* 0x0007540f01007387 */ /* 0x000fe40000100800 */
[----:B------:R-:W-:Y:S01]  /*ae70*/  @!P6 IMAD.IADD R8, R8, 0x1, -R19 ;  /* 0x000000010808e824 */ /* 0x000fe200078e0a13 */
[----:B------:R-:W-:Y:S01]  /*ae80*/  ISETP.GE.AND P6, PT, R5, RZ, PT ;  /* 0x000000ff0500720c */ /* 0x000fe20003fc6270 */
[----:B------:R-:W-:Y:S01]  /*ae90*/  IMAD.HI.U32 R9, R20, R17, RZ ;  /* 0x0000001114097227 */ /* 0x000fe200078e00ff */
[----:B------:R-:W-:-:S02]  /*aea0*/  ISETP.GT.U32.AND P1, PT, R19, R3, PT ;  /* 0x000000031300720c */ /* 0x000fc40003f24070 */
[C---:B------:R-:W-:Y:S01]  /*aeb0*/  ISETP.GT.U32.AND P5, PT, R19.reuse, R8, PT ;  /* 0x000000081300720c */ /* 0x040fe20003fa4070 */
[----:B------:R-:W-:Y:S02]  /*aec0*/  IMAD.MOV R11, RZ, RZ, -R11 ;  /* 0x000000ffff0b7224 */ /* 0x000fe400078e0a0b */
[----:B-1----:R-:W-:Y:S02]  /*aed0*/  IMAD.MOV.U32 R6, RZ, RZ, R12 ;  /* 0x000000ffff067224 */ /* 0x002fe400078e000c */
[----:B------:R-:W-:Y:S02]  /*aee0*/  IMAD.MOV R9, RZ, RZ, -R9 ;  /* 0x000000ffff097224 */ /* 0x000fe400078e0a09 */
[----:B------:R-:W-:Y:S02]  /*aef0*/  VIADD R5, R2, 0xf4 ;  /* 0x000000f402057836 */ /* 0x000fe40000000000 */
[----:B------:R-:W-:Y:S01]  /*af00*/  IMAD R7, R19, R11, R7 ;  /* 0x0000000b13077224 */ /* 0x000fe200078e0207 */
[----:B------:R-:W-:Y:S01]  /*af10*/  IABS R11, R10 ;  /* 0x0000000a000b7213 */ /* 0x000fe20000000000 */
[----:B------:R-:W-:-:S02]  /*af20*/  @!P0 IMAD.MOV R6, RZ, RZ, -R6 ;  /* 0x000000ffff068224 */ /* 0x000fc400078e0a06 */
[C---:B------:R-:W-:Y:S01]  /*af30*/  IMAD R17, R19.reuse, R9, R17 ;  /* 0x0000000913117224 */ /* 0x040fe200078e0211 */
[----:B------:R-:W-:Y:S01]  /*af40*/  IABS R9, R5 ;  /* 0x0000000500097213 */ /* 0x000fe20000000000 */
[----:B------:R-:W-:Y:S01]  /*af50*/  IMAD.HI.U32 R12, R20, R11, RZ ;  /* 0x0000000b140c7227 */ /* 0x000fe200078e00ff */
[C---:B------:R-:W-:Y:S01]  /*af60*/  ISETP.GT.U32.AND P0, PT, R19.reuse, R7, PT ;  /* 0x000000071300720c */ /* 0x040fe20003f04070 */
[----:B------:R1:W-:Y:S02]  /*af70*/  STL [R1+0x770], R6 ;  /* 0x0007700601007387 */ /* 0x0003e40000100800 */
[----:B------:R-:W-:Y:S01]  /*af80*/  @!P3 IMAD.MOV R14, RZ, RZ, -R14 ;  /* 0x000000ffff0eb224 */ /* 0x000fe200078e0a0e */
[----:B------:R-:W-:Y:S01]  /*af90*/  ISETP.GT.U32.AND P3, PT, R19, R17, PT ;  /* 0x000000111300720c */ /* 0x000fe20003f64070 */
[--C-:B------:R-:W-:Y:S01]  /*afa0*/  @!P5 IMAD.IADD R8, R8, 0x1, -R19.reuse ;  /* 0x000000010808d824 */ /* 0x100fe200078e0a13 */
[----:B------:R-:W-:Y:S01]  /*afb0*/  ISETP.GE.AND P5, PT, R4, RZ, PT ;  /* 0x000000ff0400720c */ /* 0x000fe20003fa6270 */
[----:B------:R-:W-:Y:S01]  /*afc0*/  IMAD.MOV R12, RZ, RZ, -R12 ;  /* 0x000000ffff0c7224 */ /* 0x000fe200078e0a0c */
[----:B------:R2:W-:Y:S01]  /*afd0*/  STL [R1+0x75c], R14 ;  /* 0x00075c0e01007387 */ /* 0x0005e20000100800 */
[----:B------:R-:W-:Y:S01]  /*afe0*/  @!P1 IMAD.IADD R3, R3, 0x1, -R19 ;  /* 0x0000000103039824 */ /* 0x000fe200078e0a13 */
[----:B------:R-:W-:Y:S01]  /*aff0*/  ISETP.GE.AND P1, PT, R10, RZ, PT ;  /* 0x000000ff0a00720c */ /* 0x000fe20003f26270 */
[----:B-1----:R-:W-:-:S02]  /*b000*/  IMAD.MOV.U32 R6, RZ, RZ, R13 ;  /* 0x000000ffff067224 */ /* 0x002fc400078e000d */
[----:B------:R-:W-:-:S04]  /*b010*/  IMAD.HI.U32 R13, R20, R9, RZ ;  /* 0x00000009140d7227 */ /* 0x000fc800078e00ff */
[----:B------:R-:W-:Y:S01]  /*b020*/  @!P2 IMAD.MOV R6, RZ, RZ, -R6 ;  /* 0x000000ffff06a224 */ /* 0x000fe200078e0a06 */
[----:B------:R-:W-:Y:S01]  /*b030*/  IADD3 R13, -R13, RZ, RZ ;  /* 0x000000ff0d0d7210 */ /* 0x000fe20007ffe1ff */
[----:B------:R-:W-:Y:S01]  /*b040*/  IMAD R10, R19, R12, R11 ;  /* 0x0000000c130a7224 */ /* 0x000fe200078e020b */
[----:B------:R-:W-:Y:S01]  /*b050*/  ISETP.GE.AND P2, PT, R0, RZ, PT ;  /* 0x000000ff0000720c */ /* 0x000fe20003f46270 */
[----:B--2---:R-:W-:Y:S01]  /*b060*/  IMAD.MOV.U32 R14, RZ, RZ, R8 ;  /* 0x000000ffff0e7224 */ /* 0x004fe200078e0008 */
[----:B------:R1:W-:Y:S01]  /*b070*/  STL [R1+0x76c], R6 ;  /* 0x00076c0601007387 */ /* 0x0003e20000100800 */
[----:B------:R-:W-:Y:S02]  /*b080*/  @!P0 IMAD.IADD R7, R7, 0x1, -R19 ;  /* 0x0000000107078824 */ /* 0x000fe400078e0a13 */
[C---:B------:R-:W-:Y:S02]  /*b090*/  IMAD R9, R19.reuse, R13, R9 ;  /* 0x0000000d13097224 */ /* 0x040fe400078e0209 */
[----:B------:R-:W-:Y:S01]  /*b0a0*/  @!P4 IMAD.MOV R14, RZ, RZ, -R14 ;  /* 0x000000ffff0ec224 */ /* 0x000fe200078e0a0e */
[----:B------:R-:W-:Y:S01]  /*b0b0*/  ISETP.GT.U32.AND P4, PT, R19, R10, PT ;  /* 0x0000000a1300720c */ /* 0x000fe20003f84070 */
[----:B------:R-:W-:Y:S01]  /*b0c0*/  @!P3 IMAD.IADD R17, R17, 0x1, -R19 ;  /* 0x000000011111b824 */ /* 0x000fe200078e0a13 */
[C---:B------:R-:W-:Y:S01]  /*b0d0*/  ISETP.GT.U32.AND P0, PT, R19.reuse, R7, PT ;  /* 0x000000071300720c */ /* 0x040fe20003f04070 */
[C---:B------:R-:W-:Y:S01]  /*b0e0*/  VIADD R0, R2.reuse, 0xf5 ;  /* 0x000000f502007836 */ /* 0x040fe20000000000 */
[----:B------:R-:W-:Y:S01]  /*b0f0*/  STL [R1+0x760], R14 ;  /* 0x0007600e01007387 */ /* 0x000fe20000100800 */
[----:B-1----:R-:W-:Y:S01]  /*b100*/  IMAD.MOV.U32 R6, RZ, RZ, R3 ;  /* 0x000000ffff067224 */ /* 0x002fe200078e0003 */
[----:B------:R-:W-:Y:S01]  /*b110*/  ISETP.GT.U32.AND P3, PT, R19, R17, PT ;  /* 0x000000111300720c */ /* 0x000fe20003f64070 */
[C---:B------:R-:W-:Y:S01]  /*b120*/  VIADD R4, R2.reuse, 0xf6 ;  /* 0x000000f602047836 */ /* 0x040fe20000000000 */
[----:B------:R-:W-:Y:S01]  /*b130*/  IABS R8, R0 ;  /* 0x0000000000087213 */ /* 0x000fe20000000000 */
[----:B------:R-:W-:Y:S01]  /*b140*/  VIADD R22, R2, 0x1fd ;  /* 0x000001fd02167836 */ /* 0x000fe20000000000 */
[----:B------:R-:W-:-:S02]  /*b150*/  @!P6 IADD3 R6, -R6, RZ, RZ ;  /* 0x000000ff0606e210 */ /* 0x000fc40007ffe1ff */
[----:B------:R-:W-:Y:S01]  /*b160*/  ISETP.GT.U32.AND P6, PT, R19, R9, PT ;  /* 0x000000091300720c */ /* 0x000fe20003fc4070 */
[--C-:B------:R-:W-:Y:S01]  /*b170*/  @!P4 IMAD.IADD R10, R10, 0x1, -R19.reuse ;  /* 0x000000010a0ac824 */ /* 0x100fe200078e0a13 */
[----:B------:R-:W-:Y:S01]  /*b180*/  IABS R3, R4 ;  /* 0x0000000400037213 */ /* 0x000fe20000000000 */
[--C-:B------:R-:W-:Y:S01]  /*b190*/  @!P0 IMAD.IADD R7, R7, 0x1, -R19.reuse ;  /* 0x0000000107078824 */ /* 0x100fe200078e0a13 */
[----:B------:R-:W-:Y:S01]  /*b1a0*/  ISETP.GE.AND P0, PT, R5, RZ, PT ;  /* 0x000000ff0500720c */ /* 0x000fe20003f06270 */
[----:B------:R-:W-:Y:S01]  /*b1b0*/  IMAD.HI.U32 R5, R20, R8, RZ ;  /* 0x0000000814057227 */ /* 0x000fe200078e00ff */
[----:B------:R-:W-:Y:S01]  /*b1c0*/  ISETP.GT.U32.AND P4, PT, R19, R10, PT ;  /* 0x0000000a1300720c */ /* 0x000fe20003f84070 */
[----:B------:R1:W-:Y:S02]  /*b1d0*/  STL [R1+0x768], R6 ;  /* 0x0007680601007387 */ /* 0x0003e40000100800 */
[----:B------:R-:W-:Y:S01]  /*b1e0*/  @!P3 IMAD.IADD R17, R17, 0x1, -R19 ;  /* 0x000000011111b824 */ /* 0x000fe200078e0a13 */
[----:B------:R-:W-:Y:S01]  /*b1f0*/  ISETP.GE.AND P3, PT, R0, RZ, PT ;  /* 0x000000ff0000720c */ /* 0x000fe20003f66270 */
[----:B------:R-:W-:-:S04]  /*b200*/  IMAD.HI.U32 R0, R20, R3, RZ ;  /* 0x0000000314007227 */ /* 0x000fc800078e00ff */
[----:B------:R-:W-:Y:S02]  /*b210*/  @!P6 IMAD.IADD R9, R9, 0x1, -R19 ;  /* 0x000000010909e824 */ /* 0x000fe400078e0a13 */
[----:B------:R-:W-:Y:S02]  /*b220*/  IMAD.MOV R5, RZ, RZ, -R5 ;  /* 0x000000ffff057224 */ /* 0x000fe400078e0a05 */
[----:B------:R-:W-:Y:S01]  /*b230*/  IMAD.MOV R0, RZ, RZ, -R0 ;  /* 0x000000ffff007224 */ /* 0x000fe200078e0a00 */
[C---:B------:R-:W-:Y:S01]  /*b240*/  ISETP.GT.U32.AND P6, PT, R19.reuse, R9, PT ;  /* 0x000000091300720c */ /* 0x040fe20003fc4070 */
[C---:B------:R-:W-:Y:S02]  /*b250*/  IMAD R8, R19.reuse, R5, R8 ;  /* 0x0000000513087224 */ /* 0x040fe400078e0208 */
[C---:B------:R-:W-:Y:S02]  /*b260*/  IMAD R3, R19.reuse, R0, R3 ;  /* 0x0000000013037224 */ /* 0x040fe400078e0203 */
[----:B------:R-:W-:Y:S01]  /*b270*/  @!P4 IMAD.IADD R10, R10, 0x1, -R19 ;  /* 0x000000010a0ac824 */ /* 0x000fe200078e0a13 */
[----:B------:R-:W-:Y:S01]  /*b280*/  ISETP.GT.U32.AND P4, PT, R19, R8, PT ;  /* 0x000000081300720c */ /* 0x000fe20003f84070 */
[----:B-1----:R-:W-:-:S02]  /*b290*/  IMAD.MOV.U32 R6, RZ, RZ, R7 ;  /* 0x000000ffff067224 */ /* 0x002fc400078e0007 */
[C---:B------:R-:W-:Y:S02]  /*b2a0*/  VIADD R14, R2.reuse, 0xf7 ;  /* 0x000000f7020e7836 */ /* 0x040fe40000000000 */
[----:B------:R-:W-:Y:S01]  /*b2b0*/  VIADD R5, R2, 0xf8 ;  /* 0x000000f802057836 */ /* 0x000fe20000000000 */
[----:B------:R-:W-:Y:S01]  /*b2c0*/  @!P2 IADD3 R6, -R6, RZ, RZ ;  /* 0x000000ff0606a210 */ /* 0x000fe20007ffe1ff */
[--C-:B------:R-:W-:Y:S01]  /*b2d0*/  @!P6 IMAD.IADD R9, R9, 0x1, -R19.reuse ;  /* 0x000000010909e824 */ /* 0x100fe200078e0a13 */
[----:B------:R-:W-:Y:S01]  /*b2e0*/  ISETP.GT.U32.AND P6, PT, R19, R3, PT ;  /* 0x000000031300720c */ /* 0x000fe20003fc4070 */
[----:B------:R-:W-:Y:S01]  /*b2f0*/  VIADD R7, R2, 0xf9 ;  /* 0x000000f902077836 */ /* 0x000fe20000000000 */
[----:B------:R-:W-:Y:S01]  /*b300*/  IABS R11, R14 ;  /* 0x0000000e000b7213 */ /* 0x000fe20000000000 */
[----:B------:R1:W-:Y:S01]  /*b310*/  STL [R1+0x764], R6 ;  /* 0x0007640601007387 */ /* 0x0003e20000100800 */
[----:B------:R-:W-:Y:S01]  /*b320*/  IABS R15, R5 ;  /* 0x00000005000f7213 */ /* 0x000fe20000000000 */
[----:B------:R-:W-:Y:S01]  /*b330*/  @!P4 IMAD.IADD R8, R8, 0x1, -R19 ;  /* 0x000000010808c824 */ /* 0x000fe200078e0a13 */
[----:B------:R-:W-:Y:S01]  /*b340*/  ISETP.GE.AND P2, PT, R4, RZ, PT ;  /* 0x000000ff0400720c */ /* 0x000fe20003f46270 */
[----:B------:R-:W-:Y:S01]  /*b350*/  IMAD.HI.U32 R0, R20, R11, RZ ;  /* 0x0000000b14007227 */ /* 0x000fe200078e00ff */
[----:B------:R-:W-:-:S03]  /*b360*/  IABS R16, R7 ;  /* 0x0000000700107213 */ /* 0x000fc60000000000 */
[----:B------:R-:W-:Y:S01]  /*b370*/  IMAD.HI.U32 R18, R20, R15, RZ ;  /* 0x0000000f14127227 */ /* 0x000fe200078e00ff */
[----:B-1----:R-:W-:-:S03]  /*b380*/  MOV R6, R17 ;  /* 0x0000001100067202 */ /* 0x002fc60000000f00 */
[----:B------:R-:W-:Y:S01]  /*b390*/  @!P6 IMAD.IADD R3, R3, 0x1, -R19 ;  /* 0x000000010303e824 */ /* 0x000fe200078e0a13 */
[C---:B------:R-:W-:Y:S01]  /*b3a0*/  ISETP.GT.U32.AND P6, PT, R19.reuse, R8, PT ;  /* 0x000000081300720c */ /* 0x040fe20003fc4070 */
[----:B------:R-:W-:Y:S02]  /*b3b0*/  VIADD R4, R2, 0xfa ;  /* 0x000000fa02047836 */ /* 0x000fe40000000000 */
[----:B------:R-:W-:Y:S01]  /*b3c0*/  @!P5 IMAD.MOV R6, RZ, RZ, -R6 ;  /* 0x000000ffff06d224 */ /* 0x000fe200078e0a06 */
[----:B------:R-:W-:Y:S01]  /*b3d0*/  ISETP.GE.AND P5, PT, R14, RZ, PT ;  /* 0x000000ff0e00720c */ /* 0x000fe20003fa6270 */
[----:B------:R-:W-:Y:S01]  /*b3e0*/  IMAD.MOV R0, RZ, RZ, -R0 ;  /* 0x000000ffff007224 */ /* 0x000fe200078e0a00 */
[----:B------:R-:W-:Y:S01]  /*b3f0*/  IABS R13, R4 ;  /* 0x00000004000d7213 */ /* 0x000fe20000000000 */
[----:B------:R-:W-:Y:S01]  /*b400*/  IMAD.MOV R18, RZ, RZ, -R18 ;  /* 0x000000ffff127224 */ /* 0x000fe200078e0a12 */
[----:B------:R1:W-:Y:S01]  /*b410*/  STL [R1+0x758], R6 ;  /* 0x0007580601007387 */ /* 0x0003e20000100800 */
[----:B------:R-:W-:-:S02]  /*b420*/  IMAD R11, R19, R0, R11 ;  /* 0x00000000130b7224 */ /* 0x000fc400078e020b */
[----:B------:R-:W-:-:S03]  /*b430*/  IMAD.HI.U32 R12, R20, R16, RZ ;  /* 0x00000010140c7227 */ /* 0x000fc600078e00ff */
[C---:B------:R-:W-:Y:S01]  /*b440*/  ISETP.GT.U32.AND P4, PT, R19.reuse, R11, PT ;  /* 0x0000000b1300720c */ /* 0x040fe20003f84070 */
[C---:B------:R-:W-:Y:S02]  /*b450*/  IMAD R15, R19.reuse, R18, R15 ;  /* 0x00000012130f7224 */ /* 0x040fe400078e020f */
[----:B------:R-:W-:Y:S02]  /*b460*/  IMAD.MOV R12, RZ, RZ, -R12 ;  /* 0x000000ffff0c7224 */ /* 0x000fe400078e0a0c */
[----:B-1----:R-:W-:Y:S02]  /*b470*/  IMAD.MOV.U32 R6, RZ, RZ, R10 ;  /* 0x000000ffff067224 */ /* 0x002fe400078e000a */
[----:B------:R-:W-:Y:S01]  /*b480*/  @!P6 IMAD.IADD R8, R8, 0x1, -R19 ;  /* 0x000000010808e824 */ /* 0x000fe200078e0a13 */
[C---:B------:R-:W-:Y:S01]  /*b490*/  ISETP.GT.U32.AND P6, PT, R19.reuse, R15, PT ;  /* 0x0000000f1300720c */ /* 0x040fe20003fc4070 */
[----:B------:R-:W-:Y:S01]  /*b4a0*/  @!P1 IMAD.MOV R6, RZ, RZ, -R6 ;  /* 0x000000ffff069224 */ /* 0x000fe200078e0a06 */
[----:B------:R-:W-:Y:S01]  /*b4b0*/  ISETP.GT.U32.AND P1, PT, R19, R3, PT ;  /* 0x000000031300720c */ /* 0x000fe20003f24070 */
[----:B------:R-:W-:-:S03]  /*b4c0*/  IMAD.HI.U32 R10, R20, R13, RZ ;  /* 0x0000000d140a7227 */ /* 0x000fc600078e00ff */
[----:B------:R1:W-:Y:S01]  /*b4d0*/  STL [R1+0x74c], R6 ;  /* 0x00074c0601007387 */ /* 0x0003e20000100800 */
[----:B------:R-:W-:Y:S01]  /*b4e0*/  IMAD R16, R19, R12, R16 ;  /* 0x0000000c13107224 */ /* 0x000fe200078e0210 */
[----:B------:R-:W-:Y:S01]  /*b4f0*/  MOV R12, R9 ;  /* 0x00000009000c7202 */ /* 0x000fe20000000f00 */
[----:B------:R-:W-:Y:S02]  /*b500*/  VIADD R0, R2, 0xfb ;  /* 0x000000fb02007836 */ /* 0x000fe40000000000 */
[----:B------:R-:W-:Y:S02]  /*b510*/  IMAD.MOV R10, RZ, RZ, -R10 ;  /* 0x000000ffff0a7224 */ /* 0x000fe400078e0a0a */
[----:B------:R-:W-:Y:S01]  /*b520*/  @!P4 IMAD.IADD R11, R11, 0x1, -R19 ;  /* 0x000000010b0bc824 */ /* 0x000fe200078e0a13 */
[----:B------:R-:W-:Y:S01]  /*b530*/  IABS R14, R0 ;  /* 0x00000000000e7213 */ /* 0x000fe20000000000 */
[C---:B------:R-:W-:Y:S02]  /*b540*/  IMAD R13, R19.reuse, R10, R13 ;  /* 0x0000000a130d7224 */ /* 0x040fe400078e020d */
[----:B-1----:R-:W-:Y:S01]  /*b550*/  IMAD.MOV.U32 R6, RZ, RZ, R8 ;  /* 0x000000ffff067224 */ /* 0x002fe200078e0008 */
[----:B------:R-:W-:Y:S01]  /*b560*/  ISETP.GT.U32.AND P4, PT, R19, R11, PT ;  /* 0x0000000b1300720c */ /* 0x000fe20003f84070 */
[----:B------:R-:W-:Y:S01]  /*b570*/  @!P6 IMAD.IADD R15, R15, 0x1, -R19 ;  /* 0x000000010f0fe824 */ /* 0x000fe200078e0a13 */
[C---:B------:R-:W-:Y:S01]  /*b580*/  ISETP.GT.U32.AND P6, PT, R19.reuse, R13, PT ;  /* 0x0000000d1300720c */ /* 0x040fe20003fc4070 */
[----:B------:R-:W-:Y:S01]  /*b590*/  @!P3 IMAD.MOV R6, RZ, RZ, -R6 ;  /* 0x000000ffff06b224 */ /* 0x000fe200078e0a06 */
[----:B------:R-:W-:Y:S01]  /*b5a0*/  ISETP.GT.U32.AND P3, PT, R19, R16, PT ;  /* 0x000000101300720c */ /* 0x000fe20003f64070 */
[----:B------:R-:W-:-:S04]  /*b5b0*/  IMAD.HI.U32 R9, R20, R14, RZ ;  /* 0x0000000e14097227 */ /* 0x000fc800078e00ff */
[----:B------:R-:W-:Y:S02]  /*b5c0*/  IMAD.MOV R9, RZ, RZ, -R9 ;  /* 0x000000ffff097224 */ /* 0x000fe400078e0a09 */
[----:B------:R-:W-:Y:S01]  /*b5d0*/  @!P0 IMAD.MOV R12, RZ, RZ, -R12 ;  /* 0x000000ffff0c8224 */ /* 0x000fe200078e0a0c */
[----:B------:R-:W-:Y:S01]  /*b5e0*/  ISETP.GE.AND P0, PT, R5, RZ, PT ;  /* 0x000000ff0500720c */ /* 0x000fe20003f06270 */
[--C-:B------:R-:W-:Y:S01]  /*b5f0*/  @!P1 IMAD.IADD R3, R3, 0x1, -R19.reuse ;  /* 0x0000000103039824 */ /* 0x100fe200078e0a13 */
[----:B------:R-:W-:Y:S01]  /*b600*/  ISETP.GE.AND P1, PT, R7, RZ, PT ;  /* 0x000000ff0700720c */ /* 0x000fe20003f26270 */
[C---:B------:R-:W-:Y:S01]  /*b610*/  IMAD R7, R19.reuse, R9, R14 ;  /* 0x0000000913077224 */ /* 0x040fe200078e020e */
[----:B------:R-:W-:Y:S01]  /*b620*/  IADD3 R14, R2, 0xfc, RZ ;  /* 0x000000fc020e7810 */ /* 0x000fe20007ffe0ff */
[--C-:B------:R-:W-:Y:S01]  /*b630*/  @!P3 IMAD.IADD R16, R16, 0x1, -R19.reuse ;  /* 0x000000011010b824 */ /* 0x100fe200078e0a13 */
[----:B------:R-:W-:Y:S01]  /*b640*/  ISETP.GT.U32.AND P3, PT, R19, R15, PT ;  /* 0x0000000f1300720c */ /* 0x000fe20003f64070 */
[----:B------:R-:W-:Y:S01]  /*b650*/  STL [R1+0x73c], R12 ;  /* 0x00073c0c01007387 */ /* 0x000fe20000100800 */
[----:B------:R-:W-:-:S02]  /*b660*/  @!P6 IMAD.IADD R13, R13, 0x1, -R19 ;  /* 0x000000010d0de824 */ /* 0x000fc400078e0a13 */
[----:B------:R-:W-:Y:S01]  /*b670*/  @!P4 IMAD.IADD R11, R11, 0x1, -R19 ;  /* 0x000000010b0bc824 */ /* 0x000fe200078e0a13 */
[----:B------:R1:W-:Y:S01]  /*b680*/  STL [R1+0x740], R6 ;  /* 0x0007400601007387 */ /* 0x0003e20000100800 */
[----:B------:R-:W-:Y:S01]  /*b690*/  ISETP.GE.AND P4, PT, R4, RZ, PT ;  /* 0x000000ff0400720c */ /* 0x000fe20003f86270 */
[C---:B------:R-:W-:Y:S01]  /*b6a0*/  VIADD R5, R2.reuse, 0xfd ;  /* 0x000000fd02057836 */ /* 0x040fe20000000000 */
[----:B------:R-:W-:Y:S01]  /*b6b0*/  ISETP.GT.U32.AND P6, PT, R19, R13, PT ;  /* 0x0000000d1300720c */ /* 0x000fe20003fc4070 */
[C---:B------:R-:W-:Y:S01]  /*b6c0*/  VIADD R8, R2.reuse, 0xfe ;  /* 0x000000fe02087836 */ /* 0x040fe20000000000 */
[----:B------:R-:W-:Y:S01]  /*b6d0*/  MOV R21, R11 ;  /* 0x0000000b00157202 */ /* 0x000fe20000000f00 */
[----:B------:R-:W-:Y:S01]  /*b6e0*/  VIADD R9, R2, 0xff ;  /* 0x000000ff02097836 */ /* 0x000fe20000000000 */
[----:B------:R-:W-:Y:S02]  /*b6f0*/  IABS R17, R5 ;  /* 0x0000000500117213 */ /* 0x000fe40000000000 */
[----:B------:R-:W-:Y:S01]  /*b700*/  @!P3 IADD3 R15, R15, -R19, RZ ;  /* 0x800000130f0fb210 */ /* 0x000fe20007ffe0ff */
[----:B-1----:R-:W-:Y:S01]  /*b710*/  IMAD.MOV.U32 R6, RZ, RZ, R3 ;  /* 0x000000ffff067224 */ /* 0x002fe200078e0003 */
[----:B------:R-:W-:Y:S01]  /*b720*/  IABS R3, R14 ;  /* 0x0000000e00037213 */ /* 0x000fe20000000000 */
[----:B------:R-:W-:Y:S01]  /*b730*/  IMAD.HI.U32 R18, R20, R17, RZ ;  /* 0x0000001114127227 */ /* 0x000fe200078e00ff */
[----:B------:R-:W-:-:S02]  /*b740*/  ISETP.GT.U32.AND P3, PT, R19, R7, PT ;  /* 0x000000071300720c */ /* 0x000fc40003f64070 */
[----:B------:R-:W-:Y:S01]  /*b750*/  IABS R12, R8 ;  /* 0x00000008000c7213 */ /* 0x000fe20000000000 */
[----:B------:R-:W-:Y:S01]  /*b760*/  IMAD.HI.U32 R4, R20, R3, RZ ;  /* 0x0000000314047227 */ /* 0x000fe200078e00ff */
[----:B------:R-:W-:-:S03]  /*b770*/  IABS R10, R9 ;  /* 0x00000009000a7213 */ /* 0x000fc60000000000 */
[----:B------:R-:W-:Y:S01]  /*b780*/  @!P2 IMAD.MOV R6, RZ, RZ, -R6 ;  /* 0x000000ffff06a224 */ /* 0x000fe200078e0a06 */
[----:B------:R-:W-:Y:S01]  /*b790*/  ISETP.GT.U32.AND P2, PT, R19, R16, PT ;  /* 0x000000101300720c */ /* 0x000fe20003f44070 */
[----:B------:R-:W-:Y:S02]  /*b7a0*/  IMAD.MOV R4, RZ, RZ, -R4 ;  /* 0x000000ffff047224 */ /* 0x000fe400078e0a04 */
[----:B------:R-:W-:Y:S01]  /*b7b0*/  @!P6 IMAD.IADD R13, R13, 0x1, -R19 ;  /* 0x000000010d0de824 */ /* 0x000fe200078e0a13 */
[----:B------:R1:W-:Y:S01]  /*b7c0*/  STL [R1+0x744], R6 ;  /* 0x0007440601007387 */ /* 0x0003e20000100800 */
[----:B------:R-:W-:Y:S02]  /*b7d0*/  IMAD R3, R19, R4, R3 ;  /* 0x0000000413037224 */ /* 0x000fe400078e0203 */
[----:B------:R-:W-:Y:S01]  /*b7e0*/  @!P3 IMAD.IADD R7, R7, 0x1, -R19 ;  /* 0x000000010707b824 */ /* 0x000fe200078e0a13 */
[----:B------:R-:W-:Y:S01]  /*b7f0*/  ISETP.GE.AND P3, PT, R14, RZ, PT ;  /* 0x000000ff0e00720c */ /* 0x000fe20003f66270 */
[----:B------:R-:W-:Y:S01]  /*b800*/  IMAD.MOV R18, RZ, RZ, -R18 ;  /* 0x000000ffff127224 */ /* 0x000fe200078e0a12 */
[C---:B------:R-:W-:Y:S01]  /*b810*/  ISETP.GT.U32.AND P6, PT, R19.reuse, R3, PT ;  /* 0x000000031300720c */ /* 0x040fe20003fc4070 */
[----:B------:R-:W-:Y:S01]  /*b820*/  @!P5 IMAD.MOV R21, RZ, RZ, -R21 ;  /* 0x000000ffff15d224 */ /* 0x000fe200078e0a15 */
[----:B------:R-:W-:Y:S01]  /*b830*/  ISETP.GT.U32.AND P5, PT, R19, R7, PT ;  /* 0x000000071300720c */ /* 0x000fe20003fa4070 */
[----:B------:R-:W-:Y:S01]  /*b840*/  @!P2 IMAD.IADD R16, R16, 0x1, -R19 ;  /* 0x000000011010a824 */ /* 0x000fe200078e0a13 */
[----:B------:R-:W-:Y:S01]  /*b850*/  ISETP.GE.AND P2, PT, R0, RZ, PT ;  /* 0x000000ff0000720c */ /* 0x000fe20003f46270 */
[----:B-1----:R-:W-:Y:S01]  /*b860*/  IMAD.MOV.U32 R6, RZ, RZ, R15 ;  /* 0x000000ffff067224 */ /* 0x002fe200078e000f */
[----:B------:R-:W-:Y:S01]  /*b870*/  STL [R1+0x6c4], R21 ;  /* 0x0006c41501007387 */ /* 0x000fe20000100800 */
[----:B------:R-:W-:-:S04]  /*b880*/  IMAD.HI.U32 R0, R20, R12, RZ ;  /* 0x0000000c14007227 */ /* 0x000fc800078e00ff */
[----:B------:R-:W-:Y:S02]  /*b890*/  @!P0 IMAD.MOV R6, RZ, RZ, -R6 ;  /* 0x000000ffff068224 */ /* 0x000fe400078e0a06 */
[----:B------:R-:W-:Y:S02]  /*b8a0*/  IMAD.MOV R0, RZ, RZ, -R0 ;  /* 0x000000ffff007224 */ /* 0x000fe400078e0a00 */
[C---:B------:R-:W-:Y:S01]  /*b8b0*/  IMAD R14, R19.reuse, R18, R17 ;  /* 0x00000012130e7224 */ /* 0x040fe200078e0211 */
[----:B------:R1:W-:Y:S01]  /*b8c0*/  STL [R1+0x708], R6 ;  /* 0x0007080601007387 */ /* 0x0003e20000100800 */
[----:B------:R-:W-:Y:S01]  /*b8d0*/  IMAD.HI.U32 R4, R20, R10, RZ ;  /* 0x0000000a14047227 */ /* 0x000fe200078e00ff */
[----:B------:R-:W-:Y:S02]  /*b8e0*/  IADD3 R17, R2, 0x112, RZ ;  /* 0x0000011202117810 */ /* 0x000fe40007ffe0ff */
[----:B------:R-:W-:Y:S01]  /*b8f0*/  ISETP.GT.U32.AND P0, PT, R19, R14, PT ;  /* 0x0000000e1300720c */ /* 0x000fe20003f04070 */
[----:B------:R-:W-:-:S02]  /*b900*/  @!P6 IMAD.IADD R3, R3, 0x1, -R19 ;  /* 0x000000010303e824 */ /* 0x000fc400078e0a13 */
[C---:B------:R-:W-:Y:S02]  /*b910*/  IMAD R12, R19.reuse, R0, R12 ;  /* 0x00000000130c7224 */ /* 0x040fe400078e020c */
[----:B------:R-:W-:Y:S01]  /*b920*/  IMAD.MOV R4, RZ, RZ, -R4 ;  /* 0x000000ffff047224 */ /* 0x000fe200078e0a04 */
[C---:B------:R-:W-:Y:S01]  /*b930*/  ISETP.GT.U32.AND P6, PT, R19.reuse, R3, PT ;  /* 0x000000031300720c */ /* 0x040fe20003fc4070 */
[----:B-1----:R-:W-:Y:S02]  /*b940*/  IMAD.MOV.U32 R6, RZ, RZ, R13 ;  /* 0x000000ffff067224 */ /* 0x002fe400078e000d */
[C---:B------:R-:W-:Y:S02]  /*b950*/  VIADD R0, R2.reuse, 0x100 ;  /* 0x0000010002007836 */ /* 0x040fe40000000000 */
[----:B------:R-:W-:Y:S01]  /*b960*/  @!P1 IMAD.MOV R16, RZ, RZ, -R16 ;  /* 0x000000ffff109224 */ /* 0x000fe200078e0a10 */
[C---:B------:R-:W-:Y:S01]  /*b970*/  ISETP.GT.U32.AND P1, PT, R19.reuse, R12, PT ;  /* 0x0000000c1300720c */ /* 0x040fe20003f24070 */
[----:B------:R-:W-:Y:S01]  /*b980*/  @!P4 IMAD.MOV R6, RZ, RZ, -R6 ;  /* 0x000000ffff06c224 */ /* 0x000fe200078e0a06 */
[----:B------:R-:W-:Y:S01]  /*b990*/  IABS R11, R0 ;  /* 0x00000000000b7213 */ /* 0x000fe20000000000 */
[----:B------:R-:W-:Y:S01]  /*b9a0*/  IMAD R10, R19, R4, R10 ;  /* 0x00000004130a7224 */ /* 0x000fe200078e020a */
[----:B------:R-:W-:Y:S01]  /*b9b0*/  STL [R1+0x70c], R16 ;  /* 0x00070c1001007387 */ /* 0x000fe20000100800 */
[----:B------:R-:W-:Y:S01]  /*b9c0*/  @!P5 IMAD.IADD R7, R7, 0x1, -R19 ;  /* 0x000000010707d824 */ /* 0x000fe200078e0a13 */
[----:B------:R-:W-:Y:S01]  /*b9d0*/  ISETP.GE.AND P4, PT, R5, RZ, PT ;  /* 0x000000ff0500720c */ /* 0x000fe20003f86270 */
[----:B------:R-:W-:Y:S01]  /*b9e0*/  VIADD R4, R2, 0x101 ;  /* 0x0000010102047836 */ /* 0x000fe20000000000 */
[----:B------:R1:W-:Y:S01]  /*b9f0*/  STL [R1+0x738], R6 ;  /* 0x0007380601007387 */ /* 0x0003e20000100800 */
[----:B------:R-:W-:Y:S01]  /*ba00*/  ISETP.GT.U32.AND P5, PT, R19, R10, PT ;  /* 0x0000000a1300720c */ /* 0x000fe20003fa4070 */
[----:B------:R-:W-:-:S02]  /*ba10*/  IMAD.HI.U32 R13, R20, R11, RZ ;  /* 0x0000000b140d7227 */ /* 0x000fc400078e00ff */
[----:B------:R-:W-:Y:S02]  /*ba20*/  IABS R15, R4 ;  /* 0x00000004000f7213 */ /* 0x000fe40000000000 */
[----:B------:R-:W-:Y:S01]  /*ba30*/  @!P0 IMAD.IADD R14, R14, 0x1, -R19 ;  /* 0x000000010e0e8824 */ /* 0x000fe200078e0a13 */
[----:B------:R-:W-:Y:S01]  /*ba40*/  ISETP.GE.AND P0, PT, R9, RZ, PT ;  /* 0x000000ff0900720c */ /* 0x000fe20003f06270 */
[----:B------:R-:W-:Y:S01]  /*ba50*/  IMAD.MOV R13, RZ, RZ, -R13 ;  /* 0x000000ffff0d7224 */ /* 0x000fe200078e0a0d */
[----:B------:R-:W-:Y:S01]  /*ba60*/  MOV R5, R15 ;  /* 0x0000000f00057202 */ /* 0x000fe20000000f00 */
[----:B-1----:R-:W-:Y:S02]  /*ba70*/  IMAD.MOV.U32 R6, RZ, RZ, R7 ;  /* 0x000000ffff067224 */ /* 0x002fe400078e0007 */
[----:B------:R-:W-:Y:S01]  /*ba80*/  @!P6 IMAD.IADD R3, R3, 0x1, -R19 ;  /* 0x000000010303e824 */ /* 0x000fe200078e0a13 */
[----:B------:R-:W-:Y:S01]  /*ba90*/  ISETP.GE.AND P6, PT, R8, RZ, PT ;  /* 0x000000ff0800720c */ /* 0x000fe20003fc6270 */
[----:B------:R-:W-:-:S02]  /*baa0*/  @!P2 IMAD.MOV R6, RZ, RZ, -R6 ;  /* 0x000000ffff06a224 */ /* 0x000fc400078e0a06 */
[----:B------:R-:W-:Y:S01]  /*bab0*/  @!P1 IMAD.IADD R12, R12, 0x1, -R19 ;  /* 0x000000010c0c9824 */ /* 0x000fe200078e0a13 */
[C---:B------:R-:W-:Y:S01]  /*bac0*/  ISETP.GT.U32.AND P1, PT, R19.reuse, R14, PT ;  /* 0x0000000e1300720c */ /* 0x040fe20003f24070 */
[C---:B------:R-:W-:Y:S01]  /*bad0*/  IMAD R9, R19.reuse, R13, R11 ;  /* 0x0000000d13097224 */ /* 0x040fe200078e020b */
[----:B------:R1:W-:Y:S01]  /*bae0*/  STL [R1+0x710], R6 ;  /* 0x0007100601007387 */ /* 0x0003e20000100800 */
[----:B------:R-:W-:Y:S01]  /*baf0*/  @!P5 IMAD.IADD R10, R10, 0x1, -R19 ;  /* 0x000000010a0ad824 */ /* 0x000fe200078e0a13 */
[----:B------:R-:W-:Y:S01]  /*bb00*/  ISETP.GT.U32.AND P5, PT, R19, R12, PT ;  /* 0x0000000c1300720c */ /* 0x000fe20003fa4070 */
[----:B------:R-:W-:-:S03]  /*bb10*/  IMAD.HI.U32 R8, R20, R5, RZ ;  /* 0x0000000514087227 */ /* 0x000fc600078e00ff */
[C---:B------:R-:W-:Y:S01]  /*bb20*/  ISETP.GT.U32.AND P2, PT, R19.reuse, R10, PT ;  /* 0x0000000a1300720c */ /* 0x040fe20003f44070 */
[----:B------:R-:W-:Y:S01]  /*bb30*/  IMAD.MOV R7, RZ, RZ, -R8 ;  /* 0x000000ffff077224 */ /* 0x000fe200078e0a08 */
[----:B------:R-:W-:Y:S01]  /*bb40*/  IADD3 R8, R2, 0x102, RZ ;  /* 0x0000010202087810 */ /* 0x000fe20007ffe0ff */
[----:B-1----:R-:W-:Y:S02]  /*bb50*/  IMAD.MOV.U32 R6, RZ, RZ, R3 ;  /* 0x000000ffff067224 */ /* 0x002fe400078e0003 */
[----:B------:R-:W-:Y:S01]  /*bb60*/  @!P1 IMAD.IADD R14, R14, 0x1, -R19 ;  /* 0x000000010e0e9824 */ /* 0x000fe200078e0a13 */
[----:B------:R-:W-:Y:S01]  /*bb70*/  ISETP.GE.AND P1, PT, R0, RZ, PT ;  /* 0x000000ff0000720c */ /* 0x000fe20003f26270 */
[----:B------:R-:W-:Y:S01]  /*bb80*/  @!P3 IMAD.MOV R6, RZ, RZ, -R6 ;  /* 0x000000ffff06b224 */ /* 0x000fe200078e0a06 */
[C---:B------:R-:W-:Y:S01]  /*bb90*/  ISETP.GT.U32.AND P3, PT, R19.reuse, R9, PT ;  /* 0x000000091300720c */ /* 0x040fe20003f64070 */
[C---:B------:R-:W-:Y:S01]  /*bba0*/  IMAD R5, R19.reuse, R7, R5 ;  /* 0x0000000713057224 */ /* 0x040fe200078e0205 */
[----:B------:R-:W-:Y:S01]  /*bbb0*/  IABS R7, R8 ;  /* 0x0000000800077213 */ /* 0x000fe20000000000 */
[----:B------:R-:W-:Y:S01]  /*bbc0*/  VIADD R3, R2, 0x103 ;  /* 0x0000010302037836 */ /* 0x000fe20000000000 */
[----:B------:R1:W-:Y:S01]  /*bbd0*/  STL [R1+0x734], R6 ;  /* 0x0007340601007387 */ /* 0x0003e20000100800 */
[----:B------:R-:W-:Y:S01]  /*bbe0*/  @!P5 IMAD.IADD R12, R12, 0x1, -R19 ;  /* 0x000000010c0cd824 */ /* 0x000fe200078e0a13 */
[----:B------:R-:W-:Y:S01]  /*bbf0*/  ISETP.GT.U32.AND P5, PT, R19, R5, PT ;  /* 0x000000051300720c */ /* 0x000fe20003fa4070 */
[----:B------:R-:W-:Y:S01]  /*bc00*/  IMAD.HI.U32 R13, R20, R7, RZ ;  /* 0x00000007140d7227 */ /* 0x000fe200078e00ff */
[----:B------:R-:W-:-:S03]  /*bc10*/  IABS R0, R3 ;  /* 0x0000000300007213 */ /* 0x000fc60000000000 */
[----:B------:R-:W-:Y:S02]  /*bc20*/  IMAD.MOV R13, RZ, RZ, -R13 ;  /* 0x000000ffff0d7224 */ /* 0x000fe400078e0a0d */
[----:B------:R-:W-:Y:S01]  /*bc30*/  @!P3 IMAD.IADD R9, R9, 0x1, -R19 ;  /* 0x000000010909b824 */ /* 0x000fe200078e0a13 */
[----:B-1----:R-:W-:Y:S01]  /*bc40*/  MOV R6, R14 ;  /* 0x0000000e00067202 */ /* 0x002fe20000000f00 */
[----:B------:R-:W-:Y:S01]  /*bc50*/  IMAD.HI.U32 R11, R20, R0, RZ ;  /* 0x00000000140b7227 */ /* 0x000fe200078e00ff */
[----:B------:R-:W-:-:S03]  /*bc60*/  ISETP.GE.AND P3, PT, R8, RZ, PT ;  /* 0x000000ff0800720c */ /* 0x000fc60003f66270 */
[----:B------:R-:W-:Y:S01]  /*bc70*/  @!P4 IMAD.MOV R6, RZ, RZ, -R6 ;  /* 0x000000ffff06c224 */ /* 0x000fe200078e0a06 */
[C---:B------:R-:W-:Y:S01]  /*bc80*/  ISETP.GT.U32.AND P4, PT, R19.reuse, R9, PT ;  /* 0x000000091300720c */ /* 0x040fe20003f84070 */
[----:B------:R-:W-:Y:S02]  /*bc90*/  IMAD.MOV R11, RZ, RZ, -R11 ;  /* 0x000000ffff0b7224 */ /* 0x000fe400078e0a0b */
[----:B------:R-:W-:Y:S01]  /*bca0*/  IMAD R7, R19, R13, R7 ;  /* 0x0000000d13077224 */ /* 0x000fe200078e0207 */
[----:B------:R1:W-:Y:S01]  /*bcb0*/  STL [R1+0x714], R6 ;  /* 0x0007140601007387 */ /* 0x0003e20000100800 */
[--C-:B------:R-:W-:Y:S01]  /*bcc0*/  @!P2 IMAD.IADD R10, R10, 0x1, -R19.reuse ;  /* 0x000000010a0aa824 */ /* 0x100fe200078e0a13 */
[----:B------:R-:W-:Y:S01]  /*bcd0*/  ISETP.GE.AND P2, PT, R4, RZ, PT ;  /* 0x000000ff0400720c */ /* 0x000fe20003f46270 */
[----:B------:R-:W-:Y:S02]  /*bce0*/  @!P5 IMAD.IADD R5, R5, 0x1, -R19 ;  /* 0x000000010505d824 */ /* 0x000fe400078e0a13 */
[----:B------:R-:W-:-:S02]  /*bcf0*/  IMAD R0, R19, R11, R0 ;  /* 0x0000000b13007224 */ /* 0x000fc400078e0200 */
[----:B------:R-:W-:Y:S01]  /*bd00*/  @!P6 IMAD.MOV R12, RZ, RZ, -R12 ;  /* 0x000000ffff0ce224 */ /* 0x000fe200078e0a0c */
[----:B------:R-:W-:Y:S01]  /*bd10*/  ISETP.GT.U32.AND P6, PT, R19, R7, PT ;  /* 0x000000071300720c */ /* 0x000fe20003fc4070 */
[C---:B------:R-:W-:Y:S01]  /*bd20*/  VIADD R4, R2.reuse, 0x104 ;  /* 0x0000010402047836 */ /* 0x040fe20000000000 */
[----:B------:R-:W-:Y:S01]  /*bd30*/  @!P4 IADD3 R9, R9, -R19, RZ ;  /* 0x800000130909c210 */ /* 0x000fe20007ffe0ff */
[----:B-1----:R-:W-:Y:S01]  /*bd40*/  IMAD.MOV.U32 R6, RZ, RZ, R10 ;  /* 0x000000ffff067224 */ /* 0x002fe200078e000a */
[C---:B------:R-:W-:Y:S01]  /*bd50*/  ISETP.GT.U32.AND P5, PT, R19.reuse, R5, PT ;  /* 0x000000051300720c */ /* 0x040fe20003fa4070 */
[----:B------:R-:W-:Y:S01]  /*bd60*/  STL [R1+0x724], R12 ;  /* 0x0007240c01007387 */ /* 0x000fe20000100800 */
[----:B------:R-:W-:Y:S01]  /*bd70*/  ISETP.GT.U32.AND P4, PT, R19, R0, PT ;  /* 0x000000001300720c */ /* 0x000fe20003f84070 */
[----:B------:R-:W-:Y:S01]  /*bd80*/  @!P0 IMAD.MOV R6, RZ, RZ, -R6 ;  /* 0x000000ffff068224 */ /* 0x000fe200078e0a06 */
[----:B------:R-:W-:Y:S01]  /*bd90*/  IABS R8, R4 ;  /* 0x0000000400087213 */ /* 0x000fe20000000000 */
[----:B------:R-:W-:Y:S01]  /*bda0*/  VIADD R11, R2, 0x10b ;  /* 0x0000010b020b7836 */ /* 0x000fe20000000000 */
[----:B------:R-:W-:-:S02]  /*bdb0*/  ISETP.GE.AND P0, PT, R3, RZ, PT ;  /* 0x000000ff0300720c */ /* 0x000fc40003f06270 */
[----:B------:R1:W-:Y:S01]  /*bdc0*/  STL [R1+0x728], R6 ;  /* 0x0007280601007387 */ /* 0x0003e20000100800 */
[----:B------:R-:W-:Y:S02]  /*bdd0*/  @!P6 IMAD.IADD R7, R7, 0x1, -R19 ;  /* 0x000000010707e824 */ /* 0x000fe400078e0a13 */
[----:B------:R-:W-:-:S04]  /*bde0*/  IMAD.HI.U32 R10, R20, R8, RZ ;  /* 0x00000008140a7227 */ /* 0x000fc800078e00ff */
[--C-:B------:R-:W-:Y:S01]  /*bdf0*/  @!P5 IMAD.IADD R5, R5, 0x1, -R19.reuse ;  /* 0x000000010505d824 */ /* 0x100fe200078e0a13 */
[----:B------:R-:W-:Y:S01]  /*be00*/  ISETP.GE.AND P5, PT, R4, RZ, PT ;  /* 0x000000ff0400720c */ /* 0x000fe20003fa6270 */
[----:B------:R-:W-:Y:S01]  /*be10*/  @!P4 IMAD.IADD R0, R0, 0x1, -R19 ;  /* 0x000000010000c824 */ /* 0x000fe200078e0a13 */
[C---:B------:R-:W-:Y:S01]  /*be20*/  ISETP.GT.U32.AND P4, PT, R19.reuse, R7, PT ;  /* 0x000000071300720c */ /* 0x040fe20003f84070 */
[----:B-1----:R-:W-:Y:S02]  /*be30*/  IMAD.MOV.U32 R6, RZ, RZ, R9 ;  /* 0x000000ffff067224 */ /* 0x002fe400078e0009 */
[----:B------:R-:W-:Y:S02]  /*be40*/  IMAD.MOV R10, RZ, RZ, -R10 ;  /* 0x000000ffff0a7224 */ /* 0x000fe400078e0a0a */
[----:B------:R-:W-:Y:S01]  /*be50*/  @!P1 IMAD.MOV R6, RZ, RZ, -R6 ;  /* 0x000000ffff069224 */ /* 0x000fe200078e0a06 */
[----:B------:R-:W-:Y:S01]  /*be60*/  ISETP.GT.U32.AND P1, PT, R19, R0, PT ;  /* 0x000000001300720c */ /* 0x000fe20003f24070 */
[----:B------:R-:W-:-:S03]  /*be70*/  IMAD.HI.U32 R9, R20, R247, RZ ;  /* 0x000000f714097227 */ /* 0x000fc600078e00ff */
[----:B------:R1:W-:Y:S01]  /*be80*/  STL [R1+0x730], R6 ;  /* 0x0007300601007387 */ /* 0x0003e20000100800 */
[----:B------:R-:W-:Y:S02]  /*be90*/  IMAD R3, R19, R10, R8 ;  /* 0x0000000a13037224 */ /* 0x000fe400078e0208 */
[----:B------:R-:W-:Y:S02]  /*bea0*/  @!P4 IMAD.IADD R7, R7, 0x1, -R19 ;  /* 0x000000010707c824 */ /* 0x000fe400078e0a13 */
[C---:B------:R-:W-:Y:S02]  /*beb0*/  VIADD R4, R2.reuse, 0x106 ;  /* 0x0000010602047836 */ /* 0x040fe40000000000 */
[C---:B------:R-:W-:Y:S02]  /*bec0*/  VIADD R12, R2.reuse, 0x1ff ;  /* 0x000001ff020c7836 */ /* 0x040fe40000000000 */
[----:B------:R-:W-:Y:S01]  /*bed0*/  VIADD R8, R2, 0x107 ;  /* 0x0000010702087836 */ /* 0x000fe20000000000 */
[----:B-1----:R-:W-:Y:S01]  /*bee0*/  MOV R6, R5 ;  /* 0x0000000500067202 */ /* 0x002fe20000000f00 */
[----:B------:R-:W-:Y:S01]  /*bef0*/  IMAD.MOV R5, RZ, RZ, -R9 ;  /* 0x000000ffff057224 */ /* 0x000fe200078e0a09 */
[----:B------:R-:W-:Y:S01]  /*bf00*/  ISETP.GE.AND P6, PT, R12, RZ, PT ;  /* 0x000000ff0c00720c */ /* 0x000fe20003fc6270 */
[----:B------:R-:W-:Y:S01]  /*bf10*/  @!P1 IMAD.IADD R0, R0, 0x1, -R19 ;  /* 0x0000000100009824 */ /* 0x000fe200078e0a13 */
[----:B------:R-:W-:Y:S01]  /*bf20*/  IABS R15, R4 ;  /* 0x00000004000f7213 */ /* 0x000fe20000000000 */
[----:B------:R-:W-:Y:S01]  /*bf30*/  @!P2 IMAD.MOV R6, RZ, RZ, -R6 ;  /* 0x000000ffff06a224 */ /* 0x000fe200078e0a06 */
[C---:B------:R-:W-:Y:S01]  /*bf40*/  ISETP.GT.U32.AND P2, PT, R19.reuse, R3, PT ;  /* 0x000000031300720c */ /* 0x040fe20003f44070 */
[C---:B------:R-:W-:Y:S01]  /*bf50*/  IMAD R247, R19.reuse, R5, R247 ;  /* 0x0000000513f77224 */ /* 0x040fe200078e02f7 */
[----:B------:R-:W-:Y:S01]  /*bf60*/  IABS R12, R12 ;  /* 0x0000000c000c7213 */ /* 0x000fe20000000000 */
[C---:B------:R-:W-:Y:S01]  /*bf70*/  IMAD.HI.U32 R5, R20.reuse, R15, RZ ;  /* 0x0000000f14057227 */ /* 0x040fe200078e00ff */
[----:B------:R-:W-:Y:S01]  /*bf80*/  IABS R14, R8 ;  /* 0x00000008000e7213 */ /* 0x000fe20000000000 */
[----:B------:R1:W-:Y:S01]  /*bf90*/  STL [R1+0x72c], R6 ;  /* 0x00072c0601007387 */ /* 0x0003e20000100800 */
[----:B------:R-:W-:Y:S01]  /*bfa0*/  ISETP.GT.U32.AND P4, PT, R19, R247, PT ;  /* 0x000000f71300720c */ /* 0x000fe20003f84070 */
[----:B------:R-:W-:Y:S01]  /*bfb0*/  IMAD.HI.U32 R9, R20, R12, RZ ;  /* 0x0000000c14097227 */ /* 0x000fe200078e00ff */
[----:B------:R-:W-:-:S03]  /*bfc0*/  ISETP.GE.AND P1, PT, R4, RZ, PT ;  /* 0x000000ff0400720c */ /* 0x000fc60003f26270 */
[----:B------:R-:W-:Y:S02]  /*bfd0*/  IMAD.MOV R5, RZ, RZ, -R5 ;  /* 0x000000ffff057224 */ /* 0x000fe400078e0a05 */
[----:B------:R-:W-:Y:S01]  /*bfe0*/  @!P2 IMAD.IADD R3, R3, 0x1, -R19 ;  /* 0x000000010303a824 */ /* 0x000fe200078e0a13 */
[----:B------:R-:W-:Y:S01]  /*bff0*/  ISETP.GE.AND P2, PT, R8, RZ, PT ;  /* 0x000000ff0800720c */ /* 0x000fe20003f46270 */
[----:B-1----:R-:W-:Y:S02]  /*c000*/  IMAD.MOV.U32 R6, RZ, RZ, R7 ;  /* 0x000000ffff067224 */ /* 0x002fe400078e0007 */
[----:B------:R-:W-:Y:S02]  /*c010*/  IMAD.MOV R9, RZ, RZ, -R9 ;  /* 0x000000ffff097224 */ /* 0x000fe400078e0a09 */
[----:B------:R-:W-:Y:S01]  /*c020*/  @!P4 IMAD.IADD R247, R247, 0x1, -R19 ;  /* 0x00000001f7f7c824 */ /* 0x000fe200078e0a13 */
[----:B------:R-:W-:Y:S01]  /*c030*/  ISETP.GT.U32.AND P4, PT, R19, R3, PT ;  /* 0x000000031300720c */ /* 0x000fe20003f84070 */
[----:B------:R-:W-:-:S04]  /*c040*/  IMAD.HI.U32 R4, R20, R14, RZ ;  /* 0x0000000e14047227 */ /* 0x000fc800078e00ff */
[----:B------:R-:W-:Y:S01]  /*c050*/  @!P3 IMAD.MOV R6, RZ, RZ, -R6 ;  /* 0x000000ffff06b224 */ /* 0x000fe200078e0a06 */
[C---:B------:R-:W-:Y:S01]  /*c060*/  ISETP.GT.U32.AND P3, PT, R19.reuse, R247, PT ;  /* 0x000000f71300720c */ /* 0x040fe20003f64070 */
[C---:B------:R-:W-:Y:S01]  /*c070*/  IMAD R15, R19.reuse, R5, R15 ;  /* 0x00000005130f7224 */ /* 0x040fe200078e020f */
[----:B------:R-:W-:Y:S01]  /*c080*/  IADD3 R4, -R4, RZ, RZ ;  /* 0x000000ff04047210 */ /* 0x000fe20007ffe1ff */
[C---:B------:R-:W-:Y:S01]  /*c090*/  IMAD R12, R19.reuse, R9, R12 ;  /* 0x00000009130c7224 */ /* 0x040fe200078e020c */
[----:B------:R1:W-:Y:S01]  /*c0a0*/  STL [R1+0x71c], R6 ;  /* 0x00071c0601007387 */ /* 0x0003e20000100800 */
[----:B------:R-:W-:Y:S02]  /*c0b0*/  IMAD.MOV.U32 R5, RZ, RZ, R0 ;  /* 0x000000ffff057224 */ /* 0x000fe400078e0000 */
[----:B------:R-:W-:Y:S01]  /*c0c0*/  IMAD R14, R19, R4, R14 ;  /* 0x00000004130e7224 */ /* 0x000fe200078e020e */
[----:B------:R-:W-:Y:S01]  /*c0d0*/  @!P4 IADD3 R3, R3, -R19, RZ ;  /* 0x800000130303c210 */ /* 0x000fe20007ffe0ff */
[----:B------:R-:W-:Y:S01]  /*c0e0*/  @!P0 IMAD.MOV R5, RZ, RZ, -R5 ;  /* 0x000000ffff058224 */ /* 0x000fe200078e0a05 */
[C---:B------:R-:W-:Y:S01]  /*c0f0*/  ISETP.GT.U32.AND P0, PT, R19.reuse, R12, PT ;  /* 0x0000000c1300720c */ /* 0x040fe20003f04070 */
[C---:B------:R-:W-:Y:S01]  /*c100*/  VIADD R8, R2.reuse, 0x108 ;  /* 0x0000010802087836 */ /* 0x040fe20000000000 */
[----:B------:R-:W-:Y:S01]  /*c110*/  ISETP.GT.U32.AND P4, PT, R19, R15, PT ;  /* 0x0000000f1300720c */ /* 0x000fe20003f84070 */
[----:B------:R-:W-:Y:S01]  /*c120*/  @!P3 IMAD.IADD R247, R247, 0x1, -R19 ;  /* 0x00000001f7f7b824 */ /* 0x000fe200078e0a13 */
[----:B------:R-:W-:Y:S01]  /*c130*/  ISETP.GT.U32.AND P3, PT, R19, R14, PT ;  /* 0x0000000e1300720c */ /* 0x000fe20003f64070 */
[C---:B------:R-:W-:Y:S01]  /*c140*/  VIADD R0, R2.reuse, 0x109 ;  /* 0x0000010902007836 */ /* 0x040fe20000000000 */
[----:B------:R-:W-:Y:S01]  /*c150*/  IABS R10, R8 ;  /* 0x00000008000a7213 */ /* 0x000fe20000000000 */
[----:B------:R-:W-:Y:S01]  /*c160*/  VIADD R9, R2, 0x10a ;  /* 0x0000010a02097836 */ /* 0x000fe20000000000 */
[----:B------:R2:W-:Y:S01]  /*c170*/  STL [R1+0x720], R5 ;  /* 0x0007200501007387 */ /* 0x0005e20000100800 */
[----:B-1----:R-:W-:Y:S01]  /*c180*/  IMAD.MOV.U32 R6, RZ, RZ, R3 ;  /* 0x000000ffff067224 */ /* 0x002fe200078e0003 */
[----:B------:R-:W-:Y:S01]  /*c190*/  IABS R7, R0 ;  /* 0x0000000000077213 */ /* 0x000fe20000000000 */
[----:B------:R-:W-:Y:S01]  /*c1a0*/  IMAD.HI.U32 R13, R20, R10, RZ ;  /* 0x0000000a140d7227 */ /* 0x000fe200078e00ff */
[----:B------:R-:W-:-:S03]  /*c1b0*/  IABS R4, R11 ;  /* 0x0000000b00047213 */ /* 0x000fc60000000000 */
[--C-:B------:R-:W-:Y:S01]  /*c1c0*/  @!P0 IMAD.IADD R12, R12, 0x1, -R19.reuse ;  /* 0x000000010c0c8824 */ /* 0x100fe200078e0a13 */
[----:B------:R-:W-:Y:S01]  /*c1d0*/  ISETP.GE.AND P0, PT, R2, RZ, PT ;  /* 0x000000ff0200720c */ /* 0x000fe20003f06270 */
[--C-:B------:R-:W-:Y:S01]  /*c1e0*/  @!P4 IMAD.IADD R15, R15, 0x1, -R19.reuse ;  /* 0x000000010f0fc824 */ /* 0x100fe200078e0a13 */
[----:B--2---:R-:W-:Y:S01]  /*c1f0*/  IABS R5, R9 ;  /* 0x0000000900057213 */ /* 0x004fe20000000000 */
[----:B------:R-:W-:Y:S01]  /*c200*/  @!P3 IMAD.IADD R14, R14, 0x1, -R19 ;  /* 0x000000010e0eb824 */ /* 0x000fe200078e0a13 */
[C---:B------:R-:W-:Y:S01]  /*c210*/  ISETP.GT.U32.AND P4, PT, R19.reuse, R12, PT ;  /* 0x0000000c1300720c */ /* 0x040fe20003f84070 */
[----:B------:R-:W-:Y:S01]  /*c220*/  IMAD.HI.U32 R16, R20, R7, RZ ;  /* 0x0000000714107227 */ /* 0x000fe200078e00ff */
[----:B------:R-:W-:-:S03]  /*c230*/  ISETP.GT.U32.AND P3, PT, R19, R15, PT ;  /* 0x0000000f1300720c */ /* 0x000fc60003f64070 */
[----:B------:R-:W-:Y:S02]  /*c240*/  IMAD.MOV R13, RZ, RZ, -R13 ;  /* 0x000000ffff0d7224 */ /* 0x000fe400078e0a0d */
[----:B------:R-:W-:Y:S02]  /*c250*/  IMAD.MOV R3, RZ, RZ, -R16 ;  /* 0x000000ffff037224 */ /* 0x000fe400078e0a10 */
[----:B------:R-:W-:Y:S01]  /*c260*/  IMAD R10, R19, R13, R10 ;  /* 0x0000000d130a7224 */ /* 0x000fe200078e020a */
[----:B------:R-:W-:Y:S01]  /*c270*/  @!P0 IADD3 R247, -R247, RZ, RZ ;  /* 0x000000fff7f78210 */ /* 0x000fe20007ffe1ff */
[C---:B------:R-:W-:Y:S01]  /*c280*/  IMAD R7, R19.reuse, R3, R7 ;  /* 0x0000000313077224 */ /* 0x040fe200078e0207 */
[----:B------:R-:W-:Y:S01]  /*c290*/  ISETP.GE.AND P0, PT, R8, RZ, PT ;  /* 0x000000ff0800720c */ /* 0x000fe20003f06270 */
[----:B------:R-:W-:Y:S01]  /*c2a0*/  @!P4 IMAD.IADD R12, R12, 0x1, -R19 ;  /* 0x000000010c0cc824 */ /* 0x000fe200078e0a13 */
[C---:B------:R-:W-:Y:S01]  /*c2b0*/  ISETP.GT.U32.AND P4, PT, R19.reuse, R10, PT ;  /* 0x0000000a1300720c */ /* 0x040fe20003f84070 */
[----:B------:R-:W-:Y:S01]  /*c2c0*/  @!P5 IMAD.MOV R6, RZ, RZ, -R6 ;  /* 0x000000ffff06d224 */ /* 0x000fe200078e0a06 */
[----:B------:R-:W-:Y:S01]  /*c2d0*/  ISETP.GT.U32.AND P5, PT, R19, R14, PT ;  /* 0x0000000e1300720c */ /* 0x000fe20003fa4070 */
[----:B------:R-:W-:-:S03]  /*c2e0*/  IMAD.HI.U32 R13, R20, R5, RZ ;  /* 0x00000005140d7227 */ /* 0x000fc600078e00ff */
[----:B------:R1:W-:Y:S01]  /*c2f0*/  STL [R1+0x718], R6 ;  /* 0x0007180601007387 */ /* 0x0003e20000100800 */
[----:B------:R-:W-:-:S04]  /*c300*/  IMAD.HI.U32 R8, R20, R4, RZ ;  /* 0x0000000414087227 */ /* 0x000fc800078e00ff */
[----:B------:R-:W-:Y:S01]  /*c310*/  @!P3 IMAD.IADD R15, R15, 0x1, -R19 ;  /* 0x000000010f0fb824 */ /* 0x000fe200078e0a13 */
[C---:B------:R-:W-:Y:S01]  /*c320*/  ISETP.GT.U32.AND P3, PT, R19.reuse, R7, PT ;  /* 0x000000071300720c */ /* 0x040fe20003f64070 */
[----:B------:R-:W-:Y:S02]  /*c330*/  IMAD.MOV R13, RZ, RZ, -R13 ;  /* 0x000000ffff0d7224 */ /* 0x000fe400078e0a0d */
[----:B------:R-:W-:Y:S01]  /*c340*/  IMAD.MOV R8, RZ, RZ, -R8 ;  /* 0x000000ffff087224 */ /* 0x000fe200078e0a08 */
[----:B-1----:R-:W-:Y:S01]  /*c350*/  MOV R6, R12 ;  /* 0x0000000c00067202 */ /* 0x002fe20000000f00 */
[C---:B------:R-:W-:Y:S02]  /*c360*/  IMAD R5, R19.reuse, R13, R5 ;  /* 0x0000000d13057224 */ /* 0x040fe400078e0205 */
[----:B------:R-:W-:Y:S02]  /*c370*/  IMAD R4, R19, R8, R4 ;  /* 0x0000000813047224 */ /* 0x000fe400078e0204 */
[----:B------:R-:W-:-:S02]  /*c380*/  VIADD R3, R2, 0x10c ;  /* 0x0000010c02037836 */ /* 0x000fc40000000000 */
[----:B------:R-:W-:Y:S01]  /*c390*/  @!P4 IMAD.IADD R10, R10, 0x1, -R19 ;  /* 0x000000010a0ac824 */ /* 0x000fe200078e0a13 */
[C---:B------:R-:W-:Y:S01]  /*c3a0*/  ISETP.GT.U32.AND P4, PT, R19.reuse, R5, PT ;  /* 0x000000051300720c */ /* 0x040fe20003f84070 */
[----:B------:R-:W-:Y:S01]  /*c3b0*/  @!P1 IMAD.MOV R15, RZ, RZ, -R15 ;  /* 0x000000ffff0f9224 */ /* 0x000fe200078e0a0f */
[----:B------:R-:W-:Y:S01]  /*c3c0*/  ISETP.GT.U32.AND P1, PT, R19, R4, PT ;  /* 0x000000041300720c */ /* 0x000fe20003f24070 */
[--C-:B------:R-:W-:Y:S01]  /*c3d0*/  @!P5 IMAD.IADD R14, R14, 0x1, -R19.reuse ;  /* 0x000000010e0ed824 */ /* 0x100fe200078e0a13 */
[----:B------:R-:W-:Y:S01]  /*c3e0*/  ISETP.GE.AND P5, PT, R0, RZ, PT ;  /* 0x000000ff0000720c */ /* 0x000fe20003fa6270 */
[--C-:B------:R-:W-:Y:S01]  /*c3f0*/  @!P3 IMAD.IADD R7, R7, 0x1, -R19.reuse ;  /* 0x000000010707b824 */ /* 0x100fe200078e0a13 */
[----:B------:R-:W-:Y:S01]  /*c400*/  IABS R0, R3 ;  /* 0x0000000300007213 */ /* 0x000fe20000000000 */
[----:B------:R-:W-:Y:S01]  /*c410*/  @!P6 IMAD.MOV R6, RZ, RZ, -R6 ;  /* 0x000000ffff06e224 */ /* 0x000fe200078e0a06 */
[C---:B------:R-:W-:Y:S01]  /*c420*/  ISETP.GT.U32.AND P6, PT, R19.reuse, R10, PT ;  /* 0x0000000a1300720c */ /* 0x040fe20003fc4070 */
[----:B------:R-:W-:Y:S01]  /*c430*/  VIADD R8, R2, 0x10d ;  /* 0x0000010d02087836 */ /* 0x000fe20000000000 */
[----:B------:R-:W-:Y:S01]  /*c440*/  ISETP.GT.U32.AND P3, PT, R19, R7, PT ;  /* 0x000000071300720c */ /* 0x000fe20003f64070 */
[----:B------:R-:W-:Y:S01]  /*c450*/  IMAD.HI.U32 R12, R20, R0, RZ ;  /* 0x00000000140c7227 */ /* 0x000fe200078e00ff */
[----:B------:R1:W-:Y:S02]  /*c460*/  STL [R1+0x6e4], R6 ;  /* 0x0006e40601007387 */ /* 0x0003e40000100800 */
[----:B------:R-:W-:Y:S01]  /*c470*/  IABS R13, R8 ;  /* 0x00000008000d7213 */ /* 0x000fe20000000000 */
[----:B------:R-:W-:Y:S01]  /*c480*/  IMAD.MOV R12, RZ, RZ, -R12 ;  /* 0x000000ffff0c7224 */ /* 0x000fe200078e0a0c */
[----:B------:R2:W-:Y:S01]  /*c490*/  STL [R1+0x6e8], R15 ;  /* 0x0006e80f01007387 */ /* 0x0005e20000100800 */
[--C-:B------:R-:W-:Y:S01]  /*c4a0*/  @!P4 IMAD.IADD R5, R5, 0x1, -R19.reuse ;  /* 0x000000010505c824 */ /* 0x100fe200078e0a13 */
[----:B------:R-:W-:Y:S01]  /*c4b0*/  ISETP.GE.AND P4, PT, R9, RZ, PT ;  /* 0x000000ff0900720c */ /* 0x000fe20003f86270 */
[----:B------:R-:W-:-:S02]  /*c4c0*/  @!P1 IMAD.IADD R4, R4, 0x1, -R19 ;  /* 0x0000000104049824 */ /* 0x000fc400078e0a13 */
[----:B------:R-:W-:Y:S01]  /*c4d0*/  IMAD.MOV.U32 R9, RZ, RZ, R13 ;  /* 0x000000ffff097224 */ /* 0x000fe200078e000d */
[----:B------:R-:W-:Y:S01]  /*c4e0*/  @!P6 IADD3 R10, R10, -R19, RZ ;  /* 0x800000130a0ae210 */ /* 0x000fe20007ffe0ff */
[----:B-1----:R-:W-:Y:S01]  /*c4f0*/  IMAD.MOV.U32 R6, RZ, RZ, R14 ;  /* 0x000000ffff067224 */ /* 0x002fe200078e000e */
[----:B------:R-:W-:Y:S01]  /*c500*/  ISETP.GE.AND P6, PT, R11, RZ, PT ;  /* 0x000000ff0b00720c */ /* 0x000fe20003fc6270 */
[C---:B------:R-:W-:Y:S01]  /*c510*/  IMAD R0, R19.reuse, R12, R0 ;  /* 0x0000000c13007224 */ /* 0x040fe200078e0200 */
[C---:B------:R-:W-:Y:S01]  /*c520*/  ISETP.GT.U32.AND P1, PT, R19.reuse, R4, PT ;  /* 0x000000041300720c */ /* 0x040fe20003f24070 */
[----:B------:R-:W-:Y:S01]  /*c530*/  @!P2 IMAD.MOV R6, RZ, RZ, -R6 ;  /* 0x000000ffff06a224 */ /* 0x000fe200078e0a06 */
[----:B------:R-:W-:Y:S01]  /*c540*/  ISETP.GT.U32.AND P2, PT, R19, R5, PT ;  /* 0x000000051300720c */ /* 0x000fe20003f44070 */
[----:B------:R-:W-:-:S03]  /*c550*/  IMAD.HI.U32 R11, R20, R9, RZ ;  /* 0x00000009140b7227 */ /* 0x000fc600078e00ff */
[----:B------:R1:W-:Y:S01]  /*c560*/  STL [R1+0x6ec], R6 ;  /* 0x0006ec0601007387 */ /* 0x0003e20000100800 */
[----:B------:R-:W-:Y:S01]  /*c570*/  @!P3 IMAD.IADD R7, R7, 0x1, -R19 ;  /* 0x000000010707b824 */ /* 0x000fe200078e0a13 */
[----:B------:R-:W-:Y:S01]  /*c580*/  ISETP.GT.U32.AND P3, PT, R19, R0, PT ;  /* 0x000000001300720c */ /* 0x000fe20003f64070 */
[----:B------:R-:W-:Y:S02]  /*c590*/  IMAD.MOV R11, RZ, RZ, -R11 ;  /* 0x000000ffff0b7224 */ /* 0x000fe400078e0a0b */
[----:B--2---:R-:W-:Y:S02]  /*c5a0*/  VIADD R15, R2, 0x10e ;  /* 0x0000010e020f7836 */ /* 0x004fe40000000000 */
[--C-:B------:R-:W-:Y:S02]  /*c5b0*/  @!P1 IMAD.IADD R4, R4, 0x1, -R19.reuse ;  /* 0x0000000104049824 */ /* 0x100fe400078e0a13 */
[----:B------:R-:W-:Y:S01]  /*c5c0*/  @!P2 IMAD.IADD R5, R5, 0x1, -R19 ;  /* 0x000000010505a824 */ /* 0x000fe200078e0a13 */
[----:B------:R-:W-:Y:S01]  /*c5d0*/  ISETP.GE.AND P2, PT, R8, RZ, PT ;  /* 0x000000ff0800720c */ /* 0x000fe20003f46270 */
[----:B-1----:R-:W-:-:S02]  /*c5e0*/  IMAD.MOV.U32 R6, RZ, RZ, R10 ;  /* 0x000000ffff067224 */ /* 0x002fc400078e000a */
[----:B------:R-:W-:Y:S02]  /*c5f0*/  @!P4 IMAD.MOV R5, RZ, RZ, -R5 ;  /* 0x000000ffff05c224 */ /* 0x000fe400078e0a05 */
[----:B------:R-:W-:Y:S01]  /*c600*/  @!P0 IMAD.MOV R6, RZ, RZ, -R6 ;  /* 0x000000ffff068224 */ /* 0x000fe200078e0a06 */
[----:B------:R-:W-:Y:S01]  /*c610*/  ISETP.GE.AND P0, PT, R3, RZ, PT ;  /* 0x000000ff0300720c */ /* 0x000fe20003f06270 */
[C---:B------:R-:W-:Y:S02]  /*c620*/  IMAD R3, R19.reuse, R11, R9 ;  /* 0x0000000b13037224 */ /* 0x040fe400078e0209 */
[----:B------:R-:W-:Y:S01]  /*c630*/  @!P3 IMAD.IADD R0, R0, 0x1, -R19 ;  /* 0x000000010000b824 */ /* 0x000fe200078e0a13 */
[----:B------:R1:W-:Y:S01]  /*c640*/  STL [R1+0x6f0], R6 ;  /* 0x0006f00601007387 */ /* 0x0003e20000100800 */
[C---:B------:R-:W-:Y:S01]  /*c650*/  VIADD R11, R2.reuse, 0x10f ;  /* 0x0000010f020b7836 */ /* 0x040fe20000000000 */
[C---:B------:R-:W-:Y:S01]  /*c660*/  ISETP.GT.U32.AND P1, PT, R19.reuse, R3, PT ;  /* 0x000000031300720c */ /* 0x040fe20003f24070 */
[C---:B------:R-:W-:Y:S01]  /*c670*/  VIADD R9, R2.reuse, 0x111 ;  /* 0x0000011102097836 */ /* 0x040fe20000000000 */
[----:B------:R-:W-:Y:S01]  /*c680*/  ISETP.GT.U32.AND P3, PT, R19, R0, PT ;  /* 0x000000001300720c */ /* 0x000fe20003f64070 */
[----:B------:R-:W-:Y:S01]  /*c690*/  VIADD R14, R2, 0x113 ;  /* 0x00000113020e7836 */ /* 0x000fe20000000000 */
[----:B------:R-:W-:-:S02]  /*c6a0*/  ISETP.GE.AND P4, PT, R11, RZ, PT ;  /* 0x000000ff0b00720c */ /* 0x000fc40003f86270 */
[----:B------:R-:W-:Y:S02]  /*c6b0*/  IABS R11, R11 ;  /* 0x0000000b000b7213 */ /* 0x000fe40000000000 */
[----:B-1----:R-:W-:Y:S01]  /*c6c0*/  MOV R6, R7 ;  /* 0x0000000700067202 */ /* 0x002fe20000000f00 */
[----:B------:R-:W-:Y:S01]  /*c6d0*/  VIADD R7, R2, 0x110 ;  /* 0x0000011002077836 */ /* 0x000fe20000000000 */
[----:B------:R-:W-:-:S03]  /*c6e0*/  IABS R10, R14 ;  /* 0x0000000e000a7213 */ /* 0x000fc60000000000 */
[----:B------:R-:W-:Y:S01]  /*c6f0*/  @!P5 IMAD.MOV R6, RZ, RZ, -R6 ;  /* 0x000000ffff06d224 */ /* 0x000fe200078e0a06 */
[----:B------:R-:W-:Y:S01]  /*c700*/  ISETP.GE.AND P5, PT, R15, RZ, PT ;  /* 0x000000ff0f00720c */ /* 0x000fe20003fa6270 */
[----:B------:R-:W-:Y:S01]  /*c710*/  @!P1 IMAD.IADD R3, R3, 0x1, -R19 ;  /* 0x0000000103039824 */ /* 0x000fe200078e0a13 */
[----:B------:R-:W-:Y:S02]  /*c720*/  IABS R15, R15 ;  /* 0x0000000f000f7213 */ /* 0x000fe40000000000 */
[----:B------:R1:W-:Y:S01]  /*c730*/  STL [R1+0x6f4], R6 ;  /* 0x0006f40601007387 */ /* 0x0003e20000100800 */
[----:B------:R-:W-:Y:S02]  /*c740*/  @!P3 IADD3 R0, R0, -R19, RZ ;  /* 0x800000130000b210 */ /* 0x000fe40007ffe0ff */
[----:B------:R-:W-:Y:S01]  /*c750*/  ISETP.GT.U32.AND P1, PT, R19, R3, PT ;  /* 0x000000031300720c */ /* 0x000fe20003f24070 */
[----:B------:R-:W-:Y:S01]  /*c760*/  IMAD.HI.U32 R8, R20, R15, RZ ;  /* 0x0000000f14087227 */ /* 0x000fe200078e00ff */
[----:B------:R2:W-:Y:S01]  /*c770*/  STL [R1+0x700], R5 ;  /* 0x0007000501007387 */ /* 0x0005e20000100800 */
[----:B------:R-:W-:-:S02]  /*c780*/  ISETP.GE.AND P3, PT, R9, RZ, PT ;  /* 0x000000ff0900720c */ /* 0x000fc40003f66270 */
[----:B------:R-:W-:Y:S01]  /*c790*/  IMAD.MOV R8, RZ, RZ, -R8 ;  /* 0x000000ffff087224 */ /* 0x000fe200078e0a08 */
[----:B------:R-:W-:Y:S01]  /*c7a0*/  IABS R9, R9 ;  /* 0x0000000900097213 */ /* 0x000fe20000000000 */
[----:B-1----:R-:W-:Y:S02]  /*c7b0*/  IMAD.MOV.U32 R6, RZ, RZ, R4 ;  /* 0x000000ffff067224 */ /* 0x002fe400078e0004 */
[----:B------:R-:W-:Y:S02]  /*c7c0*/  IMAD R15, R19, R8, R15 ;  /* 0x00000008130f7224 */ /* 0x000fe400078e020f */
[----:B------:R-:W-:Y:S01]  /*c7d0*/  @!P6 IMAD.MOV R6, RZ, RZ, -R6 ;  /* 0x000000ffff06e224 */ /* 0x000fe200078e0a06 */
[----:B------:R-:W-:Y:S01]  /*c7e0*/  ISETP.GE.AND P6, PT, R7, RZ, PT ;  /* 0x000000ff0700720c */ /* 0x000fe20003fc6270 */
[----:B------:R-:W-:Y:S01]  /*c7f0*/  @!P1 IMAD.IADD R3, R3, 0x1, -R19 ;  /* 0x0000000103039824 */ /* 0x000fe200078e0a13 */
[----:B------:R-:W-:Y:S01]  /*c800*/  IABS R7, R7 ;  /* 0x0000000700077213 */ /* 0x000fe20000000000 */
[C---:B--2---:R-:W-:Y:S01]  /*c810*/  IMAD.HI.U32 R5, R20.reuse, R11, RZ ;  /* 0x0000000b14057227 */ /* 0x044fe200078e00ff */
[----:B------:R1:W-:Y:S03]  /*c820*/  STL [R1+0x704], R6 ;  /* 0x0007040601007387 */ /* 0x0003e60000100800 */
[----:B------:R-:W-:-:S04]  /*c830*/  IMAD.HI.U32 R4, R20, R7, RZ ;  /* 0x0000000714047227 */ /* 0x000fc800078e00ff */
[----:B------:R-:W-:Y:S02]  /*c840*/  IMAD.MOV R4, RZ, RZ, -R4 ;  /* 0x000000ffff047224 */ /* 0x000fe400078e0a04 */
[----:B------:R-:W-:Y:S02]  /*c850*/  IMAD.MOV R5, RZ, RZ, -R5 ;  /* 0x000000ffff057224 */ /* 0x000fe400078e0a05 */
[----:B-1----:R-:W-:Y:S02]  /*c860*/  IMAD.MOV.U32 R6, RZ, RZ, R0 ;  /* 0x000000ffff067224 */ /* 0x002fe400078e0000 */
[C---:B------:R-:W-:Y:S02]  /*c870*/  IMAD R7, R19.reuse, R4, R7 ;  /* 0x0000000413077224 */ /* 0x040fe400078e0207 */
[----:B------:R-:W-:Y:S01]  /*c880*/  @!P0 IMAD.MOV R6, RZ, RZ, -R6 ;  /* 0x000000ffff068224 */ /* 0x000fe200078e0a06 */
[C---:B------:R-:W-:Y:S01]  /*c890*/  ISETP.GT.U32.AND P0, PT, R19.reuse, R15, PT ;  /* 0x0000000f1300720c */ /* 0x040fe20003f04070 */
[----:B------:R-:W-:-:S02]  /*c8a0*/  IMAD R11, R19, R5, R11 ;  /* 0x00000005130b7224 */ /* 0x000fc400078e020b */
[C---:B------:R-:W-:Y:S01]  /*c8b0*/  IMAD.HI.U32 R0, R20.reuse, R9, RZ ;  /* 0x0000000914007227 */ /* 0x040fe200078e00ff */
[----:B------:R1:W-:Y:S02]  /*c8c0*/  STL [R1+0x6f8], R6 ;  /* 0x0006f80601007387 */ /* 0x0003e40000100800 */
[----:B------:R-:W-:Y:S01]  /*c8d0*/  ISETP.GT.U32.AND P1, PT, R19, R11, PT ;  /* 0x0000000b1300720c */ /* 0x000fe20003f24070 */
[----:B------:R-:W-:Y:S02]  /*c8e0*/  IMAD.MOV R0, RZ, RZ, -R0 ;  /* 0x000000ffff007224 */ /* 0x000fe400078e0a00 */
[----:B------:R-:W-:-:S04]  /*c8f0*/  IMAD.HI.U32 R4, R20, R10, RZ ;  /* 0x0000000a14047227 */ /* 0x000fc800078e00ff */
[----:B------:R-:W-:Y:S02]  /*c900*/  @!P0 IMAD.IADD R15, R15, 0x1, -R19 ;  /* 0x000000010f0f8824 */ /* 0x000fe400078e0a13 */
[----:B-1----:R-:W-:Y:S01]  /*c910*/  IMAD.MOV.U32 R6, RZ, RZ, R3 ;  /* 0x000000ffff067224 */ /* 0x002fe200078e0003 */
[----:B------:R-:W-:Y:S01]  /*c920*/  IABS R3, R17 ;  /* 0x0000001100037213 */ /* 0x000fe20000000000 */
[C---:B------:R-:W-:Y:S01]  /*c930*/  IMAD R9, R19.reuse, R0, R9 ;  /* 0x0000000013097224 */ /* 0x040fe200078e0209 */
[C---:B------:R-:W-:Y:S01]  /*c940*/  ISETP.GT.U32.AND P0, PT, R19.reuse, R15, PT ;  /* 0x0000000f1300720c */ /* 0x040fe20003f04070 */
[----:B------:R-:W-:Y:S01]  /*c950*/  @!P2 IMAD.MOV R6, RZ, RZ, -R6 ;  /* 0x000000ffff06a224 */ /* 0x000fe200078e0a06 */
[----:B------:R-:W-:Y:S01]  /*c960*/  ISETP.GT.U32.AND P2, PT, R19, R7, PT ;  /* 0x000000071300720c */ /* 0x000fe20003f44070 */
[----:B------:R-:W-:Y:S02]  /*c970*/  @!P1 IMAD.IADD R11, R11, 0x1, -R19 ;  /* 0x000000010b0b9824 */ /* 0x000fe400078e0a13 */
[----:B------:R-:W-:Y:S01]  /*c980*/  IMAD.MOV R4, RZ, RZ, -R4 ;  /* 0x000000ffff047224 */ /* 0x000fe200078e0a04 */
[----:B------:R1:W-:Y:S01]  /*c990*/  STL [R1+0x6fc], R6 ;  /* 0x0006fc0601007387 */ /* 0x0003e20000100800 */
[----:B------:R-:W-:Y:S01]  /*c9a0*/  IMAD.HI.U32 R12, R20, R3, RZ ;  /* 0x00000003140c7227 */ /* 0x000fe200078e00ff */
[----:B------:R-:W-:-:S03]  /*c9b0*/  ISETP.GT.U32.AND P1, PT, R19, R11, PT ;  /* 0x0000000b1300720c */ /* 0x000fc60003f24070 */
[----:B------:R-:W-:Y:S01]  /*c9c0*/  IMAD R10, R19, R4, R10 ;  /* 0x00000004130a7224 */ /* 0x000fe200078e020a */
[----:B------:R-:W-:Y:S01]  /*c9d0*/  IADD3 R12, -R12, RZ, RZ ;  /* 0x000000ff0c0c7210 */ /* 0x000fe20007ffe1ff */
[--C-:B------:R-:W-:Y:S01]  /*c9e0*/  @!P0 IMAD.IADD R15, R15, 0x1, -R19.reuse ;  /* 0x000000010f0f8824 */ /* 0x100fe200078e0a13 */
[----:B------:R-:W-:Y:S01]  /*c9f0*/  ISETP.GT.U32.AND P0, PT, R19, R9, PT ;  /* 0x000000091300720c */ /* 0x000fe20003f04070 */
[----:B------:R-:W-:Y:S02]  /*ca00*/  @!P2 IMAD.IADD R7, R7, 0x1, -R19 ;  /* 0x000000010707a824 */ /* 0x000fe400078e0a13 */
[C---:B------:R-:W-:Y:S02]  /*ca10*/  IMAD R3, R19.reuse, R12, R3 ;  /* 0x0000000c13037224 */ /* 0x040fe400078e0203 */
[----:B-1----:R-:W-:Y:S01]  /*ca20*/  IMAD.MOV.U32 R6, RZ, RZ, R15 ;  /* 0x000000ffff067224 */ /* 0x002fe200078e000f */
[----:B------:R-:W-:Y:S01]  /*ca30*/  ISETP.GT.U32.AND P2, PT, R19, R7, PT ;  /* 0x000000071300720c */ /* 0x000fe20003f44070 */
[----:B------:R-:W-:-:S02]  /*ca40*/  VIADD R8, R2, 0x114 ;  /* 0x0000011402087836 */ /* 0x000fc40000000000 */
[--C-:B------:R-:W-:Y:S01]  /*ca50*/  @!P1 IMAD.IADD R11, R11, 0x1, -R19.reuse ;  /* 0x000000010b0b9824 */ /* 0x100fe200078e0a13 */
[----:B------:R-:W-:Y:S01]  /*ca60*/  ISETP.GT.U32.AND P1, PT, R19, R3, PT ;  /* 0x000000031300720c */ /* 0x000fe20003f24070 */
[----:B------:R-:W-:Y:S01]  /*ca70*/  @!P5 IMAD.MOV R6, RZ, RZ, -R6 ;  /* 0x000000ffff06d224 */ /* 0x000fe200078e0a06 */
[----:B------:R-:W-:Y:S01]  /*ca80*/  IABS R5, R8 ;  /* 0x0000000800057213 */ /* 0x000fe20000000000 */
[--C-:B------:R-:W-:Y:S01]  /*ca90*/  @!P0 IMAD.IADD R9, R9, 0x1, -R19.reuse ;  /* 0x0000000109098824 */ /* 0x100fe200078e0a13 */
[----:B------:R-:W-:Y:S01]  /*caa0*/  ISETP.GE.AND P0, PT, R17, RZ, PT ;  /* 0x000000ff1100720c */ /* 0x000fe20003f06270 */
[C---:B------:R-:W-:Y:S01]  /*cab0*/  VIADD R4, R2.reuse, 0x116 ;  /* 0x0000011602047836 */ /* 0x040fe20000000000 */
[----:B------:R1:W-:Y:S01]  /*cac0*/  STL [R1+0x6e0], R6 ;  /* 0x0006e00601007387 */ /* 0x0003e20000100800 */
[----:B------:R-:W-:Y:S01]  /*cad0*/  VIADD R0, R2, 0x115 ;  /* 0x0000011502007836 */ /* 0x000fe20000000000 */
[----:B------:R-:W-:Y:S01]  /*cae0*/  ISETP.GT.U32.AND P5, PT, R19, R9, PT ;  /* 0x000000091300720c */ /* 0x000fe20003fa4070 */
[----:B------:R-:W-:Y:S01]  /*caf0*/  @!P2 IMAD.IADD R7, R7, 0x1, -R19 ;  /* 0x000000010707a824 */ /* 0x000fe200078e0a13 */
[----:B------:R-:W-:Y:S01]  /*cb00*/  ISETP.GT.U32.AND P2, PT, R19, R10, PT ;  /* 0x0000000a1300720c */ /* 0x000fe20003f44070 */
[----:B------:R-:W-:Y:S01]  /*cb10*/  IMAD.HI.U32 R16, R20, R5, RZ ;  /* 0x0000000514107227 */ /* 0x000fe200078e00ff */
[----:B------:R-:W-:-:S02]  /*cb20*/  IABS R15, R4 ;  /* 0x00000004000f7213 */ /* 0x000fc40000000000 */
[----:B------:R-:W-:Y:S01]  /*cb30*/  IABS R13, R0 ;  /* 0x00000000000d7213 */ /* 0x000fe20000000000 */
[----:B------:R-:W-:Y:S01]  /*cb40*/  @!P1 IMAD.IADD R3, R3, 0x1, -R19 ;  /* 0x0000000103039824 */ /* 0x000fe200078e0a13 */
[----:B------:R-:W-:Y:S01]  /*cb50*/  IADD3 R16, -R16, RZ, RZ ;  /* 0x000000ff10107210 */ /* 0x000fe20007ffe1ff */
[----:B-1----:R-:W-:Y:S01]  /*cb60*/  IMAD.MOV.U32 R6, RZ, RZ, R11 ;  /* 0x000000ffff067224 */ /* 0x002fe200078e000b */
[----:B------:R-:W-:Y:S01]  /*cb70*/  @!P6 IADD3 R7, -R7, RZ, RZ ;  /* 0x000000ff0707e210 */ /* 0x000fe20007ffe1ff */
[----:B------:R-:W-:Y:S01]  /*cb80*/  IMAD.HI.U32 R11, R20, R15, RZ ;  /* 0x0000000f140b7227 */ /* 0x000fe200078e00ff */
[----:B------:R-:W-:Y:S02]  /*cb90*/  ISETP.GE.AND P6, PT, R8, RZ, PT ;  /* 0x000000ff0800720c */ /* 0x000fe40003fc6270 */
[----:B------:R-:W-:Y:S01]  /*cba0*/  ISETP.GE.AND P1, PT, R14, RZ, PT ;  /* 0x000000ff0e00720c */ /* 0x000fe20003f26270 */
[----:B------:R-:W-:Y:S01]  /*cbb0*/  @!P2 IMAD.IADD R10, R10, 0x1, -R19 ;  /* 0x000000010a0aa824 */ /* 0x000fe200078e0a13 */
[----:B------:R-:W-:Y:S01]  /*cbc0*/  ISETP.GT.U32.AND P2, PT, R19, R3, PT ;  /* 0x000000031300720c */ /* 0x000fe20003f44070 */
[----:B------:R-:W-:-:S02]  /*cbd0*/  @!P4 IMAD.MOV R6, RZ, RZ, -R6 ;  /* 0x000000ffff06c224 */ /* 0x000fc400078e0a06 */
[----:B------:R-:W-:Y:S01]  /*cbe0*/  IMAD.HI.U32 R12, R20, R13, RZ ;  /* 0x0000000d140c7227 */ /* 0x000fe200078e00ff */
[C---:B------:R-:W-:Y:S02]  /*cbf0*/  ISETP.GT.U32.AND P4, PT, R19.reuse, R10, PT ;  /* 0x0000000a1300720c */ /* 0x040fe40003f84070 */
[----:B------:R1:W-:Y:S01]  /*cc00*/  STL [R1+0x6dc], R6 ;  /* 0x0006dc0601007387 */ /* 0x0003e20000100800 */
[----:B------:R-:W-:Y:S02]  /*cc10*/  IMAD.MOV R11, RZ, RZ, -R11 ;  /* 0x000000ffff0b7224 */ /* 0x000fe400078e0a0b */
[----:B------:R-:W-:Y:S01]  /*cc20*/  IMAD.MOV R12, RZ, RZ, -R12 ;  /* 0x000000ffff0c7224 */ /* 0x000fe200078e0a0c */
[----:B------:R2:W-:Y:S01]  /*cc30*/  STL [R1+0x6d8], R7 ;  /* 0x0006d80701007387 */ /* 0x0005e20000100800 */
[----:B------:R-:W-:Y:S02]  /*cc40*/  IMAD R5, R19, R16, R5 ;  /* 0x0000001013057224 */ /* 0x000fe400078e0205 */
[----:B------:R-:W-:-:S02]  /*cc50*/  @!P5 IMAD.IADD R9, R9, 0x1, -R19 ;  /* 0x000000010909d824 */ /* 0x000fc400078e0a13 */
[C---:B------:R-:W-:Y:S01]  /*cc60*/  IMAD R11, R19.reuse, R11, R15 ;  /* 0x0000000b130b7224 */ /* 0x040fe200078e020f */
[C---:B------:R-:W-:Y:S01]  /*cc70*/  ISETP.GT.U32.AND P5, PT, R19.reuse, R5, PT ;  /* 0x000000051300720c */ /* 0x040fe20003fa4070 */
[C---:B------:R-:W-:Y:S02]  /*cc80*/  IMAD R13, R19.reuse, R12, R13 ;  /* 0x0000000c130d7224 */ /* 0x040fe400078e020d */
[----:B-1----:R-:W-:Y:S02]  /*cc90*/  IMAD.MOV.U32 R6, RZ, RZ, R9 ;  /* 0x000000ffff067224 */ /* 0x002fe400078e0009 */
[----:B------:R-:W-:Y:S01]  /*cca0*/  @!P4 IMAD.IADD R10, R10, 0x1, -R19 ;  /* 0x000000010a0ac824 */ /* 0x000fe200078e0a13 */
[C---:B------:R-:W-:Y:S01]  /*ccb0*/  ISETP.GT.U32.AND P4, PT, R19.reuse, R11, PT ;  /* 0x0000000b1300720c */ /* 0x040fe20003f84070 */
[----:B------:R-:W-:Y:S01]  /*ccc0*/  @!P3 IMAD.MOV R6, RZ, RZ, -R6 ;  /* 0x000000ffff06b224 */ /* 0x000fe200078e0a06 */
[----:B------:R-:W-:Y:S01]  /*ccd0*/  ISETP.GT.U32.AND P3, PT, R19, R13, PT ;  /* 0x0000000d1300720c */ /* 0x000fe20003f64070 */
[----:B------:R-:W-:-:S02]  /*cce0*/  VIADD R8, R2, 0x117 ;  /* 0x0000011702087836 */ /* 0x000fc40000000000 */
[--C-:B------:R-:W-:Y:S01]  /*ccf0*/  @!P2 IMAD.IADD R3, R3, 0x1, -R19.reuse ;  /* 0x000000010303a824 */ /* 0x100fe200078e0a13 */
[----:B------:R1:W-:Y:S01]  /*cd00*/  STL [R1+0x6d4], R6 ;  /* 0x0006d40601007387 */ /* 0x0003e20000100800 */
[----:B------:R-:W-:Y:S01]  /*cd10*/  VIADD R12, R2, 0x118 ;  /* 0x00000118020c7836 */ /* 0x000fe20000000000 */
[----:B------:R-:W-:Y:S01]  /*cd20*/  IABS R9, R8 ;  /* 0x0000000800097213 */ /* 0x000fe20000000000 */
[--C-:B------:R-:W-:Y:S01]  /*cd30*/  @!P5 IMAD.IADD R5, R5, 0x1, -R19.reuse ;  /* 0x000000010505d824 */ /* 0x100fe200078e0a13 */
[----:B------:R-:W-:Y:S01]  /*cd40*/  ISETP.GE.AND P2, PT, R0, RZ, PT ;  /* 0x000000ff0000720c */ /* 0x000fe20003f46270 */
[----:B------:R-:W-:Y:S01]  /*cd50*/  VIADD R0, R2, 0x119 ;  /* 0x0000011902007836 */ /* 0x000fe20000000000 */
[----:B--2---:R-:W-:Y:S01]  /*cd60*/  IABS R7, R12 ;  /* 0x0000000c00077213 */ /* 0x004fe20000000000 */
[--C-:B------:R-:W-:Y:S01]  /*cd70*/  @!P4 IMAD.IADD R11, R11, 0x1, -R19.reuse ;  /* 0x000000010b0bc824 */ /* 0x100fe200078e0a13 */
[----:B------:R-:W-:Y:S01]  /*cd80*/  ISETP.GE.AND P5, PT, R4, RZ, PT ;  /* 0x000000ff0400720c */ /* 0x000fe20003fa6270 */
[----:B------:R-:W-:Y:S01]  /*cd90*/  @!P3 IMAD.IADD R13, R13, 0x1, -R19 ;  /* 0x000000010d0db824 */ /* 0x000fe200078e0a13 */
[----:B-1----:R-:W-:Y:S01]  /*cda0*/  MOV R6, R3 ;  /* 0x0000000300067202 */ /* 0x002fe20000000f00 */
[----:B------:R-:W-:Y:S01]  /*cdb0*/  IMAD.HI.U32 R14, R20, R9, RZ ;  /* 0x00000009140e7227 */ /* 0x000fe200078e00ff */
[----:B------:R-:W-:-:S02]  /*cdc0*/  ISETP.GT.U32.AND P3, PT, R19, R5, PT ;  /* 0x000000051300720c */ /* 0x000fc40003f64070 */
[C---:B------:R-:W-:Y:S01]  /*cdd0*/  ISETP.GT.U32.AND P4, PT, R19.reuse, R13, PT ;  /* 0x0000000d1300720c */ /* 0x040fe20003f84070 */
[----:B------:R-:W-:Y:S01]  /*cde0*/  @!P0 IMAD.MOV R6, RZ, RZ, -R6 ;  /* 0x000000ffff068224 */ /* 0x000fe200078e0a06 */
[----:B------:R-:W-:Y:S01]  /*cdf0*/  ISETP.GT.U32.AND P0, PT, R19, R11, PT ;  /* 0x0000000b1300720c */ /* 0x000fe20003f04070 */
[----:B------:R-:W-:-:S03]  /*ce00*/  IMAD.HI.U32 R3, R20, R7, RZ ;  /* 0x0000000714037227 */ /* 0x000fc600078e00ff */
[----:B------:R1:W-:Y:S01]  /*ce10*/  STL [R1+0x6d0], R6 ;  /* 0x0006d00601007387 */ /* 0x0003e20000100800 */
[----:B------:R-:W-:Y:S02]  /*ce20*/  IMAD.MOV R14, RZ, RZ, -R14 ;  /* 0x000000ffff0e7224 */ /* 0x000fe400078e0a0e */
[----:B------:R-:W-:Y:S02]  /*ce30*/  IMAD.MOV R3, RZ, RZ, -R3 ;  /* 0x000000ffff037224 */ /* 0x000fe400078e0a03 */
[C---:B------:R-:W-:Y:S01]  /*ce40*/  IMAD R9, R19.reuse, R14, R9 ;  /* 0x0000000e13097224 */ /* 0x040fe200078e0209 */
[----:B------:R-:W-:Y:S01]  /*ce50*/  IABS R14, R0 ;  /* 0x00000000000e7213 */ /* 0x000fe20000000000 */
[----:B------:R-:W-:Y:S02]  /*ce60*/  IMAD R7, R19, R3, R7 ;  /* 0x0000000313077224 */ /* 0x000fe400078e0207 */
[--C-:B------:R-:W-:Y:S01]  /*ce70*/  @!P3 IMAD.IADD R5, R5, 0x1, -R19.reuse ;  /* 0x000000010505b824 */ /* 0x100fe200078e0a13 */
[----:B------:R-:W-:Y:S01]  /*ce80*/  ISETP.GT.U32.AND P3, PT, R19, R9, PT ;  /* 0x000000091300720c */ /* 0x000fe20003f64070 */
[----:B------:R-:W-:Y:S01]  /*ce90*/  @!P0 IMAD.IADD R11, R11, 0x1, -R19 ;  /* 0x000000010b0b8824 */ /* 0x000fe200078e0a13 */
[----:B------:R-:W-:Y:S01]  /*cea0*/  ISETP.GT.U32.AND P0, PT, R19, R7, PT ;  /* 0x000000071300720c */ /* 0x000fe20003f04070 */
[----:B------:R-:W-:-:S02]  /*ceb0*/  VIADD R4, R2, 0x11a ;  /* 0x0000011a02047836 */ /* 0x000fc40000000000 */
[----:B------:R-:W-:-:S03]  /*cec0*/  IMAD.HI.U32 R16, R20, R14, RZ ;  /* 0x0000000e14107227 */ /* 0x000fc600078e00ff */
[----:B------:R-:W-:Y:S01]  /*ced0*/  IABS R17, R4 ;  /* 0x0000000400117213 */ /* 0x000fe20000000000 */
[----:B------:R-:W-:Y:S02]  /*cee0*/  IMAD.MOV R16, RZ, RZ, -R16 ;  /* 0x000000ffff107224 */ /* 0x000fe400078e0a10 */
[----:B------:R-:W-:Y:S01]  /*cef0*/  @!P4 IMAD.IADD R13, R13, 0x1, -R19 ;  /* 0x000000010d0dc824 */ /* 0x000fe200078e0a13 */
[----:B------:R-:W-:Y:S01]  /*cf00*/  ISETP.GE.AND P4, PT, R8, RZ, PT ;  /* 0x000000ff0800720c */ /* 0x000fe20003f86270 */
[----:B------:R-:W-:Y:S01]  /*cf10*/  IMAD.HI.U32 R15, R20, R17, RZ ;  /* 0x00000011140f7227 */ /* 0x000fe200078e00ff */
[----:B------:R-:W-:-:S03]  /*cf20*/  IADD3 R8, R2, 0x11b, RZ ;  /* 0x0000011b02087810 */ /* 0x000fc60007ffe0ff */
[--C-:B------:R-:W-:Y:S01]  /*cf30*/  @!P3 IMAD.IADD R9, R9, 0x1, -R19.reuse ;  /* 0x000000010909b824 */ /* 0x100fe200078e0a13 */
[----:B------:R-:W-:Y:S01]  /*cf40*/  ISETP.GE.AND P3, PT, R12, RZ, PT ;  /* 0x000000ff0c00720c */ /* 0x000fe20003f66270 */
[----:B------:R-:W-:Y:S02]  /*cf50*/  IMAD.MOV.U32 R18, RZ, RZ, R10 ;  /* 0x000000ffff127224 */ /* 0x000fe400078e000a */
[----:B------:R-:W-:Y:S01]  /*cf60*/  IMAD R12, R19, R16, R14 ;  /* 0x00000010130c7224 */ /* 0x000fe200078e020e */
[----:B------:R-:W-:Y:S01]  /*cf70*/  IABS R14, R8 ;  /* 0x00000008000e7213 */ /* 0x000fe20000000000 */
[----:B------:R-:W-:Y:S01]  /*cf80*/  @!P0 IMAD.IADD R7, R7, 0x1, -R19 ;  /* 0x0000000107078824 */ /* 0x000fe200078e0a13 */
[C---:B------:R-:W-:Y:S01]  /*cf90*/  ISETP.GT.U32.AND P0, PT, R19.reuse, R9, PT ;  /* 0x000000091300720c */ /* 0x040fe20003f04070 */
[----:B-1----:R-:W-:Y:S01]  /*cfa0*/  IMAD.MOV.U32 R6, RZ, RZ, R5 ;  /* 0x000000ffff067224 */ /* 0x002fe200078e0005 */
[----:B------:R-:W-:Y:S01]  /*cfb0*/  @!P1 IADD3 R18, -R18, RZ, RZ ;  /* 0x000000ff12129210 */ /* 0x000fe20007ffe1ff */
[----:B------:R-:W-:Y:S01]  /*cfc0*/  IMAD.MOV R15, RZ, RZ, -R15 ;  /* 0x000000ffff0f7224 */ /* 0x000fe200078e0a0f */
[----:B------:R-:W-:Y:S01]  /*cfd0*/  ISETP.GT.U32.AND P1, PT, R19, R12, PT ;  /* 0x0000000c1300720c */ /* 0x000fe20003f24070 */
[----:B------:R-:W-:-:S02]  /*cfe0*/  VIADD R3, R2, 0x11c ;  /* 0x0000011c02037836 */ /* 0x000fc40000000000 */
[----:B------:R-:W-:Y:S01]  /*cff0*/  @!P6 IMAD.MOV R6, RZ, RZ, -R6 ;  /* 0x000000ffff06e224 */ /* 0x000fe200078e0a06 */
[C---:B------:R-:W-:Y:S01]  /*d000*/  ISETP.GT.U32.AND P6, PT, R19.reuse, R7, PT ;  /* 0x000000071300720c */ /* 0x040fe20003fc4070 */
[C---:B------:R-:W-:Y:S01]  /*d010*/  IMAD R17, R19.reuse, R15, R17 ;  /* 0x0000000f13117224 */ /* 0x040fe200078e0211 */
[----:B------:R-:W-:Y:S01]  /*d020*/  IABS R15, R3 ;  /* 0x00000003000f7213 */ /* 0x000fe20000000000 */
[----:B------:R-:W-:Y:S01]  /*d030*/  IMAD.MOV.U32 R10, RZ, RZ, R14 ;  /* 0x000000ffff0a7224 */ /* 0x000fe200078e000e */
[----:B------:R-:W-:Y:S01]  /*d040*/  STL [R1+0x6cc], R18 ;  /* 0x0006cc1201007387 */ /* 0x000fe20000100800 */
[----:B------:R-:W-:Y:S01]  /*d050*/  @!P2 IMAD.MOV R13, RZ, RZ, -R13 ;  /* 0x000000ffff0da224 */ /* 0x000fe200078e0a0d */
[----:B------:R-:W-:Y:S01]  /*d060*/  ISETP.GT.U32.AND P2, PT, R19, R17, PT ;  /* 0x000000111300720c */ /* 0x000fe20003f44070 */
[----:B------:R-:W-:Y:S01]  /*d070*/  IMAD.MOV.U32 R5, RZ, RZ, R15 ;  /* 0x000000ffff057224 */ /* 0x000fe200078e000f */
[----:B------:R1:W-:Y:S01]  /*d080*/  STL [R1+0x6c8], R6 ;  /* 0x0006c80601007387 */ /* 0x0003e20000100800 */
[----:B------:R-:W-:-:S03]  /*d090*/  IMAD.HI.U32 R14, R20, R10, RZ ;  /* 0x0000000a140e7227 */ /* 0x000fc600078e00ff */
[----:B------:R2:W-:Y:S01]  /*d0a0*/  STL [R1+0x6ac], R13 ;  /* 0x0006ac0d01007387 */ /* 0x0005e20000100800 */
[--C-:B------:R-:W-:Y:S01]  /*d0b0*/  @!P0 IMAD.IADD R9, R9, 0x1, -R19.reuse ;  /* 0x0000000109098824 */ /* 0x100fe200078e0a13 */
[----:B------:R-:W-:Y:S01]  /*d0c0*/  ISETP.GE.AND P0, PT, R4, RZ, PT ;  /* 0x000000ff0400720c */ /* 0x000fe20003f06270 */
[----:B------:R-:W-:Y:S01]  /*d0d0*/  IMAD.MOV R14, RZ, RZ, -R14 ;  /* 0x000000ffff0e7224 */ /* 0x000fe200078e0a0e */
[----:B------:R-:W-:Y:S01]  /*d0e0*/  @!P6 IADD3 R7, R7, -R19, RZ ;  /* 0x800000130707e210 */ /* 0x000fe20007ffe0ff */
[----:B------:R-:W-:Y:S01]  /*d0f0*/  @!P1 IMAD.IADD R12, R12, 0x1, -R19 ;  /* 0x000000010c0c9824 */ /* 0x000fe200078e0a13 */
[----:B------:R-:W-:Y:S01]  /*d100*/  ISETP.GE.AND P6, PT, R8, RZ, PT ;  /* 0x000000ff0800720c */ /* 0x000fe20003fc6270 */
[----:B-1----:R-:W-:Y:S02]  /*d110*/  IMAD.MOV.U32 R6, RZ, RZ, R11 ;  /* 0x000000ffff067224 */ /* 0x002fe400078e000b */
[----:B------:R-:W-:Y:S01]  /*d120*/  IMAD.HI.U32 R11, R20, R5, RZ ;  /* 0x00000005140b7227 */ /* 0x000fe200078e00ff */
[----:B------:R-:W-:-:S03]  /*d130*/  ISETP.GT.U32.AND P1, PT, R19, R12, PT ;  /* 0x0000000c1300720c */ /* 0x000fc60003f24070 */
[----:B------:R-:W-:Y:S01]  /*d140*/  @!P5 IMAD.MOV R6, RZ, RZ, -R6 ;  /* 0x000000ffff06d224 */ /* 0x000fe200078e0a06 */
[----:B------:R-:W-:Y:S01]  /*d150*/  ISETP.GE.AND P5, PT, R0, RZ, PT ;  /* 0x000000ff0000720c */ /* 0x000fe20003fa6270 */
[----:B------:R-:W-:Y:S02]  /*d160*/  IMAD.MOV R11, RZ, RZ, -R11 ;  /* 0x000000ffff0b7224 */ /* 0x000fe400078e0a0b */
[C---:B------:R-:W-:Y:S01]  /*d170*/  IMAD R4, R19.reuse, R14, R10 ;  /* 0x0000000e13047224 */ /* 0x040fe200078e020a */
[----:B------:R1:W-:Y:S01]  /*d180*/  STL [R1+0x6b0], R6 ;  /* 0x0006b00601007387 */ /* 0x0003e20000100800 */
[----:B--2---:R-:W-:Y:S02]  /*d190*/  IMAD.MOV.U32 R13, RZ, RZ, R9 ;  /* 0x000000ffff0d7224 */ /* 0x004fe400078e0009 */
[C---:B------:R-:W-:Y:S02]  /*d1a0*/  IMAD R5, R19.reuse, R11, R5 ;  /* 0x0000000b13057224 */ /* 0x040fe400078e0205 */
[----:B------:R-:W-:Y:S01]  /*d1b0*/  @!P4 IMAD.MOV R13, RZ, RZ, -R13 ;  /* 0x000000ffff0dc224 */ /* 0x000fe200078e0a0d */
[----:B------:R-:W-:Y:S01]  /*d1c0*/  ISETP.GT.U32.AND P4, PT, R19, R4, PT ;  /* 0x000000041300720c */ /* 0x000fe20003f84070 */
[----:B------:R-:W-:Y:S01]  /*d1d0*/  @!P2 IMAD.IADD R17, R17, 0x1, -R19 ;  /* 0x000000011111a824 */ /* 0x000fe200078e0a13 */
[----:B------:R-:W-:Y:S01]  /*d1e0*/  @!P1 IADD3 R12, R12, -R19, RZ ;  /* 0x800000130c0c9210 */ /* 0x000fe20007ffe0ff */
[C---:B------:R-:W-:Y:S01]  /*d1f0*/  VIADD R8, R2.reuse, 0x11e ;  /* 0x0000011e02087836 */ /* 0x040fe20000000000 */
[----:B------:R-:W-:Y:S01]  /*d200*/  STL [R1+0x6b8], R13 ;  /* 0x0006b80d01007387 */ /* 0x000fe20000100800 */
[----:B-1----:R-:W-:Y:S01]  /*d210*/  IMAD.MOV.U32 R6, RZ, RZ, R7 ;  /* 0x000000ffff067224 */ /* 0x002fe200078e0007 */
[C---:B------:R-:W-:Y:S01]  /*d220*/  ISETP.GT.U32.AND P2, PT, R19.reuse, R17, PT ;  /* 0x000000111300720c */ /* 0x040fe20003f44070 */
[C---:B------:R-:W-:Y:S01]  /*d230*/  VIADD R0, R2.reuse, 0x11d ;  /* 0x0000011d02007836 */ /* 0x040fe20000000000 */
[----:B------:R-:W-:Y:S01]  /*d240*/  IABS R10, R8 ;  /* 0x00000008000a7213 */ /* 0x000fe20000000000 */
[----:B------:R-:W-:Y:S01]  /*d250*/  @!P3 IMAD.MOV R6, RZ, RZ, -R6 ;  /* 0x000000ffff06b224 */ /* 0x000fe200078e0a06 */
[----:B------:R-:W-:Y:S01]  /*d260*/  ISETP.GT.U32.AND P3, PT, R19, R5, PT ;  /* 0x000000051300720c */ /* 0x000fe20003f64070 */
[----:B------:R-:W-:Y:S01]  /*d270*/  VIADD R7, R2, 0x11f ;  /* 0x0000011f02077836 */ /* 0x000fe20000000000 */
[----:B------:R-:W-:Y:S01]  /*d280*/  IABS R9, R0 ;  /* 0x0000000000097213 */ /* 0x000fe20000000000 */
[----:B------:R-:W-:Y:S01]  /*d290*/  @!P4 IMAD.IADD R4, R4, 0x1, -R19 ;  /* 0x000000010404c824 */ /* 0x000fe200078e0a13 */
[----:B------:R1:W-:Y:S01]  /*d2a0*/  STL [R1+0x6bc], R6 ;  /* 0x0006bc0601007387 */ /* 0x0003e20000100800 */
[----:B------:R-:W-:Y:S01]  /*d2b0*/  ISETP.GE.AND P1, PT, R3, RZ, PT ;  /* 0x000000ff0300720c */ /* 0x000fe20003f26270 */
[----:B------:R-:W-:Y:S01]  /*d2c0*/  IMAD.MOV.U32 R3, RZ, RZ, R10 ;  /* 0x000000ffff037224 */ /* 0x000fe200078e000a */
[----:B------:R-:W-:Y:S01]  /*d2d0*/  IABS R11, R7 ;  /* 0x00000007000b7213 */ /* 0x000fe20000000000 */
[----:B------:R-:W-:Y:S01]  /*d2e0*/  IMAD.HI.U32 R10, R20, R9, RZ ;  /* 0x00000009140a7227 */ /* 0x000fe200078e00ff */
[----:B------:R-:W-:-:S03]  /*d2f0*/  ISETP.GT.U32.AND P4, PT, R19, R4, PT ;  /* 0x000000041300720c */ /* 0x000fc60003f84070 */
[--C-:B------:R-:W-:Y:S01]  /*d300*/  @!P2 IMAD.IADD R17, R17, 0x1, -R19.reuse ;  /* 0x000000011111a824 */ /* 0x100fe200078e0a13 */
[----:B------:R-:W-:Y:S01]  /*d310*/  ISETP.GE.AND P2, PT, R0, RZ, PT ;  /* 0x000000ff0000720c */ /* 0x000fe20003f46270 */
[----:B-1----:R-:W-:Y:S02]  /*d320*/  IMAD.MOV.U32 R6, RZ, RZ, R12 ;  /* 0x000000ffff067224 */ /* 0x002fe400078e000c */
[----:B------:R-:W-:Y:S01]  /*d330*/  @!P3 IMAD.IADD R5, R5, 0x1, -R19 ;  /* 0x000000010505b824 */ /* 0x000fe200078e0a13 */
[----:B------:R-:W-:Y:S01]  /*d340*/  ISETP.GE.AND P3, PT, R8, RZ, PT ;  /* 0x000000ff0800720c */ /* 0x000fe20003f66270 */
[----:B------:R-:W-:Y:S01]  /*d350*/  IMAD.HI.U32 R0, R20, R3, RZ ;  /* 0x0000000314007227 */ /* 0x000fe200078e00ff */
[----:B------:R-:W-:Y:S02]  /*d360*/  @!P5 IADD3 R6, -R6, RZ, RZ ;  /* 0x000000ff0606d210 */ /* 0x000fe40007ffe1ff */
[----:B------:R-:W-:Y:S01]  /*d370*/  ISETP.GT.U32.AND P5, PT, R19, R5, PT ;  /* 0x000000051300720c */ /* 0x000fe20003fa4070 */
[----:B------:R-:W-:-:S02]  /*d380*/  IMAD.MOV R10, RZ, RZ, -R10 ;  /* 0x000000ffff0a7224 */ /* 0x000fc400078e0a0a */
[----:B------:R-:W-:Y:S01]  /*d390*/  IMAD.MOV R0, RZ, RZ, -R0 ;  /* 0x000000ffff007224 */ /* 0x000fe200078e0a00 */
[----:B------:R1:W-:Y:S01]  /*d3a0*/  STL [R1+0x6c0], R6 ;  /* 0x0006c00601007387 */ /* 0x0003e20000100800 */
[C---:B------:R-:W-:Y:S02]  /*d3b0*/  IMAD R9, R19.reuse, R10, R9 ;  /* 0x0000000a13097224 */ /* 0x040fe400078e0209 */
[C---:B------:R-:W-:Y:S02]  /*d3c0*/  IMAD R3, R19.reuse, R0, R3 ;  /* 0x0000000013037224 */ /* 0x040fe400078e0203 */
[--C-:B------:R-:W-:Y:S01]  /*d3d0*/  @!P4 IMAD.IADD R4, R4, 0x1, -R19.reuse ;  /* 0x000000010404c824 */ /* 0x100fe200078e0a13 */
[----:B------:R-:W-:Y:S01]  /*d3e0*/  ISETP.GT.U32.AND P4, PT, R19, R9, PT ;  /* 0x000000091300720c */ /* 0x000fe20003f84070 */
[----:B------:R-:W-:Y:S02]  /*d3f0*/  VIADD R12, R2, 0x120 ;  /* 0x00000120020c7836 */ /* 0x000fe40000000000 */
[----:B------:R-:W-:Y:S01]  /*d400*/  @!P5 IMAD.IADD R5, R5, 0x1, -R19 ;  /* 0x000000010505d824 */ /* 0x000fe200078e0a13 */
[----:B------:R-:W-:Y:S01]  /*d410*/  ISETP.GT.U32.AND P5, PT, R19, R3, PT ;  /* 0x000000031300720c */ /* 0x000fe20003fa4070 */
[----:B------:R-:W-:Y:S01]  /*d420*/  IMAD.HI.U32 R8, R20, R11, RZ ;  /* 0x0000000b14087227 */ /* 0x000fe200078e00ff */
[----:B-1----:R-:W-:-:S02]  /*d430*/  MOV R6, R17 ;  /* 0x0000001100067202 */ /* 0x002fc40000000f00 */
[----:B------:R-:W-:Y:S01]  /*d440*/  IABS R15, R12 ;  /* 0x0000000c000f7213 */ /* 0x000fe20000000000 */
[----:B------:R-:W-:Y:S02]  /*d450*/  VIADD R13, R2, 0x121 ;  /* 0x00000121020d7836 */ /* 0x000fe40000000000 */
[----:B------:R-:W-:Y:S02]  /*d460*/  IMAD.MOV R8, RZ, RZ, -R8 ;  /* 0x000000ffff087224 */ /* 0x000fe400078e0a08 */
[--C-:B------:R-:W-:Y:S01]  /*d470*/  @!P4 IMAD.IADD R9, R9, 0x1, -R19.reuse ;  /* 0x000000010909c824 */ /* 0x100fe200078e0a13 */
[----:B------:R-:W-:Y:S01]  /*d480*/  IABS R14, R13 ;  /* 0x0000000d000e7213 */ /* 0x000fe20000000000 */
[----:B------:R-:W-:Y:S01]  /*d490*/  @!P0 IMAD.MOV R6, RZ, RZ, -R6 ;  /* 0x000000ffff068224 */ /* 0x000fe200078e0a06 */
[----:B------:R-:W-:Y:S01]  /*d4a0*/  ISETP.GE.AND P0, PT, R7, RZ, PT ;  /* 0x000000ff0700720c */ /* 0x000fe20003f06270 */
[----:B------:R-:W-:Y:S01]  /*d4b0*/  @!P5 IMAD.IADD R3, R3, 0x1, -R19 ;  /* 0x000000010303d824 */ /* 0x000fe200078e0a13 */
[C---:B------:R-:W-:Y:S01]  /*d4c0*/  ISETP.GT.U32.AND P5, PT, R19.reuse, R9, PT ;  /* 0x000000091300720c */ /* 0x040fe20003fa4070 */
[----:B------:R-:W-:Y:S01]  /*d4d0*/  IMAD.HI.U32 R18, R20, R15, RZ ;  /* 0x0000000f14127227 */ /* 0x000fe200078e00ff */
[----:B------:R1:W-:Y:S03]  /*d4e0*/  STL [R1+0x6b4], R6 ;  /* 0x0006b40601007387 */ /* 0x0003e60000100800 */
[----:B------:R-:W-:-:S02]  /*d4f0*/  IMAD R11, R19, R8, R11 ;  /* 0x00000008130b7224 */ /* 0x000fc400078e020b */
[----:B------:R-:W-:Y:S02]  /*d500*/  VIADD R0, R2, 0x122 ;  /* 0x0000012202007836 */ /* 0x000fe40000000000 */
[----:B------:R-:W-:Y:S01]  /*d510*/  IMAD.MOV R18, RZ, RZ, -R18 ;  /* 0x000000ffff127224 */ /* 0x000fe200078e0a12 */
[----:B------:R-:W-:Y:S01]  /*d520*/  ISETP.GT.U32.AND P4, PT, R19, R11, PT ;  /* 0x0000000b1300720c */ /* 0x000fe20003f84070 */
[----:B------:R-:W-:Y:S01]  /*d530*/  IMAD.HI.U32 R16, R20, R14, RZ ;  /* 0x0000000e14107227 */ /* 0x000fe200078e00ff */
[----:B------:R-:W-:Y:S02]  /*d540*/  IABS R8, R0 ;  /* 0x0000000000087213 */ /* 0x000fe40000000000 */
[----:B------:R-:W-:Y:S01]  /*d550*/  @!P5 IADD3 R9, R9, -R19, RZ ;  /* 0x800000130909d210 */ /* 0x000fe20007ffe0ff */
[----:B-1----:R-:W-:Y:S02]  /*d560*/  IMAD.MOV.U32 R6, RZ, RZ, R4 ;  /* 0x000000ffff067224 */ /* 0x002fe400078e0004 */
[----:B------:R-:W-:-:S02]  /*d570*/  IMAD R7, R19, R18, R15 ;  /* 0x0000001213077224 */ /* 0x000fc400078e020f */
[----:B------:R-:W-:Y:S01]  /*d580*/  @!P6 IMAD.MOV R6, RZ, RZ, -R6 ;  /* 0x000000ffff06e224 */ /* 0x000fe200078e0a06 */
[C---:B------:R-:W-:Y:S01]  /*d590*/  ISETP.GT.U32.AND P6, PT, R19.reuse, R3, PT ;  /* 0x000000031300720c */ /* 0x040fe20003fc4070 */
[----:B------:R-:W-:Y:S01]  /*d5a0*/  VIADD R10, R2, 0x123 ;  /* 0x00000123020a7836 */ /* 0x000fe20000000000 */
[C---:B------:R-:W-:Y:S01]  /*d5b0*/  ISETP.GT.U32.AND P5, PT, R19.reuse, R7, PT ;  /* 0x000000071300720c */ /* 0x040fe20003fa4070 */
[----:B------:R-:W-:Y:S01]  /*d5c0*/  IMAD.MOV R16, RZ, RZ, -R16 ;  /* 0x000000ffff107224 */ /* 0x000fe200078e0a10 */
[----:B------:R1:W-:Y:S01]  /*d5d0*/  STL [R1+0x6a8], R6 ;  /* 0x0006a80601007387 */ /* 0x0003e20000100800 */
[----:B------:R-:W-:Y:S01]  /*d5e0*/  IMAD.MOV.U32 R17, RZ, RZ, R8 ;  /* 0x000000ffff117224 */ /* 0x000fe200078e0008 */
[----:B------:R-:W-:Y:S01]  /*d5f0*/  IABS R15, R10 ;  /* 0x0000000a000f7213 */ /* 0x000fe20000000000 */
[----:B------:R-:W-:Y:S02]  /*d600*/  IMAD R8, R19, R16, R14 ;  /* 0x0000001013087224 */ /* 0x000fe400078e020e */
[----:B------:R-:W-:-:S02]  /*d610*/  IMAD.MOV.U32 R14, RZ, RZ, R5 ;  /* 0x000000ffff0e7224 */ /* 0x000fc400078e0005 */
[----:B------:R-:W-:-:S04]  /*d620*/  IMAD.HI.U32 R4, R20, R17, RZ ;  /* 0x0000001114047227 */ /* 0x000fc800078e00ff */
[----:B-1----:R-:W-:Y:S01]  /*d630*/  IMAD.MOV.U32 R6, RZ, RZ, R9 ;  /* 0x000000ffff067224 */ /* 0x002fe200078e0009 */
[----:B------:R-:W-:Y:S01]  /*d640*/  @!P5 IADD3 R7, R7, -R19, RZ ;  /* 0x800000130707d210 */ /* 0x000fe20007ffe0ff */
[----:B------:R-:W-:Y:S01]  /*d650*/  @!P1 IMAD.MOV R14, RZ, RZ, -R14 ;  /* 0x000000ffff0e9224 */ /* 0x000fe200078e0a0e */
[----:B------:R-:W-:Y:S01]  /*d660*/  ISETP.GE.AND P1, PT, R12, RZ, PT ;  /* 0x000000ff0c00720c */ /* 0x000fe20003f26270 */
[----:B------:R-:W-:Y:S02]  /*d670*/  @!P4 IMAD.IADD R11, R11, 0x1, -R19 ;  /* 0x000000010b0bc824 */ /* 0x000fe400078e0a13 */
[----:B------:R-:W-:Y:S01]  /*d680*/  IMAD.HI.U32 R5, R20, R15, RZ ;  /* 0x0000000f14057227 */ /* 0x000fe200078e00ff */
[----:B------:R1:W-:Y:S02]  /*d690*/  STL [R1+0x6a4], R14 ;  /* 0x0006a40e01007387 */ /* 0x0003e40000100800 */
[C---:B------:R-:W-:Y:S01]  /*d6a0*/  ISETP.GT.U32.AND P4, PT, R19.reuse, R11, PT ;  /* 0x0000000b1300720c */ /* 0x040fe20003f84070 */
[----:B------:R-:W-:Y:S01]  /*d6b0*/  @!P2 IMAD.MOV R6, RZ, RZ, -R6 ;  /* 0x000000ffff06a224 */ /* 0x000fe200078e0a06 */
[----:B------:R-:W-:Y:S01]  /*d6c0*/  ISETP.GT.U32.AND P2, PT, R19, R8, PT ;  /* 0x000000081300720c */ /* 0x000fe20003f44070 */
[----:B------:R-:W-:-:S02]  /*d6d0*/  IMAD.MOV R4, RZ, RZ, -R4 ;  /* 0x000000ffff047224 */ /* 0x000fc400078e0a04 */
[----:B------:R-:W-:Y:S01]  /*d6e0*/  @!P6 IMAD.IADD R3, R3, 0x1, -R19 ;  /* 0x000000010303e824 */ /* 0x000fe200078e0a13 */
[----:B------:R2:W-:Y:S01]  /*d6f0*/  STL [R1+0x6a0], R6 ;  /* 0x0006a00601007387 */ /* 0x0005e20000100800 */
[----:B------:R-:W-:Y:S01]  /*d700*/  IMAD.MOV R9, RZ, RZ, -R5 ;  /* 0x000000ffff097224 */ /* 0x000fe200078e0a05 */
[----:B------:R-:W-:Y:S01]  /*d710*/  ISETP.GE.AND P6, PT, R13, RZ, PT ;  /* 0x000000ff0d00720c */ /* 0x000fe20003fc6270 */
[----:B------:R-:W-:Y:S02]  /*d720*/  IMAD R5, R19, R4, R17 ;  /* 0x0000000413057224 */ /* 0x000fe400078e0211 */
[----:B-1----:R-:W-:Y:S02]  /*d730*/  VIADD R14, R2, 0x124 ;  /* 0x00000124020e7836 */ /* 0x002fe40000000000 */
[--C-:B------:R-:W-:Y:S01]  /*d740*/  @!P4 IMAD.IADD R11, R11, 0x1, -R19.reuse ;  /* 0x000000010b0bc824 */ /* 0x100fe200078e0a13 */
[----:B------:R-:W-:Y:S01]  /*d750*/  ISETP.GT.U32.AND P5, PT, R19, R5, PT ;  /* 0x000000051300720c */ /* 0x000fe20003fa4070 */
[----:B------:R-:W-:Y:S01]  /*d760*/  @!P2 IMAD.IADD R8, R8, 0x1, -R19 ;  /* 0x000000010808a824 */ /* 0x000fe200078e0a13 */
[----:B------:R-:W-:Y:S01]  /*d770*/  ISETP.GE.AND P4, PT, R0, RZ, PT ;  /* 0x000000ff0000720c */ /* 0x000fe20003f86270 */
[----:B--2---:R-:W-:-:S02]  /*d780*/  IMAD.MOV.U32 R6, RZ, RZ, R3 ;  /* 0x000000ffff067224 */ /* 0x004fc400078e0003 */
[C---:B------:R-:W-:Y:S01]  /*d790*/  IMAD R0, R19.reuse, R9, R15 ;  /* 0x0000000913007224 */ /* 0x040fe200078e020f */
        /* <DEDUP_REMOVED lines=8> */
[----:B------:R-:W-:Y:S01]  /*d820*/  @!P5 IMAD.IADD R5, R5, 0x1, -R19 ;  /* 0x000000010505d824 */ /* 0x000fe200078e0a13 */
[----:B------:R-:W-:Y:S01]  /*d830*/  IADD3 R17, -R17, RZ, RZ ;  /* 0x000000ff11117210 */ /* 0x000fe20007ffe1ff */
[----:B------:R-:W-:-:S02]  /*d840*/  VIADD R9, R2, 0x125 ;  /* 0x0000012502097836 */ /* 0x000fc40000000000 */
[----:B------:R-:W-:Y:S01]  /*d850*/  VIADD R4, R2, 0x127 ;  /* 0x0000012702047836 */ /* 0x000fe20000000000 */
[----:B------:R-:W-:Y:S01]  /*d860*/  ISETP.GT.U32.AND P5, PT, R19, R5, PT ;  /* 0x000000051300720c */ /* 0x000fe20003fa4070 */
[--C-:B------:R-:W-:Y:S01]  /*d870*/  @!P3 IMAD.IADD R7, R7, 0x1, -R19.reuse ;  /* 0x000000010707b824 */ /* 0x100fe200078e0a13 */
[C---:B------:R-:W-:Y:S01]  /*d880*/  ISETP.GT.U32.AND P3, PT, R19.reuse, R0, PT ;  /* 0x000000001300720c */ /* 0x040fe20003f64070 */
[----:B------:R-:W-:Y:S01]  /*d890*/  @!P2 IMAD.IADD R8, R8, 0x1, -R19 ;  /* 0x000000010808a824 */ /* 0x000fe200078e0a13 */
[----:B------:R-:W-:Y:S01]  /*d8a0*/  ISETP.GE.AND P2, PT, R10, RZ, PT ;  /* 0x000000ff0a00720c */ /* 0x000fe20003f46270 */
[----:B------:R-:W-:Y:S01]  /*d8b0*/  IMAD R10, R19, R17, R15 ;  /* 0x00000011130a7224 */ /* 0x000fe200078e020f */
[----:B------:R-:W-:Y:S01]  /*d8c0*/  IABS R16, R9 ;  /* 0x0000000900107213 */ /* 0x000fe20000000000 */
[----:B-1----:R-:W-:Y:S01]  /*d8d0*/  IMAD.MOV.U32 R6, RZ, RZ, R7 ;  /* 0x000000ffff067224 */ /* 0x002fe200078e0007 */
[----:B------:R-:W-:Y:S01]  /*d8e0*/  IABS R12, R4 ;  /* 0x00000004000c7213 */ /* 0x000fe20000000000 */
[----:B------:R-:W-:-:S04]  /*d8f0*/  IMAD.HI.U32 R18, R20, R13, RZ ;  /* 0x0000000d14127227 */ /* 0x000fc800078e00ff */
[--C-:B------:R-:W-:Y:S01]  /*d900*/  @!P5 IMAD.IADD R5, R5, 0x1, -R19.reuse ;  /* 0x000000010505d824 */ /* 0x100fe200078e0a13 */
[C---:B------:R-:W-:Y:S01]  /*d910*/  ISETP.GT.U32.AND P5, PT, R19.reuse, R10, PT ;  /* 0x0000000a1300720c */ /* 0x040fe20003fa4070 */
[----:B------:R-:W-:Y:S01]  /*d920*/  @!P3 IMAD.IADD R0, R0, 0x1, -R19 ;  /* 0x000000010000b824 */ /* 0x000fe200078e0a13 */
[----:B------:R-:W-:Y:S01]  /*d930*/  ISETP.GE.AND P3, PT, R14, RZ, PT ;  /* 0x000000ff0e00720c */ /* 0x000fe20003f66270 */
[----:B------:R-:W-:Y:S02]  /*d940*/  @!P0 IMAD.MOV R11, RZ, RZ, -R11 ;  /* 0x000000ffff0b8224 */ /* 0x000fe400078e0a0b */
[----:B------:R-:W-:Y:S01]  /*d950*/  @!P1 IMAD.MOV R6, RZ, RZ, -R6 ;  /* 0x000000ffff069224 */ /* 0x000fe200078e0a06 */
[----:B------:R-:W-:Y:S01]  /*d960*/  ISETP.GT.U32.AND P0, PT, R19, R0, PT ;  /* 0x000000001300720c */ /* 0x000fe20003f04070 */
[C---:B------:R-:W-:Y:S01]  /*d970*/  IMAD.HI.U32 R15, R20.reuse, R16, RZ ;  /* 0x00000010140f7227 */ /* 0x040fe200078e00ff */
[----:B------:R-:W-:Y:S03]  /*d980*/  STL [R1+0x698], R11 ;  /* 0x0006980b01007387 */ /* 0x000fe60000100800 */
[----:B------:R-:W-:Y:S01]  /*d990*/  IMAD.HI.U32 R17, R20, R12, RZ ;  /* 0x0000000c14117227 */ /* 0x000fe200078e00ff */
[----:B------:R1:W-:Y:S03]  /*d9a0*/  STL [R1+0x694], R6 ;  /* 0x0006940601007387 */ /* 0x0003e60000100800 */
[----:B------:R-:W-:-:S02]  /*d9b0*/  IMAD.MOV R18, RZ, RZ, -R18 ;  /* 0x000000ffff127224 */ /* 0x000fc400078e0a12 */
[----:B------:R-:W-:Y:S02]  /*d9c0*/  IMAD.MOV R15, RZ, RZ, -R15 ;  /* 0x000000ffff0f7224 */ /* 0x000fe400078e0a0f */
[----:B------:R-:W-:Y:S01]  /*d9d0*/  IMAD.MOV R17, RZ, RZ, -R17 ;  /* 0x000000ffff117224 */ /* 0x000fe200078e0a11 */
[----:B------:R-:W-:Y:S01]  /*d9e0*/  @!P0 IADD3 R0, R0, -R19, RZ ;  /* 0x8000001300008210 */ /* 0x000fe20007ffe0ff */
[C---:B------:R-:W-:Y:S02]  /*d9f0*/  IMAD R13, R19.reuse, R18, R13 ;  /* 0x00000012130d7224 */ /* 0x040fe400078e020d */
[----:B-1----:R-:W-:Y:S02]  /*da00*/  IMAD.MOV.U32 R6, RZ, RZ, R8 ;  /* 0x000000ffff067224 */ /* 0x002fe400078e0008 */
[C---:B------:R-:W-:Y:S01]  /*da10*/  IMAD R15, R19.reuse, R15, R16 ;  /* 0x0000000f130f7224 */ /* 0x040fe200078e0210 */
[----:B------:R-:W-:Y:S01]  /*da20*/  IADD3 R16, R2, 0x129, RZ ;  /* 0x0000012902107810 */ /* 0x000fe20007ffe0ff */
[----:B------:R-:W-:-:S02]  /*da30*/  IMAD R12, R19, R17, R12 ;  /* 0x00000011130c7224 */ /* 0x000fc400078e020c */
        /* <DEDUP_REMOVED lines=8> */
[----:B------:R1:W-:Y:S01]  /*dac0*/  STL [R1+0x690], R6 ;  /* 0x0006900601007387 */ /* 0x0003e20000100800 */
[----:B------:R-:W-:Y:S02]  /*dad0*/  ISETP.GT.U32.AND P1, PT, R19, R10, PT ;  /* 0x0000000a1300720c */ /* 0x000fe40003f24070 */
[----:B------:R-:W-:Y:S01]  /*dae0*/  IABS R11, R16 ;  /* 0x00000010000b7213 */ /* 0x000fe20000000000 */
[----:B------:R-:W-:Y:S01]  /*daf0*/  IMAD.MOV.U32 R7, RZ, RZ, R17 ;  /* 0x000000ffff077224 */ /* 0x000fe200078e0011 */
[----:B------:R2:W-:Y:S01]  /*db00*/  STL [R1+0x68c], R5 ;  /* 0x00068c0501007387 */ /* 0x0005e20000100800 */
[----:B------:R-:W-:Y:S01]  /*db10*/  @!P6 IMAD.IADD R13, R13, 0x1, -R19 ;  /* 0x000000010d0de824 */ /* 0x000fe200078e0a13 */
[----:B------:R-:W-:Y:S01]  /*db20*/  ISETP.GE.AND P4, PT, R9, RZ, PT ;  /* 0x000000ff0900720c */ /* 0x000fe20003f86270 */
[----:B------:R-:W-:-:S04]  /*db30*/  IMAD.HI.U32 R8, R20, R7, RZ ;  /* 0x0000000714087227 */ /* 0x000fc800078e00ff */
[----:B-1----:R-:W-:Y:S02]  /*db40*/  IMAD.MOV.U32 R6, RZ, RZ, R0 ;  /* 0x000000ffff067224 */ /* 0x002fe400078e0000 */
[----:B------:R-:W-:Y:S01]  /*db50*/  @!P5 IMAD.IADD R15, R15, 0x1, -R19 ;  /* 0x000000010f0fd824 */ /* 0x000fe200078e0a13 */
[----:B------:R-:W-:Y:S01]  /*db60*/  ISETP.GE.AND P5, PT, R4, RZ, PT ;  /* 0x000000ff0400720c */ /* 0x000fe20003fa6270 */
[----:B--2---:R-:W-:Y:S01]  /*db70*/  IMAD.MOV.U32 R5, RZ, RZ, R11 ;  /* 0x000000ffff057224 */ /* 0x004fe200078e000b */
[----:B------:R-:W-:Y:S01]  /*db80*/  @!P2 IADD3 R6, -R6, RZ, RZ ;  /* 0x000000ff0606a210 */ /* 0x000fe20007ffe1ff */
[----:B------:R-:W-:Y:S01]  /*db90*/  @!P0 IMAD.IADD R12, R12, 0x1, -R19 ;  /* 0x000000010c0c8824 */ /* 0x000fe200078e0a13 */
[C---:B------:R-:W-:Y:S01]  /*dba0*/  ISETP.GT.U32.AND P0, PT, R19.reuse, R13, PT ;  /* 0x0000000d1300720c */ /* 0x040fe20003f04070 */
[----:B------:R-:W-:Y:S01]  /*dbb0*/  IMAD.HI.U32 R4, R20, R5, RZ ;  /* 0x0000000514047227 */ /* 0x000fe200078e00ff */
[C---:B------:R-:W-:Y:S01]  /*dbc0*/  ISETP.GT.U32.AND P6, PT, R19.reuse, R15, PT ;  /* 0x0000000f1300720c */ /* 0x040fe20003fc4070 */
[----:B------:R1:W-:Y:S01]  /*dbd0*/  STL [R1+0x688], R6 ;  /* 0x0006880601007387 */ /* 0x0003e20000100800 */
[----:B------:R-:W-:Y:S01]  /*dbe0*/  ISETP.GT.U32.AND P2, PT, R19, R12, PT ;  /* 0x0000000c1300720c */ /* 0x000fe20003f44070 */
[----:B------:R-:W-:-:S02]  /*dbf0*/  IMAD.MOV R8, RZ, RZ, -R8 ;  /* 0x000000ffff087224 */ /* 0x000fc400078e0a08 */
[----:B------:R-:W-:Y:S01]  /*dc00*/  @!P1 IMAD.IADD R10, R10, 0x1, -R19 ;  /* 0x000000010a0a9824 */ /* 0x000fe200078e0a13 */
[----:B------:R-:W-:Y:S01]  /*dc10*/  ISETP.GE.AND P1, PT, R3, RZ, PT ;  /* 0x000000ff0300720c */ /* 0x000fe20003f26270 */
[----:B------:R-:W-:Y:S02]  /*dc20*/  IMAD.MOV R4, RZ, RZ, -R4 ;  /* 0x000000ffff047224 */ /* 0x000fe400078e0a04 */
[C---:B------:R-:W-:Y:S02]  /*dc30*/  IMAD R3, R19.reuse, R8, R7 ;  /* 0x0000000813037224 */ /* 0x040fe400078e0207 */
[----:B-1----:R-:W-:Y:S02]  /*dc40*/  IMAD.MOV.U32 R6, RZ, RZ, R10 ;  /* 0x000000ffff067224 */ /* 0x002fe400078e000a */
[C---:B------:R-:W-:Y:S02]  /*dc50*/  IMAD R0, R19.reuse, R4, R5 ;  /* 0x0000000413007224 */ /* 0x040fe400078e0205 */
[----:B------:R-:W-:Y:S01]  /*dc60*/  @!P3 IMAD.MOV R6, RZ, RZ, -R6 ;  /* 0x000000ffff06b224 */ /* 0x000fe200078e0a06 */
[----:B------:R-:W-:Y:S01]  /*dc70*/  ISETP.GT.U32.AND P3, PT, R19, R3, PT ;  /* 0x000000031300720c */ /* 0x000fe20003f64070 */
[----:B------:R-:W-:Y:S01]  /*dc80*/  @!P0 IMAD.IADD R13, R13, 0x1, -R19 ;  /* 0x000000010d0d8824 */ /* 0x000fe200078e0a13 */
[----:B------:R-:W-:Y:S01]  /*dc90*/  ISETP.GT.U32.AND P0, PT, R19, R0, PT ;  /* 0x000000001300720c */ /* 0x000fe20003f04070 */
[C---:B------:R-:W-:Y:S01]  /*dca0*/  VIADD R8, R2.reuse, 0x12a ;  /* 0x0000012a02087836 */ /* 0x040fe20000000000 */
[----:B------:R1:W-:Y:S01]  /*dcb0*/  STL [R1+0x684], R6 ;  /* 0x0006840601007387 */ /* 0x0003e20000100800 */
[----:B------:R-:W-:-:S02]  /*dcc0*/  VIADD R9, R2, 0x12c ;  /* 0x0000012c02097836 */ /* 0x000fc40000000000 */
[----:B------:R-:W-:Y:S01]  /*dcd0*/  @!P6 IMAD.IADD R15, R15, 0x1, -R19 ;  /* 0x000000010f0fe824 */ /* 0x000fe200078e0a13 */
[----:B------:R-:W-:Y:S01]  /*dce0*/  IABS R5, R8 ;  /* 0x0000000800057213 */ /* 0x000fe20000000000 */
[----:B------:R-:W-:Y:S01]  /*dcf0*/  VIADD R4, R2, 0x12b ;  /* 0x0000012b02047836 */ /* 0x000fe20000000000 */
[----:B------:R-:W-:Y:S01]  /*dd00*/  ISETP.GE.AND P6, PT, R14, RZ, PT ;  /* 0x000000ff0e00720c */ /* 0x000fe20003fc6270 */
[----:B------:R-:W-:Y:S02]  /*dd10*/  IMAD.MOV.U32 R14, RZ, RZ, R13 ;  /* 0x000000ffff0e7224 */ /* 0x000fe400078e000d */
[----:B------:R-:W-:Y:S01]  /*dd20*/  IMAD.HI.U32 R11, R20, R5, RZ ;  /* 0x00000005140b7227 */ /* 0x000fe200078e00ff */
[----:B------:R-:W-:Y:S02]  /*dd30*/  @!P3 IADD3 R3, R3, -R19, RZ ;  /* 0x800000130303b210 */ /* 0x000fe40007ffe0ff */
[----:B------:R-:W-:Y:S01]  /*dd40*/  ISETP.GE.AND P3, PT, R8, RZ, PT ;  /* 0x000000ff0800720c */ /* 0x000fe20003f66270 */
[----:B------:R-:W-:Y:S01]  /*dd50*/  @!P0 IMAD.IADD R0, R0, 0x1, -R19 ;  /* 0x0000000100008824 */ /* 0x000fe200078e0a13 */
[C---:B------:R-:W-:Y:S01]  /*dd60*/  ISETP.GT.U32.AND P0, PT, R19.reuse, R3, PT ;  /* 0x000000031300720c */ /* 0x040fe20003f04070 */
[----:B------:R-:W-:Y:S01]  /*dd70*/  IMAD.MOV R11, RZ, RZ, -R11 ;  /* 0x000000ffff0b7224 */ /* 0x000fe200078e0a0b */
[----:B------:R-:W-:Y:S01]  /*dd80*/  IABS R8, R9 ;  /* 0x0000000900087213 */ /* 0x000fe20000000000 */
[----:B-1----:R-:W-:Y:S01]  /*dd90*/  IMAD.MOV.U32 R6, RZ, RZ, R15 ;  /* 0x000000ffff067224 */ /* 0x002fe200078e000f */
[----:B------:R-:W-:Y:S01]  /*dda0*/  IABS R7, R4 ;  /* 0x0000000400077213 */ /* 0x000fe20000000000 */
[----:B------:R-:W-:-:S02]  /*ddb0*/  IMAD R5, R19, R11, R5 ;  /* 0x0000000b13057224 */ /* 0x000fc400078e0205 */
[----:B------:R-:W-:Y:S02]  /*ddc0*/  @!P1 IMAD.MOV R14, RZ, RZ, -R14 ;  /* 0x000000ffff0e9224 */ /* 0x000fe400078e0a0e */
[----:B------:R-:W-:Y:S01]  /*ddd0*/  @!P4 IMAD.MOV R6, RZ, RZ, -R6 ;  /* 0x000000ffff06c224 */ /* 0x000fe200078e0a06 */
[C---:B------:R-:W-:Y:S01]  /*dde0*/  ISETP.GT.U32.AND P1, PT, R19.reuse, R5, PT ;  /* 0x000000051300720c */ /* 0x040fe20003f24070 */
[----:B------:R-:W-:Y:S01]  /*ddf0*/  IMAD.HI.U32 R13, R20, R8, RZ ;  /* 0x00000008140d7227 */ /* 0x000fe200078e00ff */
[----:B------:R-:W-:Y:S02]  /*de00*/  ISETP.GT.U32.AND P4, PT, R19, R0, PT ;  /* 0x000000001300720c */ /* 0x000fe40003f84070 */
[----:B------:R1:W-:Y:S01]  /*de10*/  STL [R1+0x680], R6 ;  /* 0x0006800601007387 */ /* 0x0003e20000100800 */
[--C-:B------:R-:W-:Y:S02]  /*de20*/  @!P0 IMAD.IADD R3, R3, 0x1, -R19.reuse ;  /* 0x0000000103038824 */ /* 0x100fe400078e0a13 */
[----:B------:R-:W-:Y:S01]  /*de30*/  @!P2 IMAD.IADD R12, R12, 0x1, -R19 ;  /* 0x000000010c0ca824 */ /* 0x000fe200078e0a13 */
[----:B------:R2:W-:Y:S01]  /*de40*/  STL [R1+0x664], R14 ;  /* 0x0006640e01007387 */ /* 0x0005e20000100800 */
[----:B------:R-:W-:Y:S01]  /*de50*/  IMAD.HI.U32 R10, R20, R7, RZ ;  /* 0x00000007140a7227 */ /* 0x000fe200078e00ff */
[----:B------:R-:W-:-:S03]  /*de60*/  ISETP.GE.AND P2, PT, R16, RZ, PT ;  /* 0x000000ff1000720c */ /* 0x000fc60003f46270 */
[----:B------:R-:W-:Y:S02]  /*de70*/  IMAD.MOV R13, RZ, RZ, -R13 ;  /* 0x000000ffff0d7224 */ /* 0x000fe400078e0a0d */
[----:B------:R-:W-:Y:S02]  /*de80*/  IMAD.MOV R10, RZ, RZ, -R10 ;  /* 0x000000ffff0a7224 */ /* 0x000fe400078e0a0a */
[----:B-1----:R-:W-:Y:S01]  /*de90*/  IMAD.MOV.U32 R6, RZ, RZ, R12 ;  /* 0x000000ffff067224 */ /* 0x002fe200078e000c */
[----:B--2---:R-:W-:Y:S01]  /*dea0*/  MOV R14, R3 ;  /* 0x00000003000e7202 */ /* 0x004fe20000000f00 */
[----:B------:R-:W-:Y:S02]  /*deb0*/  IMAD R13, R19, R13, R8 ;  /* 0x0000000d130d7224 */ /* 0x000fe400078e0208 */
[----:B------:R-:W-:Y:S01]  /*dec0*/  @!P1 IMAD.IADD R5, R5, 0x1, -R19 ;  /* 0x0000000105059824 */ /* 0x000fe200078e0a13 */
[----:B------:R-:W-:Y:S01]  /*ded0*/  @!P5 IADD3 R6, -R6, RZ, RZ ;  /* 0x000000ff0606d210 */ /* 0x000fe20007ffe1ff */
[C---:B------:R-:W-:Y:S01]  /*dee0*/  IMAD R7, R19.reuse, R10, R7 ;  /* 0x0000000a13077224 */ /* 0x040fe200078e0207 */
[----:B------:R-:W-:Y:S01]  /*def0*/  ISETP.GE.AND P5, PT, R4, RZ, PT ;  /* 0x000000ff0400720c */ /* 0x000fe20003fa6270 */
[----:B------:R-:W-:Y:S01]  /*df00*/  @!P6 IMAD.MOV R14, RZ, RZ, -R14 ;  /* 0x000000ffff0ee224 */ /* 0x000fe200078e0a0e */
[C---:B------:R-:W-:Y:S01]  /*df10*/  ISETP.GT.U32.AND P6, PT, R19.reuse, R13, PT ;  /* 0x0000000d1300720c */ /* 0x040fe20003fc4070 */
[----:B------:R-:W-:Y:S01]  /*df20*/  @!P4 IMAD.IADD R0, R0, 0x1, -R19 ;  /* 0x000000010000c824 */ /* 0x000fe200078e0a13 */
[C---:B------:R-:W-:Y:S01]  /*df30*/  ISETP.GT.U32.AND P1, PT, R19.reuse, R5, PT ;  /* 0x000000051300720c */ /* 0x040fe20003f24070 */
[C---:B------:R-:W-:Y:S01]  /*df40*/  VIADD R12, R2.reuse, 0x12d ;  /* 0x0000012d020c7836 */ /* 0x040fe20000000000 */
[----:B------:R-:W-:Y:S01]  /*df50*/  ISETP.GT.U32.AND P0, PT, R19, R7, PT ;  /* 0x000000071300720c */ /* 0x000fe20003f04070 */
[----:B------:R1:W-:Y:S01]  /*df60*/  STL [R1+0x668], R6 ;  /* 0x0006680601007387 */ /* 0x0003e20000100800 */
[----:B------:R-:W-:Y:S01]  /*df70*/  ISETP.GE.AND P4, PT, R9, RZ, PT ;  /* 0x000000ff0900720c */ /* 0x000fe20003f86270 */
[C---:B------:R-:W-:Y:S01]  /*df80*/  VIADD R9, R2.reuse, 0x12f ;  /* 0x0000012f02097836 */ /* 0x040fe20000000000 */
[----:B------:R-:W-:Y:S01]  /*df90*/  IABS R10, R12 ;  /* 0x0000000c000a7213 */ /* 0x000fe20000000000 */
[C---:B------:R-:W-:Y:S01]  /*dfa0*/  VIADD R11, R2.reuse, 0x12e ;  /* 0x0000012e020b7836 */ /* 0x040fe20000000000 */
[----:B------:R2:W-:Y:S01]  /*dfb0*/  STL [R1+0x66c], R14 ;  /* 0x00066c0e01007387 */ /* 0x0005e20000100800 */
[----:B------:R-:W-:Y:S01]  /*dfc0*/  VIADD R15, R2, 0x130 ;  /* 0x00000130020f7836 */ /* 0x000fe20000000000 */
[----:B------:R-:W-:-:S02]  /*dfd0*/  IABS R8, R9 ;  /* 0x0000000900087213 */ /* 0x000fc40000000000 */
[----:B------:R-:W-:Y:S01]  /*dfe0*/  IABS R4, R11 ;  /* 0x0000000b00047213 */ /* 0x000fe20000000000 */
[----:B-1----:R-:W-:Y:S01]  /*dff0*/  IMAD.MOV.U32 R6, RZ, RZ, R0 ;  /* 0x000000ffff067224 */ /* 0x002fe200078e0000 */
[----:B------:R-:W-:Y:S01]  /*e000*/  @!P6 IADD3 R13, R13, -R19, RZ ;  /* 0x800000130d0de210 */ /* 0x000fe20007ffe0ff */
[----:B------:R-:W-:-:S03]  /*e010*/  IMAD.HI.U32 R0, R20, R8, RZ ;  /* 0x0000000814007227 */ /* 0x000fc600078e00ff */
[----:B------:R-:W-:Y:S01]  /*e020*/  ISETP.GT.U32.AND P6, PT, R19, R13, PT ;  /* 0x0000000d1300720c */ /* 0x000fe20003fc4070 */
[----:B------:R-:W-:Y:S01]  /*e030*/  @!P2 IMAD.MOV R6, RZ, RZ, -R6 ;  /* 0x000000ffff06a224 */ /* 0x000fe200078e0a06 */
[----:B------:R-:W-:Y:S01]  /*e040*/  ISETP.GE.AND P2, PT, R12, RZ, PT ;  /* 0x000000ff0c00720c */ /* 0x000fe20003f46270 */
[----:B------:R-:W-:-:S03]  /*e050*/  IMAD.HI.U32 R12, R20, R10, RZ ;  /* 0x0000000a140c7227 */ /* 0x000fc600078e00ff */
[----:B------:R1:W-:Y:S01]  /*e060*/  STL [R1+0x674], R6 ;  /* 0x0006740601007387 */ /* 0x0003e20000100800 */
[--C-:B------:R-:W-:Y:S01]  /*e070*/  @!P1 IMAD.IADD R5, R5, 0x1, -R19.reuse ;  /* 0x0000000105059824 */ /* 0x100fe200078e0a13 */
[----:B------:R-:W-:Y:S01]  /*e080*/  ISETP.GE.AND P1, PT, R11, RZ, PT ;  /* 0x000000ff0b00720c */ /* 0x000fe20003f26270 */
[----:B------:R-:W-:Y:S02]  /*e090*/  IMAD.MOV R12, RZ, RZ, -R12 ;  /* 0x000000ffff0c7224 */ /* 0x000fe400078e0a0c */
[----:B------:R-:W-:Y:S02]  /*e0a0*/  @!P0 IMAD.IADD R7, R7, 0x1, -R19 ;  /* 0x0000000107078824 */ /* 0x000fe400078e0a13 */
[----:B------:R-:W-:Y:S01]  /*e0b0*/  IMAD.HI.U32 R3, R20, R4, RZ ;  /* 0x0000000414037227 */ /* 0x000fe200078e00ff */
[----:B------:R-:W-:Y:S02]  /*e0c0*/  @!P6 IADD3 R13, R13, -R19, RZ ;  /* 0x800000130d0de210 */ /* 0x000fe40007ffe0ff */
[----:B------:R-:W-:Y:S01]  /*e0d0*/  ISETP.GT.U32.AND P0, PT, R19, R7, PT ;  /* 0x000000071300720c */ /* 0x000fe20003f04070 */
[----:B------:R-:W-:-:S02]  /*e0e0*/  IMAD.MOV R11, RZ, RZ, -R0 ;  /* 0x000000ffff0b7224 */ /* 0x000fc400078e0a00 */
[C---:B------:R-:W-:Y:S02]  /*e0f0*/  IMAD R0, R19.reuse, R12, R10 ;  /* 0x0000000c13007224 */ /* 0x040fe400078e020a */
[----:B--2---:R-:W-:Y:S02]  /*e100*/  IMAD.MOV.U32 R14, RZ, RZ, R5 ;  /* 0x000000ffff0e7224 */ /* 0x004fe400078e0005 */
[----:B------:R-:W-:Y:S02]  /*e110*/  IMAD.MOV R3, RZ, RZ, -R3 ;  /* 0x000000ffff037224 */ /* 0x000fe400078e0a03 */
[----:B------:R-:W-:Y:S01]  /*e120*/  @!P3 IMAD.MOV R14, RZ, RZ, -R14 ;  /* 0x000000ffff0eb224 */ /* 0x000fe200078e0a0e */
[C---:B------:R-:W-:Y:S01]  /*e130*/  ISETP.GT.U32.AND P3, PT, R19.reuse, R0, PT ;  /* 0x000000001300720c */ /* 0x040fe20003f64070 */
[----:B------:R-:W-:Y:S02]  /*e140*/  IMAD R3, R19, R3, R4 ;  /* 0x0000000313037224 */ /* 0x000fe400078e0204 */
[----:B------:R-:W-:Y:S01]  /*e150*/  @!P0 IMAD.IADD R7, R7, 0x1, -R19 ;  /* 0x0000000107078824 */ /* 0x000fe200078e0a13 */
[----:B------:R2:W-:Y:S01]  /*e160*/  STL [R1+0x678], R14 ;  /* 0x0006780e01007387 */ /* 0x0005e20000100800 */
[----:B------:R-:W-:Y:S01]  /*e170*/  VIADD R5, R2, 0x131 ;  /* 0x0000013102057836 */ /* 0x000fe20000000000 */
[----:B------:R-:W-:Y:S01]  /*e180*/  ISETP.GT.U32.AND P6, PT, R19, R3, PT ;  /* 0x000000031300720c */ /* 0x000fe20003fc4070 */
[----:B-1----:R-:W-:Y:S01]  /*e190*/  IMAD.MOV.U32 R6, RZ, RZ, R7 ;  /* 0x000000ffff067224 */ /* 0x002fe200078e0007 */
[----:B------:R-:W-:Y:S01]  /*e1a0*/  ISETP.GE.AND P0, PT, R9, RZ, PT ;  /* 0x000000ff0900720c */ /* 0x000fe20003f06270 */
[----:B------:R-:W-:Y:S01]  /*e1b0*/  IMAD R4, R19, R11, R8 ;  /* 0x0000000b13047224 */ /* 0x000fe200078e0208 */
[----:B------:R-:W-:Y:S01]  /*e1c0*/  IABS R7, R5 ;  /* 0x0000000500077213 */ /* 0x000fe20000000000 */
[----:B------:R-:W-:Y:S01]  /*e1d0*/  @!P5 IMAD.MOV R6, RZ, RZ, -R6 ;  /* 0x000000ffff06d224 */ /* 0x000fe200078e0a06 */
[----:B------:R-:W-:Y:S01]  /*e1e0*/  ISETP.GE.AND P5, PT, R15, RZ, PT ;  /* 0x000000ff0f00720c */ /* 0x000fe20003fa6270 */
[----:B------:R-:W-:Y:S01]  /*e1f0*/  @!P3 IMAD.IADD R0, R0, 0x1, -R19 ;  /* 0x000000010000b824 */ /* 0x000fe200078e0a13 */
[----:B------:R-:W-:Y:S01]  /*e200*/  IABS R15, R15 ;  /* 0x0000000f000f7213 */ /* 0x000fe20000000000 */
[----:B------:R-:W-:Y:S01]  /*e210*/  VIADD R11, R2, 0x133 ;  /* 0x00000133020b7836 */ /* 0x000fe20000000000 */
[----:B------:R1:W-:Y:S01]  /*e220*/  STL [R1+0x67c], R6 ;  /* 0x00067c0601007387 */ /* 0x0003e20000100800 */
[----:B--2---:R-:W-:Y:S01]  /*e230*/  IMAD.HI.U32 R14, R20, R7, RZ ;  /* 0x00000007140e7227 */ /* 0x004fe200078e00ff */
[----:B------:R-:W-:-:S02]  /*e240*/  ISETP.GT.U32.AND P3, PT, R19, R0, PT ;  /* 0x000000001300720c */ /* 0x000fc40003f64070 */
[----:B------:R-:W-:Y:S01]  /*e250*/  IABS R9, R11 ;  /* 0x0000000b00097213 */ /* 0x000fe20000000000 */
[----:B------:R-:W-:Y:S02]  /*e260*/  @!P6 IMAD.IADD R3, R3, 0x1, -R19 ;  /* 0x000000010303e824 */ /* 0x000fe400078e0a13 */
[----:B------:R-:W-:-:S03]  /*e270*/  IMAD.HI.U32 R16, R20, R15, RZ ;  /* 0x0000000f14107227 */ /* 0x000fc600078e00ff */
[C---:B------:R-:W-:Y:S01]  /*e280*/  ISETP.GT.U32.AND P6, PT, R19.reuse, R3, PT ;  /* 0x000000031300720c */ /* 0x040fe20003fc4070 */
[----:B-1----:R-:W-:Y:S02]  /*e290*/  IMAD.MOV.U32 R6, RZ, RZ, R13 ;  /* 0x000000ffff067224 */ /* 0x002fe400078e000d */
[----:B------:R-:W-:Y:S02]  /*e2a0*/  IMAD.MOV R16, RZ, RZ, -R16 ;  /* 0x000000ffff107224 */ /* 0x000fe400078e0a10 */
[----:B------:R-:W-:Y:S01]  /*e2b0*/  @!P4 IMAD.MOV R6, RZ, RZ, -R6 ;  /* 0x000000ffff06c224 */ /* 0x000fe200078e0a06 */
[----:B------:R-:W-:Y:S01]  /*e2c0*/  ISETP.GT.U32.AND P4, PT, R19, R4, PT ;  /* 0x000000041300720c */ /* 0x000fe20003f84070 */
[----:B------:R-:W-:Y:S01]  /*e2d0*/  IMAD.MOV R14, RZ, RZ, -R14 ;  /* 0x000000ffff0e7224 */ /* 0x000fe200078e0a0e */
[----:B------:R-:W-:Y:S01]  /*e2e0*/  @!P3 IADD3 R0, R0, -R19, RZ ;  /* 0x800000130000b210 */ /* 0x000fe20007ffe0ff */
[----:B------:R-:W-:Y:S01]  /*e2f0*/  VIADD R10, R2, 0x132 ;  /* 0x00000132020a7836 */ /* 0x000fe20000000000 */
[----:B------:R-:W-:Y:S01]  /*e300*/  ISETP.GE.AND P3, PT, R5, RZ, PT ;  /* 0x000000ff0500720c */ /* 0x000fe20003f66270 */
[----:B------:R-:W-:Y:S01]  /*e310*/  IMAD R5, R19, R16, R15 ;  /* 0x0000001013057224 */ /* 0x000fe200078e020f */
[----:B------:R1:W-:Y:S01]  /*e320*/  STL [R1+0x670], R6 ;  /* 0x0006700601007387 */ /* 0x0003e20000100800 */
[----:B------:R-:W-:Y:S01]  /*e330*/  @!P6 IMAD.IADD R3, R3, 0x1, -R19 ;  /* 0x000000010303e824 */ /* 0x000fe200078e0a13 */
[----:B------:R-:W-:Y:S01]  /*e340*/  IABS R8, R10 ;  /* 0x0000000a00087213 */ /* 0x000fe20000000000 */
[C---:B------:R-:W-:Y:S01]  /*e350*/  IMAD R7, R19.reuse, R14, R7 ;  /* 0x0000000e13077224 */ /* 0x040fe200078e0207 */
[----:B------:R-:W-:Y:S01]  /*e360*/  ISETP.GT.U32.AND P6, PT, R19, R5, PT ;  /* 0x000000051300720c */ /* 0x000fe20003fc4070 */
[----:B------:R-:W-:-:S04]  /*e370*/  IMAD.HI.U32 R12, R20, R9, RZ ;  /* 0x00000009140c7227 */ /* 0x000fc800078e00ff */
[----:B------:R-:W-:Y:S01]  /*e380*/  @!P4 IMAD.IADD R4, R4, 0x1, -R19 ;  /* 0x000000010404c824 */ /* 0x000fe200078e0a13 */
[----:B------:R-:W-:Y:S01]  /*e390*/  ISETP.GT.U32.AND P4, PT, R19, R7, PT ;  /* 0x000000071300720c */ /* 0x000fe20003f84070 */
[----:B------:R-:W-:Y:S02]  /*e3a0*/  IMAD.MOV R12, RZ, RZ, -R12 ;  /* 0x000000ffff0c7224 */ /* 0x000fe400078e0a0c */
[----:B------:R-:W-:-:S04]  /*e3b0*/  IMAD.HI.U32 R17, R20, R8, RZ ;  /* 0x0000000814117227 */ /* 0x000fc800078e00ff */
[----:B------:R-:W-:Y:S02]  /*e3c0*/  IMAD R9, R19, R12, R9 ;  /* 0x0000000c13097224 */ /* 0x000fe400078e0209 */
[C---:B------:R-:W-:Y:S02]  /*e3d0*/  VIADD R12, R2.reuse, 0x134 ;  /* 0x00000134020c7836 */ /* 0x040fe40000000000 */
[----:B------:R-:W-:Y:S02]  /*e3e0*/  IMAD.MOV R13, RZ, RZ, -R17 ;  /* 0x000000ffff0d7224 */ /* 0x000fe400078e0a11 */
[----:B------:R-:W-:Y:S01]  /*e3f0*/  @!P6 IMAD.IADD R5, R5, 0x1, -R19 ;  /* 0x000000010505e824 */ /* 0x000fe200078e0a13 */
[C---:B------:R-:W-:Y:S01]  /*e400*/  ISETP.GT.U32.AND P6, PT, R19.reuse, R4, PT ;  /* 0x000000041300720c */ /* 0x040fe20003fc4070 */
[----:B------:R-:W-:Y:S01]  /*e410*/  IMAD R8, R19, R13, R8 ;  /* 0x0000000d13087224 */ /* 0x000fe200078e0208 */
[----:B------:R-:W-:Y:S01]  /*e420*/  IABS R16, R12 ;  /* 0x0000000c00107213 */ /* 0x000fe20000000000 */
[----:B------:R-:W-:Y:S01]  /*e430*/  VIADD R13, R2, 0x135 ;  /* 0x00000135020d7836 */ /* 0x000fe20000000000 */
[----:B------:R-:W-:Y:S01]  /*e440*/  @!P4 IADD3 R7, R7, -R19, RZ ;  /* 0x800000130707c210 */ /* 0x000fe20007ffe0ff */
[----:B-1----:R-:W-:Y:S01]  /*e450*/  IMAD.MOV.U32 R6, RZ, RZ, R0 ;  /* 0x000000ffff067224 */ /* 0x002fe200078e0000 */
[----:B------:R-:W-:Y:S01]  /*e460*/  ISETP.GT.U32.AND P4, PT, R19, R5, PT ;  /* 0x000000051300720c */ /* 0x000fe20003f84070 */
[----:B------:R-:W-:Y:S01]  /*e470*/  IMAD.HI.U32 R0, R20, R16, RZ ;  /* 0x0000001014007227 */ /* 0x000fe200078e00ff */
[----:B------:R-:W-:-:S03]  /*e480*/  IABS R17, R13 ;  /* 0x0000000d00117213 */ /* 0x000fc60000000000 */
[----:B------:R-:W-:Y:S02]  /*e490*/  IMAD.MOV R0, RZ, RZ, -R0 ;  /* 0x000000ffff007224 */ /* 0x000fe400078e0a00 */
[----:B------:R-:W-:Y:S01]  /*e4a0*/  @!P2 IMAD.MOV R6, RZ, RZ, -R6 ;  /* 0x000000ffff06a224 */ /* 0x000fe200078e0a06 */
[C---:B------:R-:W-:Y:S01]  /*e4b0*/  ISETP.GT.U32.AND P2, PT, R19.reuse, R7, PT ;  /* 0x000000071300720c */ /* 0x040fe20003f44070 */
[----:B------:R-:W-:Y:S01]  /*e4c0*/  @!P6 IMAD.IADD R4, R4, 0x1, -R19 ;  /* 0x000000010404e824 */ /* 0x000fe200078e0a13 */
[C---:B------:R-:W-:Y:S01]  /*e4d0*/  ISETP.GT.U32.AND P6, PT, R19.reuse, R9, PT ;  /* 0x000000091300720c */ /* 0x040fe20003fc4070 */
[----:B------:R-:W-:Y:S01]  /*e4e0*/  IMAD.HI.U32 R240, R20, R17, RZ ;  /* 0x0000001114f07227 */ /* 0x000fe200078e00ff */
[----:B------:R-:W-:Y:S03]  /*e4f0*/  STL [R1+0x660], R6 ;  /* 0x0006600601007387 */ /* 0x000fe60000100800 */
[----:B------:R-:W-:Y:S01]  /*e500*/  @!P1 IMAD.MOV R3, RZ, RZ, -R3 ;  /* 0x000000ffff039224 */ /* 0x000fe200078e0a03 */
[C---:B------:R-:W-:Y:S01]  /*e510*/  ISETP.GT.U32.AND P1, PT, R19.reuse, R8, PT ;  /* 0x000000081300720c */ /* 0x040fe20003f24070 */
[----:B------:R-:W-:-:S02]  /*e520*/  IMAD R16, R19, R0, R16 ;  /* 0x0000000013107224 */ /* 0x000fc400078e0210 */
[----:B------:R-:W-:Y:S01]  /*e530*/  IMAD.MOV R240, RZ, RZ, -R240 ;  /* 0x000000fffff07224 */ /* 0x000fe200078e0af0 */
[----:B------:R1:W-:Y:S01]  /*e540*/  STL [R1+0x65c], R3 ;  /* 0x00065c0301007387 */ /* 0x0003e20000100800 */
[C---:B------:R-:W-:Y:S01]  /*e550*/  VIADD R14, R2.reuse, 0x136 ;  /* 0x00000136020e7836 */ /* 0x040fe20000000000 */
[----:B------:R-:W-:Y:S01]  /*e560*/  @!P2 IADD3 R7, R7, -R19, RZ ;  /* 0x800000130707a210 */ /* 0x000fe20007ffe0ff */
[----:B------:R-:W-:Y:S01]  /*e570*/  @!P4 IMAD.IADD R5, R5, 0x1, -R19 ;  /* 0x000000010505c824 */ /* 0x000fe200078e0a13 */
[C---:B------:R-:W-:Y:S01]  /*e580*/  ISETP.GT.U32.AND P4, PT, R19.reuse, R16, PT ;  /* 0x000000101300720c */ /* 0x040fe20003f84070 */
[C---:B------:R-:W-:Y:S01]  /*e590*/  IMAD R17, R19.reuse, R240, R17 ;  /* 0x000000f013117224 */ /* 0x040fe200078e0211 */
[----:B------:R-:W-:Y:S01]  /*e5a0*/  IABS R18, R14 ;  /* 0x0000000e00127213 */ /* 0x000fe20000000000 */
[----:B------:R-:W-:Y:S02]  /*e5b0*/  VIADD R15, R2, 0x137 ;  /* 0x00000137020f7836 */ /* 0x000fe40000000000 */
[----:B------:R-:W-:Y:S01]  /*e5c0*/  IMAD.MOV.U32 R21, RZ, RZ, R4 ;  /* 0x000000ffff157224 */ /* 0x000fe200078e0004 */
[----:B------:R-:W-:Y:S01]  /*e5d0*/  ISETP.GT.U32.AND P2, PT, R19, R17, PT ;  /* 0x000000111300720c */ /* 0x000fe20003f44070 */
[----:B------:R-:W-:Y:S01]  /*e5e0*/  @!P6 IMAD.IADD R9, R9, 0x1, -R19 ;  /* 0x000000010909e824 */ /* 0x000fe200078e0a13 */
[----:B------:R-:W-:Y:S01]  /*e5f0*/  IABS R238, R15 ;  /* 0x0000000f00ee7213 */ /* 0x000fe20000000000 */
[----:B-1----:R-:W-:Y:S01]  /*e600*/  IMAD.HI.U32 R3, R20, R18, RZ ;  /* 0x0000001214037227 */ /* 0x002fe200078e00ff */
[----:B------:R-:W-:-:S02]  /*e610*/  @!P0 IADD3 R21, -R21, RZ, RZ ;  /* 0x000000ff15158210 */ /* 0x000fc40007ffe1ff */
[----:B------:R-:W-:Y:S01]  /*e620*/  ISETP.GT.U32.AND P0, PT, R19, R9, PT ;  /* 0x000000091300720c */ /* 0x000fe20003f04070 */
[----:B------:R-:W-:Y:S01]  /*e630*/  @!P1 IMAD.IADD R8, R8, 0x1, -R19 ;  /* 0x0000000108089824 */ /* 0x000fe200078e0a13 */
[----:B------:R-:W-:Y:S01]  /*e640*/  ISETP.GE.AND P6, PT, R11, RZ, PT ;  /* 0x000000ff0b00720c */ /* 0x000fe20003fc6270 */
[----:B------:R-:W-:Y:S01]  /*e650*/  IMAD.HI.U32 R0, R20, R238, RZ ;  /* 0x000000ee14007227 */ /* 0x000fe200078e00ff */
[----:B------:R-:W-:Y:S01]  /*e660*/  ISETP.GE.AND P1, PT, R10, RZ, PT ;  /* 0x000000ff0a00720c */ /* 0x000fe20003f26270 */
[----:B------:R-:W-:Y:S02]  /*e670*/  STL [R1+0x658], R21 ;  /* 0x0006581501007387 */ /* 0x000fe40000100800 */
[----:B------:R-:W-:Y:S02]  /*e680*/  IMAD.MOV R3, RZ, RZ, -R3 ;  /* 0x000000ffff037224 */ /* 0x000fe400078e0a03 */
[----:B------:R-:W-:Y:S01]  /*e690*/  @!P4 IMAD.IADD R16, R16, 0x1, -R19 ;  /* 0x000000011010c824 */ /* 0x000fe200078e0a13 */
[----:B------:R-:W-:Y:S01]  /*e6a0*/  ISETP.GT.U32.AND P4, PT, R19, R8, PT ;  /* 0x000000081300720c */ /* 0x000fe20003f84070 */
[----:B------:R-:W-:-:S02]  /*e6b0*/  IMAD.MOV R0, RZ, RZ, -R0 ;  /* 0x000000ffff007224 */ /* 0x000fc400078e0a00 */
[----:B------:R-:W-:Y:S02]  /*e6c0*/  IMAD R3, R19, R3, R18 ;  /* 0x0000000313037224 */ /* 0x000fe400078e0212 */
[----:B------:R-:W-:Y:S02]  /*e6d0*/  IMAD.MOV.U32 R4, RZ, RZ, R7 ;  /* 0x000000ffff047224 */ /* 0x000fe400078e0007 */
[----:B------:R-:W-:Y:S02]  /*e6e0*/  VIADD R11, R2, 0x138 ;  /* 0x00000138020b7836 */ /* 0x000fe40000000000 */
[----:B------:R-:W-:Y:S01]  /*e6f0*/  @!P2 IMAD.IADD R17, R17, 0x1, -R19 ;  /* 0x000000011111a824 */ /* 0x000fe200078e0a13 */
[C---:B------:R-:W-:Y:S01]  /*e700*/  ISETP.GT.U32.AND P2, PT, R19.reuse, R16, PT ;  /* 0x000000101300720c */ /* 0x040fe20003f44070 */
[C---:B------:R-:W-:Y:S01]  /*e710*/  IMAD R0, R19.reuse, R0, R238 ;  /* 0x0000000013007224 */ /* 0x040fe200078e02ee */
[----:B------:R-:W-:Y:S01]  /*e720*/  IABS R7, R11 ;  /* 0x0000000b00077213 */ /* 0x000fe20000000000 */
[----:B------:R-:W-:Y:S01]  /*e730*/  @!P3 IMAD.MOV R4, RZ, RZ, -R4 ;  /* 0x000000ffff04b224 */ /* 0x000fe200078e0a04 */
[----:B------:R-:W-:Y:S01]  /*e740*/  ISETP.GT.U32.AND P3, PT, R19, R3, PT ;  /* 0x000000031300720c */ /* 0x000fe20003f64070 */
[----:B------:R-:W-:-:S02]  /*e750*/  IMAD.MOV.U32 R6, RZ, RZ, R5 ;  /* 0x000000ffff067224 */ /* 0x000fc400078e0005 */
[--C-:B------:R-:W-:Y:S01]  /*e760*/  @!P0 IMAD.IADD R9, R9, 0x1, -R19.reuse ;  /* 0x0000000109098824 */ /* 0x100fe200078e0a13 */
[C---:B------:R-:W-:Y:S01]  /*e770*/  ISETP.GT.U32.AND P0, PT, R19.reuse, R0, PT ;  /* 0x000000001300720c */ /* 0x040fe20003f04070 */
[----:B------:R-:W-:Y:S01]  /*e780*/  @!P4 IMAD.IADD R8, R8, 0x1, -R19 ;  /* 0x000000010808c824 */ /* 0x000fe200078e0a13 */
[----:B------:R-:W-:Y:S01]  /*e790*/  ISETP.GE.AND P4, PT, R12, RZ, PT ;  /* 0x000000ff0c00720c */ /* 0x000fe20003f86270 */
[----:B------:R-:W-:Y:S01]  /*e7a0*/  @!P5 IMAD.MOV R6, RZ, RZ, -R6 ;  /* 0x000000ffff06d224 */ /* 0x000fe200078e0a06 */
[----:B------:R-:W-:Y:S01]  /*e7b0*/  ISETP.GT.U32.AND P5, PT, R19, R17, PT ;  /* 0x000000111300720c */ /* 0x000fe20003fa4070 */
[----:B------:R-:W-:-:S03]  /*e7c0*/  IMAD.HI.U32 R12, R20, R7, RZ ;  /* 0x00000007140c7227 */ /* 0x000fc600078e00ff */
[----:B------:R1:W-:Y:S01]  /*e7d0*/  STL [R1+0x654], R6 ;  /* 0x0006540601007387 */ /* 0x0003e20000100800 */
[----:B------:R-:W-:Y:S01]  /*e7e0*/  VIADD R10, R2, 0x139 ;  /* 0x00000139020a7836 */ /* 0x000fe20000000000 */
[----:B------:R-:W-:Y:S01]  /*e7f0*/  IADD3 R12, -R12, RZ, RZ ;  /* 0x000000ff0c0c7210 */ /* 0x000fe20007ffe1ff */
[--C-:B------:R-:W-:Y:S01]  /*e800*/  @!P2 IMAD.IADD R16, R16, 0x1, -R19.reuse ;  /* 0x000000011010a824 */ /* 0x100fe200078e0a13 */
[----:B------:R-:W-:Y:S01]  /*e810*/  ISETP.GE.AND P2, PT, R13, RZ, PT ;  /* 0x000000ff0d00720c */ /* 0x000fe20003f46270 */
[----:B------:R-:W-:Y:S01]  /*e820*/  @!P3 IMAD.IADD R3, R3, 0x1, -R19 ;  /* 0x000000010303b824 */ /* 0x000fe200078e0a13 */
[----:B------:R-:W-:Y:S01]  /*e830*/  IABS R5, R10 ;  /* 0x0000000a00057213 */ /* 0x000fe20000000000 */
[----:B------:R-:W-:Y:S01]  /*e840*/  IMAD.MOV.U32 R18, RZ, RZ, R8 ;  /* 0x000000ffff127224 */ /* 0x000fe200078e0008 */
[----:B------:R2:W-:Y:S01]  /*e850*/  STL [R1+0x650], R4 ;  /* 0x0006500401007387 */ /* 0x0005e20000100800 */
[----:B------:R-:W-:Y:S01]  /*e860*/  IMAD.MOV.U32 R8, RZ, RZ, R16 ;  /* 0x000000ffff087224 */ /* 0x000fe200078e0010 */
[----:B------:R-:W-:Y:S01]  /*e870*/  ISETP.GE.AND P3, PT, R15, RZ, PT ;  /* 0x000000ff0f00720c */ /* 0x000fe20003f66270 */
[----:B-1----:R-:W-:-:S02]  /*e880*/  IMAD.MOV.U32 R6, RZ, RZ, R9 ;  /* 0x000000ffff067224 */ /* 0x002fc400078e0009 */
[----:B------:R-:W-:Y:S01]  /*e890*/  @!P0 IMAD.IADD R0, R0, 0x1, -R19 ;  /* 0x0000000100008824 */ /* 0x000fe200078e0a13 */
[C---:B------:R-:W-:Y:S01]  /*e8a0*/  ISETP.GT.U32.AND P0, PT, R19.reuse, R3, PT ;  /* 0x000000031300720c */ /* 0x040fe20003f04070 */
[----:B------:R-:W-:Y:S01]  /*e8b0*/  IMAD R7, R19, R12, R7 ;  /* 0x0000000c13077224 */ /* 0x000fe200078e0207 */
[----:B------:R-:W-:Y:S01]  /*e8c0*/  @!P4 IADD3 R8, -R8, RZ, RZ ;  /* 0x000000ff0808c210 */ /* 0x000fe20007ffe1ff */
[----:B------:R-:W-:Y:S01]  /*e8d0*/  @!P1 IMAD.MOV R18, RZ, RZ, -R18 ;  /* 0x000000ffff129224 */ /* 0x000fe200078e0a12 */
[----:B------:R-:W-:Y:S01]  /*e8e0*/  ISETP.GE.AND P1, PT, R11, RZ, PT ;  /* 0x000000ff0b00720c */ /* 0x000fe20003f26270 */
[----:B------:R-:W-:Y:S01]  /*e8f0*/  @!P6 IMAD.MOV R6, RZ, RZ, -R6 ;  /* 0x000000ffff06e224 */ /* 0x000fe200078e0a06 */
[----:B------:R-:W-:Y:S01]  /*e900*/  ISETP.GT.U32.AND P4, PT, R19, R7, PT ;  /* 0x000000071300720c */ /* 0x000fe20003f84070 */
[----:B------:R-:W-:Y:S01]  /*e910*/  @!P5 IMAD.IADD R17, R17, 0x1, -R19 ;  /* 0x000000011111d824 */ /* 0x000fe200078e0a13 */
[----:B------:R-:W-:Y:S01]  /*e920*/  STL [R1+0x64c], R18 ;  /* 0x00064c1201007387 */ /* 0x000fe20000100800 */
[----:B--2---:R-:W-:Y:S01]  /*e930*/  IMAD.HI.U32 R4, R20, R5, RZ ;  /* 0x0000000514047227 */ /* 0x004fe200078e00ff */
[----:B------:R-:W-:-:S02]  /*e940*/  ISETP.GE.AND P5, PT, R14, RZ, PT ;  /* 0x000000ff0e00720c */ /* 0x000fc40003fa6270 */
[----:B------:R1:W-:Y:S01]  /*e950*/  STL [R1+0x648], R6 ;  /* 0x0006480601007387 */ /* 0x0003e20000100800 */
[----:B------:R-:W-:Y:S01]  /*e960*/  IMAD.MOV R4, RZ, RZ, -R4 ;  /* 0x000000ffff047224 */ /* 0x000fe200078e0a04 */
[----:B------:R-:W-:Y:S01]  /*e970*/  ISETP.GT.U32.AND P6, PT, R19, R0, PT ;  /* 0x000000001300720c */ /* 0x000fe20003fc4070 */
[----:B------:R-:W-:Y:S01]  /*e980*/  @!P0 IMAD.IADD R3, R3, 0x1, -R19 ;  /* 0x0000000103038824 */ /* 0x000fe200078e0a13 */
[----:B------:R2:W-:Y:S01]  /*e990*/  STL [R1+0x644], R8 ;  /* 0x0006440801007387 */ /* 0x0005e20000100800 */
[----:B------:R-:W-:Y:S01]  /*e9a0*/  IMAD R5, R19, R4, R5 ;  /* 0x0000000413057224 */ /* 0x000fe200078e0205 */
[----:B------:R-:W-:Y:S01]  /*e9b0*/  ISETP.GE.AND P0, PT, R10, RZ, PT ;  /* 0x000000ff0a00720c */ /* 0x000fe20003f06270 */
[C---:B------:R-:W-:Y:S02]  /*e9c0*/  VIADD R4, R2.reuse, 0x13a ;  /* 0x0000013a02047836 */ /* 0x040fe40000000000 */
[----:B------:R-:W-:Y:S02]  /*e9d0*/  @!P4 IMAD.IADD R7, R7, 0x1, -R19 ;  /* 0x000000010707c824 */ /* 0x000fe400078e0a13 */
[----:B-1----:R-:W-:Y:S01]  /*e9e0*/  IMAD.MOV.U32 R6, RZ, RZ, R17 ;  /* 0x000000ffff067224 */ /* 0x002fe200078e0011 */
[----:B------:R-:W-:Y:S01]  /*e9f0*/  IABS R12, R4 ;  /* 0x00000004000c7213 */ /* 0x000fe20000000000 */
[----:B------:R-:W-:-:S02]  /*ea00*/  VIADD R11, R2, 0x13c ;  /* 0x0000013c020b7836 */ /* 0x000fc40000000000 */
[----:B------:R-:W-:Y:S01]  /*ea10*/  @!P2 IMAD.MOV R6, RZ, RZ, -R6 ;  /* 0x000000ffff06a224 */ /* 0x000fe200078e0a06 */
[----:B------:R-:W-:Y:S01]  /*ea20*/  ISETP.GT.U32.AND P2, PT, R19, R5, PT ;  /* 0x000000051300720c */ /* 0x000fe20003f44070 */
[----:B--2---:R-:W-:Y:S02]  /*ea30*/  VIADD R8, R2, 0x13b ;  /* 0x0000013b02087836 */ /* 0x004fe40000000000 */
[----:B------:R-:W-:Y:S01]  /*ea40*/  @!P6 IMAD.IADD R0, R0, 0x1, -R19 ;  /* 0x000000010000e824 */ /* 0x000fe200078e0a13 */
[----:B------:R1:W-:Y:S01]  /*ea50*/  STL [R1+0x628], R6 ;  /* 0x0006280601007387 */ /* 0x0003e20000100800 */
[----:B------:R-:W-:Y:S01]  /*ea60*/  ISETP.GE.AND P6, PT, R4, RZ, PT ;  /* 0x000000ff0400720c */ /* 0x000fe20003fc6270 */
[C---:B------:R-:W-:Y:S01]  /*ea70*/  VIADD R10, R2.reuse, 0x13e ;  /* 0x0000013e020a7836 */ /* 0x040fe20000000000 */
[----:B------:R-:W-:Y:S01]  /*ea80*/  IABS R9, R8 ;  /* 0x0000000800097213 */ /* 0x000fe20000000000 */
[----:B------:R-:W-:Y:S01]  /*ea90*/  VIADD R17, R2, 0x140 ;  /* 0x0000014002117836 */ /* 0x000fe20000000000 */
[----:B------:R-:W-:Y:S01]  /*eaa0*/  ISETP.GE.AND P4, PT, R8, RZ, PT ;  /* 0x000000ff0800720c */ /* 0x000fe20003f86270 */
[----:B------:R-:W-:-:S02]  /*eab0*/  VIADD R14, R2, 0x141 ;  /* 0x00000141020e7836 */ /* 0x000fc40000000000 */
[----:B------:R-:W-:Y:S01]  /*eac0*/  IMAD.MOV.U32 R4, RZ, RZ, R9 ;  /* 0x000000ffff047224 */ /* 0x000fe200078e0009 */
[----:B------:R-:W-:Y:S01]  /*ead0*/  @!P2 IADD3 R5, R5, -R19, RZ ;  /* 0x800000130505a210 */ /* 0x000fe20007ffe0ff */
[----:B-1----:R-:W-:Y:S01]  /*eae0*/  IMAD.MOV.U32 R6, RZ, RZ, R3 ;  /* 0x000000ffff067224 */ /* 0x002fe200078e0003 */
[----:B------:R-:W-:Y:S01]  /*eaf0*/  IABS R13, R14 ;  /* 0x0000000e000d7213 */ /* 0x000fe20000000000 */
[----:B------:R-:W-:Y:S01]  /*eb00*/  IMAD.HI.U32 R3, R20, R12, RZ ;  /* 0x0000000c14037227 */ /* 0x000fe200078e00ff */
[----:B------:R-:W-:-:S03]  /*eb10*/  ISETP.GT.U32.AND P2, PT, R19, R5, PT ;  /* 0x000000051300720c */ /* 0x000fc60003f44070 */
[----:B------:R-:W-:Y:S01]  /*eb20*/  @!P5 IMAD.MOV R6, RZ, RZ, -R6 ;  /* 0x000000ffff06d224 */ /* 0x000fe200078e0a06 */
[C---:B------:R-:W-:Y:S01]  /*eb30*/  ISETP.GT.U32.AND P5, PT, R19.reuse, R7, PT ;  /* 0x000000071300720c */ /* 0x040fe20003fa4070 */
[----:B------:R-:W-:Y:S02]  /*eb40*/  IMAD.MOV R3, RZ, RZ, -R3 ;  /* 0x000000ffff037224 */ /* 0x000fe400078e0a03 */
[----:B------:R-:W-:Y:S01]  /*eb50*/  IMAD.HI.U32 R8, R20, R4, RZ ;  /* 0x0000000414087227 */ /* 0x000fe200078e00ff */
[----:B------:R1:W-:Y:S03]  /*eb60*/  STL [R1+0x62c], R6 ;  /* 0x00062c0601007387 */ /* 0x0003e60000100800 */
[----:B------:R-:W-:Y:S02]  /*eb70*/  IMAD R12, R19, R3, R12 ;  /* 0x00000003130c7224 */ /* 0x000fe400078e020c */
[----:B------:R-:W-:Y:S01]  /*eb80*/  @!P2 IADD3 R5, R5, -R19, RZ ;  /* 0x800000130505a210 */ /* 0x000fe20007ffe0ff */
[----:B------:R-:W-:-:S03]  /*eb90*/  VIADD R3, R2, 0x13f ;  /* 0x0000013f02037836 */ /* 0x000fc60000000000 */
[----:B------:R-:W-:Y:S01]  /*eba0*/  @!P5 IMAD.IADD R7, R7, 0x1, -R19 ;  /* 0x000000010707d824 */ /* 0x000fe200078e0a13 */
[C---:B------:R-:W-:Y:S01]  /*ebb0*/  ISETP.GT.U32.AND P5, PT, R19.reuse, R12, PT ;  /* 0x0000000c1300720c */ /* 0x040fe20003fa4070 */
[----:B-1----:R-:W-:Y:S02]  /*ebc0*/  IMAD.MOV.U32 R6, RZ, RZ, R0 ;  /* 0x000000ffff067224 */ /* 0x002fe400078e0000 */
[----:B------:R-:W-:Y:S02]  /*ebd0*/  IMAD.MOV R0, RZ, RZ, -R8 ;  /* 0x000000ffff007224 */ /* 0x000fe400078e0a08 */
[----:B------:R-:W-:Y:S02]  /*ebe0*/  IMAD.MOV.U32 R9, RZ, RZ, R7 ;  /* 0x000000ffff097224 */ /* 0x000fe400078e0007 */
[----:B------:R-:W-:Y:S02]  /*ebf0*/  IMAD R4, R19, R0, R4 ;  /* 0x0000000013047224 */ /* 0x000fe400078e0204 */
[----:B------:R-:W-:-:S02]  /*ec00*/  @!P1 IMAD.MOV R9, RZ, RZ, -R9 ;  /* 0x000000ffff099224 */ /* 0x000fc400078e0a09 */
[----:B------:R-:W-:Y:S01]  /*ec10*/  @!P3 IMAD.MOV R6, RZ, RZ, -R6 ;  /* 0x000000ffff06b224 */ /* 0x000fe200078e0a06 */
[----:B------:R-:W-:Y:S01]  /*ec20*/  ISETP.GT.U32.AND P1, PT, R19, R4, PT ;  /* 0x000000041300720c */ /* 0x000fe20003f24070 */
[----:B------:R-:W-:Y:S01]  /*ec30*/  @!P5 IMAD.IADD R12, R12, 0x1, -R19 ;  /* 0x000000010c0cd824 */ /* 0x000fe200078e0a13 */
[----:B------:R-:W-:Y:S01]  /*ec40*/  ISETP.GE.AND P3, PT, R11, RZ, PT ;  /* 0x000000ff0b00720c */ /* 0x000fe20003f66270 */
[----:B------:R-:W-:Y:S01]  /*ec50*/  VIADD R8, R2, 0x13d ;  /* 0x0000013d02087836 */ /* 0x000fe20000000000 */
[----:B------:R-:W-:Y:S01]  /*ec60*/  IABS R11, R11 ;  /* 0x0000000b000b7213 */ /* 0x000fe20000000000 */
[----:B------:R1:W-:Y:S01]  /*ec70*/  STL [R1+0x630], R6 ;  /* 0x0006300601007387 */ /* 0x0003e20000100800 */
[----:B------:R-:W-:Y:S02]  /*ec80*/  ISETP.GT.U32.AND P5, PT, R19, R12, PT ;  /* 0x0000000c1300720c */ /* 0x000fe40003fa4070 */
[----:B------:R-:W-:Y:S01]  /*ec90*/  ISETP.GE.AND P2, PT, R8, RZ, PT ;  /* 0x000000ff0800720c */ /* 0x000fe20003f46270 */
[----:B------:R-:W-:Y:S01]  /*eca0*/  IMAD.HI.U32 R0, R20, R11, RZ ;  /* 0x0000000b14007227 */ /* 0x000fe200078e00ff */
[----:B------:R-:W-:Y:S01]  /*ecb0*/  IABS R8, R8 ;  /* 0x0000000800087213 */ /* 0x000fe20000000000 */
[----:B------:R2:W-:Y:S02]  /*ecc0*/  STL [R1+0x634], R9 ;  /* 0x0006340901007387 */ /* 0x0005e40000100800 */
[----:B------:R-:W-:-:S02]  /*ecd0*/  IMAD.MOV R7, RZ, RZ, -R0 ;  /* 0x000000ffff077224 */ /* 0x000fc400078e0a00 */
[----:B-1----:R-:W-:Y:S02]  /*ece0*/  IMAD.MOV.U32 R6, RZ, RZ, R5 ;  /* 0x000000ffff067224 */ /* 0x002fe400078e0005 */
[----:B------:R-:W-:Y:S02]  /*ecf0*/  @!P1 IMAD.IADD R4, R4, 0x1, -R19 ;  /* 0x0000000104049824 */ /* 0x000fe400078e0a13 */
[----:B------:R-:W-:Y:S01]  /*ed00*/  @!P0 IMAD.MOV R6, RZ, RZ, -R6 ;  /* 0x000000ffff068224 */ /* 0x000fe200078e0a06 */
[----:B------:R-:W-:Y:S01]  /*ed10*/  ISETP.GE.AND P0, PT, R10, RZ, PT ;  /* 0x000000ff0a00720c */ /* 0x000fe20003f06270 */
[C---:B------:R-:W-:Y:S01]  /*ed20*/  IMAD R11, R19.reuse, R7, R11 ;  /* 0x00000007130b7224 */ /* 0x040fe200078e020b */
[----:B------:R-:W-:Y:S01]  /*ed30*/  IABS R10, R10 ;  /* 0x0000000a000a7213 */ /* 0x000fe20000000000 */
[C---:B------:R-:W-:Y:S01]  /*ed40*/  IMAD.HI.U32 R0, R20.reuse, R8, RZ ;  /* 0x0000000814007227 */ /* 0x040fe200078e00ff */
[----:B--2---:R-:W-:Y:S01]  /*ed50*/  IABS R9, R3 ;  /* 0x0000000300097213 */ /* 0x004fe20000000000 */
[----:B------:R1:W-:Y:S01]  /*ed60*/  STL [R1+0x640], R6 ;  /* 0x0006400601007387 */ /* 0x0003e20000100800 */
[----:B------:R-:W-:Y:S01]  /*ed70*/  ISETP.GT.U32.AND P1, PT, R19, R4, PT ;  /* 0x000000041300720c */ /* 0x000fe20003f24070 */
[----:B------:R-:W-:Y:S01]  /*ed80*/  IMAD.HI.U32 R5, R20, R10, RZ ;  /* 0x0000000a14057227 */ /* 0x000fe200078e00ff */
[----:B------:R-:W-:-:S03]  /*ed90*/  IADD3 R0, -R0, RZ, RZ ;  /* 0x000000ff00007210 */ /* 0x000fc60007ffe1ff */
[----:B------:R-:W-:Y:S01]  /*eda0*/  @!P5 IMAD.IADD R12, R12, 0x1, -R19 ;  /* 0x000000010c0cd824 */ /* 0x000fe200078e0a13 */
[----:B------:R-:W-:Y:S01]  /*edb0*/  ISETP.GT.U32.AND P5, PT, R19, R11, PT ;  /* 0x0000000b1300720c */ /* 0x000fe20003fa4070 */
[----:B------:R-:W-:-:S04]  /*edc0*/  IMAD.HI.U32 R7, R20, R9, RZ ;  /* 0x0000000914077227 */ /* 0x000fc800078e00ff */
[----:B------:R-:W-:Y:S02]  /*edd0*/  IMAD.MOV R5, RZ, RZ, -R5 ;  /* 0x000000ffff057224 */ /* 0x000fe400078e0a05 */
[----:B------:R-:W-:Y:S02]  /*ede0*/  IMAD.MOV R7, RZ, RZ, -R7 ;  /* 0x000000ffff077224 */ /* 0x000fe400078e0a07 */
[C---:B------:R-:W-:Y:S02]  /*edf0*/  IMAD R10, R19.reuse, R5, R10 ;  /* 0x00000005130a7224 */ /* 0x040fe400078e020a */
[C---:B------:R-:W-:Y:S01]  /*ee00*/  IMAD R8, R19.reuse, R0, R8 ;  /* 0x0000000013087224 */ /* 0x040fe200078e0208 */
[----:B------:R-:W-:Y:S01]  /*ee10*/  IABS R0, R17 ;  /* 0x0000001100007213 */ /* 0x000fe20000000000 */
[----:B-1----:R-:W-:Y:S02]  /*ee20*/  IMAD.MOV.U32 R6, RZ, RZ, R12 ;  /* 0x000000ffff067224 */ /* 0x002fe400078e000c */
[----:B------:R-:W-:-:S02]  /*ee30*/  IMAD R9, R19, R7, R9 ;  /* 0x0000000713097224 */ /* 0x000fc400078e0209 */
[--C-:B------:R-:W-:Y:S01]  /*ee40*/  @!P1 IMAD.IADD R4, R4, 0x1, -R19.reuse ;  /* 0x0000000104049824 */ /* 0x100fe200078e0a13 */
[C---:B------:R-:W-:Y:S01]  /*ee50*/  ISETP.GT.U32.AND P1, PT, R19.reuse, R10, PT ;  /* 0x0000000a1300720c */ /* 0x040fe20003f24070 */
[----:B------:R-:W-:Y:S01]  /*ee60*/  @!P6 IMAD.MOV R6, RZ, RZ, -R6 ;  /* 0x000000ffff06e224 */ /* 0x000fe200078e0a06 */
[----:B------:R-:W-:Y:S01]  /*ee70*/  ISETP.GT.U32.AND P6, PT, R19, R8, PT ;  /* 0x000000081300720c */ /* 0x000fe20003fc4070 */
[----:B------:R-:W-:Y:S01]  /*ee80*/  @!P5 IMAD.IADD R11, R11, 0x1, -R19 ;  /* 0x000000010b0bd824 */ /* 0x000fe200078e0a13 */
[----:B------:R-:W-:Y:S01]  /*ee90*/  ISETP.GT.U32.AND P5, PT, R19, R9, PT ;  /* 0x000000091300720c */ /* 0x000fe20003fa4070 */
[----:B------:R-:W-:Y:S01]  /*eea0*/  IMAD.HI.U32 R5, R20, R0, RZ ;  /* 0x0000000014057227 */ /* 0x000fe200078e00ff */
[----:B------:R1:W-:Y:S03]  /*eeb0*/  STL [R1+0x63c], R6 ;  /* 0x00063c0601007387 */ /* 0x0003e60000100800 */
[----:B------:R-:W-:Y:S01]  /*eec0*/  VIADD R7, R2, 0x142 ;  /* 0x0000014202077836 */ /* 0x000fe20000000000 */
[----:B------:R-:W-:-:S03]  /*eed0*/  IADD3 R5, -R5, RZ, RZ ;  /* 0x000000ff05057210 */ /* 0x000fc60007ffe1ff */
[--C-:B------:R-:W-:Y:S01]  /*eee0*/  @!P1 IMAD.IADD R10, R10, 0x1, -R19.reuse ;  /* 0x000000010a0a9824 */ /* 0x100fe200078e0a13 */
[----:B------:R-:W-:Y:S01]  /*eef0*/  IABS R16, R7 ;  /* 0x0000000700107213 */ /* 0x000fe20000000000 */
[--C-:B------:R-:W-:Y:S01]  /*ef00*/  @!P6 IMAD.IADD R8, R8, 0x1, -R19.reuse ;  /* 0x000000010808e824 */ /* 0x100fe200078e0a13 */
[----:B------:R-:W-:Y:S01]  /*ef10*/  ISETP.GT.U32.AND P6, PT, R19, R11, PT ;  /* 0x0000000b1300720c */ /* 0x000fe20003fc4070 */
[----:B------:R-:W-:Y:S01]  /*ef20*/  @!P5 IMAD.IADD R9, R9, 0x1, -R19 ;  /* 0x000000010909d824 */ /* 0x000fe200078e0a13 */
[C---:B------:R-:W-:Y:S01]  /*ef30*/  ISETP.GT.U32.AND P5, PT, R19.reuse, R10, PT ;  /* 0x0000000a1300720c */ /* 0x040fe20003fa4070 */
[----:B-1----:R-:W-:Y:S01]  /*ef40*/  IMAD.MOV.U32 R6, RZ, RZ, R4 ;  /* 0x000000ffff067224 */ /* 0x002fe200078e0004 */
[----:B------:R-:W-:Y:S01]  /*ef50*/  ISETP.GT.U32.AND P1, PT, R19, R8, PT ;  /* 0x000000081300720c */ /* 0x000fe20003f24070 */
[----:B------:R-:W-:-:S03]  /*ef60*/  IMAD.HI.U32 R4, R20, R13, RZ ;  /* 0x0000000d14047227 */ /* 0x000fc600078e00ff */
[----:B------:R-:W-:Y:S01]  /*ef70*/  @!P4 IADD3 R6, -R6, RZ, RZ ;  /* 0x000000ff0606c210 */ /* 0x000fe20007ffe1ff */
[----:B------:R-:W-:Y:S01]  /*ef80*/  IMAD.MOV R4, RZ, RZ, -R4 ;  /* 0x000000ffff047224 */ /* 0x000fe200078e0a04 */
[C---:B------:R-:W-:Y:S01]  /*ef90*/  ISETP.GT.U32.AND P4, PT, R19.reuse, R9, PT ;  /* 0x000000091300720c */ /* 0x040fe20003f84070 */
[C---:B------:R-:W-:Y:S02]  /*efa0*/  IMAD R0, R19.reuse, R5, R0 ;  /* 0x0000000513007224 */ /* 0x040fe400078e0200 */
[----:B------:R-:W-:Y:S01]  /*efb0*/  IMAD R13, R19, R4, R13 ;  /* 0x00000004130d7224 */ /* 0x000fe200078e020d */
[----:B------:R1:W-:Y:S01]  /*efc0*/  STL [R1+0x638], R6 ;  /* 0x0006380601007387 */ /* 0x0003e20000100800 */
[--C-:B------:R-:W-:Y:S01]  /*efd0*/  @!P6 IMAD.IADD R11, R11, 0x1, -R19.reuse ;  /* 0x000000010b0be824 */ /* 0x100fe200078e0a13 */
[C---:B------:R-:W-:Y:S01]  /*efe0*/  ISETP.GT.U32.AND P6, PT, R19.reuse, R0, PT ;  /* 0x000000001300720c */ /* 0x040fe20003fc4070 */
[----:B------:R-:W-:Y:S01]  /*eff0*/  @!P5 IMAD.IADD R10, R10, 0x1, -R19 ;  /* 0x000000010a0ad824 */ /* 0x000fe200078e0a13 */
[----:B------:R-:W-:Y:S01]  /*f000*/  ISETP.GT.U32.AND P5, PT, R19, R13, PT ;  /* 0x0000000d1300720c */ /* 0x000fe20003fa4070 */
[----:B------:R-:W-:-:S02]  /*f010*/  VIADD R5, R2, 0x143 ;  /* 0x0000014302057836 */ /* 0x000fc40000000000 */
[----:B------:R-:W-:Y:S02]  /*f020*/  VIADD R4, R2, 0x144 ;  /* 0x0000014402047836 */ /* 0x000fe40000000000 */
[--C-:B------:R-:W-:Y:S01]  /*f030*/  @!P1 IMAD.IADD R8, R8, 0x1, -R19.reuse ;  /* 0x0000000108089824 */ /* 0x100fe200078e0a13 */
[----:B------:R-:W-:Y:S01]  /*f040*/  IABS R15, R5 ;  /* 0x00000005000f7213 */ /* 0x000fe20000000000 */
[----:B------:R-:W-:Y:S01]  /*f050*/  @!P4 IMAD.IADD R9, R9, 0x1, -R19 ;  /* 0x000000010909c824 */ /* 0x000fe200078e0a13 */
[----:B------:R-:W-:Y:S01]  /*f060*/  ISETP.GE.AND P4, PT, R17, RZ, PT ;  /* 0x000000ff1100720c */ /* 0x000fe20003f86270 */
[----:B------:R-:W-:Y:S01]  /*f070*/  IMAD.MOV.U32 R18, RZ, RZ, R11 ;  /* 0x000000ffff127224 */ /* 0x000fe200078e000b */
[----:B------:R-:W-:Y:S01]  /*f080*/  IABS R17, R4 ;  /* 0x0000000400117213 */ /* 0x000fe20000000000 */
[----:B-1----:R-:W-:Y:S01]  /*f090*/  IMAD.MOV.U32 R6, RZ, RZ, R8 ;  /* 0x000000ffff067224 */ /* 0x002fe200078e0008 */
[----:B------:R-:W-:Y:S01]  /*f0a0*/  ISETP.GE.AND P1, PT, R3, RZ, PT ;  /* 0x000000ff0300720c */ /* 0x000fe20003f26270 */
[----:B------:R-:W-:Y:S01]  /*f0b0*/  @!P5 IMAD.IADD R13, R13, 0x1, -R19 ;  /* 0x000000010d0dd824 */ /* 0x000fe200078e0a13 */
[----:B------:R-:W-:Y:S01]  /*f0c0*/  @!P6 IADD3 R0, R0, -R19, RZ ;  /* 0x800000130000e210 */ /* 0x000fe20007ffe0ff */
[----:B------:R-:W-:Y:S01]  /*f0d0*/  IMAD.HI.U32 R3, R20, R15, RZ ;  /* 0x0000000f14037227 */ /* 0x000fe200078e00ff */
[----:B------:R-:W-:-:S02]  /*f0e0*/  ISETP.GE.AND P6, PT, R14, RZ, PT ;  /* 0x000000ff0e00720c */ /* 0x000fc40003fc6270 */
[C---:B------:R-:W-:Y:S01]  /*f0f0*/  ISETP.GT.U32.AND P5, PT, R19.reuse, R13, PT ;  /* 0x0000000d1300720c */ /* 0x040fe20003fa4070 */
[----:B------:R-:W-:Y:S01]  /*f100*/  @!P3 IMAD.MOV R18, RZ, RZ, -R18 ;  /* 0x000000ffff12b224 */ /* 0x000fe200078e0a12 */
[----:B------:R-:W-:Y:S01]  /*f110*/  ISETP.GT.U32.AND P3, PT, R19, R0, PT ;  /* 0x000000001300720c */ /* 0x000fe20003f64070 */
[----:B------:R-:W-:Y:S02]  /*f120*/  IMAD.MOV.U32 R14, RZ, RZ, R17 ;  /* 0x000000ffff0e7224 */ /* 0x000fe400078e0011 */
[----:B------:R-:W-:Y:S01]  /*f130*/  @!P2 IMAD.MOV R6, RZ, RZ, -R6 ;  /* 0x000000ffff06a224 */ /* 0x000fe200078e0a06 */
[----:B------:R-:W-:Y:S01]  /*f140*/  STL [R1+0x614], R18 ;  /* 0x0006141201007387 */ /* 0x000fe20000100800 */
[----:B------:R-:W-:-:S03]  /*f150*/  IMAD.HI.U32 R12, R20, R16, RZ ;  /* 0x00000010140c7227 */ /* 0x000fc600078e00ff */
[----:B------:R1:W-:Y:S01]  /*f160*/  STL [R1+0x618], R6 ;  /* 0x0006180601007387 */ /* 0x0003e20000100800 */
[----:B------:R-:W-:Y:S02]  /*f170*/  IMAD.MOV R3, RZ, RZ, -R3 ;  /* 0x000000ffff037224 */ /* 0x000fe400078e0a03 */
[----:B------:R-:W-:-:S04]  /*f180*/  IMAD.HI.U32 R11, R20, R14, RZ ;  /* 0x0000000e140b7227 */ /* 0x000fc800078e00ff */
[----:B------:R-:W-:Y:S02]  /*f190*/  IMAD.MOV R12, RZ, RZ, -R12 ;  /* 0x000000ffff0c7224 */ /* 0x000fe400078e0a0c */
[C---:B------:R-:W-:Y:S01]  /*f1a0*/  IMAD R15, R19.reuse, R3, R15 ;  /* 0x00000003130f7224 */ /* 0x040fe200078e020f */
[----:B-1----:R-:W-:Y:S01]  /*f1b0*/  MOV R6, R9 ;  /* 0x0000000900067202 */ /* 0x002fe20000000f00 */
[----:B------:R-:W-:Y:S02]  /*f1c0*/  IMAD.MOV R8, RZ, RZ, -R11 ;  /* 0x000000ffff087224 */ /* 0x000fe400078e0a0b */
[C---:B------:R-:W-:Y:S02]  /*f1d0*/  IMAD R16, R19.reuse, R12, R16 ;  /* 0x0000000c13107224 */ /* 0x040fe400078e0210 */
[----:B------:R-:W-:Y:S01]  /*f1e0*/  @!P1 IMAD.MOV R6, RZ, RZ, -R6 ;  /* 0x000000ffff069224 */ /* 0x000fe200078e0a06 */
[C---:B------:R-:W-:Y:S01]  /*f1f0*/  ISETP.GT.U32.AND P1, PT, R19.reuse, R15, PT ;  /* 0x0000000f1300720c */ /* 0x040fe20003f24070 */
[C---:B------:R-:W-:Y:S01]  /*f200*/  IMAD R14, R19.reuse, R8, R14 ;  /* 0x00000008130e7224 */ /* 0x040fe200078e020e */
[----:B------:R-:W-:Y:S01]  /*f210*/  ISETP.GT.U32.AND P2, PT, R19, R16, PT ;  /* 0x000000101300720c */ /* 0x000fe20003f44070 */
[----:B------:R-:W-:-:S02]  /*f220*/  @!P5 IMAD.IADD R13, R13, 0x1, -R19 ;  /* 0x000000010d0dd824 */ /* 0x000fc400078e0a13 */
[--C-:B------:R-:W-:Y:S01]  /*f230*/  @!P3 IMAD.IADD R0, R0, 0x1, -R19.reuse ;  /* 0x000000010000b824 */ /* 0x100fe200078e0a13 */
[----:B------:R-:W-:Y:S01]  /*f240*/  ISETP.GT.U32.AND P5, PT, R19, R14, PT ;  /* 0x0000000e1300720c */ /* 0x000fe20003fa4070 */
[----:B------:R-:W-:Y:S01]  /*f250*/  @!P0 IMAD.MOV R10, RZ, RZ, -R10 ;  /* 0x000000ffff0a8224 */ /* 0x000fe200078e0a0a */
[----:B------:R-:W-:Y:S01]  /*f260*/  ISETP.GE.AND P3, PT, R5, RZ, PT ;  /* 0x000000ff0500720c */ /* 0x000fe20003f66270 */
[C---:B------:R-:W-:Y:S01]  /*f270*/  VIADD R5, R2.reuse, 0x146 ;  /* 0x0000014602057836 */ /* 0x040fe20000000000 */
[----:B------:R-:W-:Y:S01]  /*f280*/  ISETP.GE.AND P0, PT, R7, RZ, PT ;  /* 0x000000ff0700720c */ /* 0x000fe20003f06270 */
[C---:B------:R-:W-:Y:S01]  /*f290*/  VIADD R3, R2.reuse, 0x145 ;  /* 0x0000014502037836 */ /* 0x040fe20000000000 */
[----:B------:R-:W-:Y:S01]  /*f2a0*/  STL [R1+0x61c], R10 ;  /* 0x00061c0a01007387 */ /* 0x000fe20000100800 */
[----:B------:R-:W-:Y:S01]  /*f2b0*/  @!P1 IADD3 R15, R15, -R19, RZ ;  /* 0x800000130f0f9210 */ /* 0x000fe20007ffe0ff */
[----:B------:R-:W-:Y:S02]  /*f2c0*/  VIADD R9, R2, 0x147 ;  /* 0x0000014702097836 */ /* 0x000fe40000000000 */
[--C-:B------:R-:W-:Y:S01]  /*f2d0*/  @!P2 IMAD.IADD R16, R16, 0x1, -R19.reuse ;  /* 0x000000011010a824 */ /* 0x100fe200078e0a13 */
[----:B------:R-:W-:Y:S01]  /*f2e0*/  ISETP.GT.U32.AND P1, PT, R19, R15, PT ;  /* 0x0000000f1300720c */ /* 0x000fe20003f24070 */
[----:B------:R1:W-:Y:S01]  /*f2f0*/  STL [R1+0x620], R6 ;  /* 0x0006200601007387 */ /* 0x0003e20000100800 */
[----:B------:R-:W-:Y:S01]  /*f300*/  ISETP.GE.AND P2, PT, R4, RZ, PT ;  /* 0x000000ff0400720c */ /* 0x000fe20003f46270 */
[----:B------:R-:W-:Y:S01]  /*f310*/  @!P5 IMAD.IADD R14, R14, 0x1, -R19 ;  /* 0x000000010e0ed824 */ /* 0x000fe200078e0a13 */
[----:B------:R-:W-:Y:S01]  /*f320*/  IABS R4, R5 ;  /* 0x0000000500047213 */ /* 0x000fe20000000000 */
[----:B------:R-:W-:Y:S01]  /*f330*/  IMAD.MOV.U32 R18, RZ, RZ, R13 ;  /* 0x000000ffff127224 */ /* 0x000fe200078e000d */
[----:B------:R-:W-:-:S02]  /*f340*/  IABS R11, R3 ;  /* 0x00000003000b7213 */ /* 0x000fc40000000000 */
[----:B------:R-:W-:Y:S01]  /*f350*/  ISETP.GT.U32.AND P5, PT, R19, R14, PT ;  /* 0x0000000e1300720c */ /* 0x000fe20003fa4070 */
[----:B------:R-:W-:Y:S01]  /*f360*/  IMAD.HI.U32 R7, R20, R4, RZ ;  /* 0x0000000414077227 */ /* 0x000fe200078e00ff */
[----:B------:R-:W-:-:S03]  /*f370*/  IABS R12, R9 ;  /* 0x00000009000c7213 */ /* 0x000fc60000000000 */
[----:B-1----:R-:W-:Y:S02]  /*f380*/  IMAD.MOV.U32 R6, RZ, RZ, R0 ;  /* 0x000000ffff067224 */ /* 0x002fe400078e0000 */
[----:B------:R-:W-:Y:S02]  /*f390*/  IMAD.MOV R7, RZ, RZ, -R7 ;  /* 0x000000ffff077224 */ /* 0x000fe400078e0a07 */
[----:B------:R-:W-:Y:S01]  /*f3a0*/  @!P4 IMAD.MOV R6, RZ, RZ, -R6 ;  /* 0x000000ffff06c224 */ /* 0x000fe200078e0a06 */
[----:B------:R-:W-:Y:S01]  /*f3b0*/  ISETP.GT.U32.AND P4, PT, R19, R16, PT ;  /* 0x000000101300720c */ /* 0x000fe20003f84070 */
[----:B------:R-:W-:Y:S02]  /*f3c0*/  IMAD.HI.U32 R8, R20, R11, RZ ;  /* 0x0000000b14087227 */ /* 0x000fe400078e00ff */
[----:B------:R-:W-:Y:S01]  /*f3d0*/  @!P5 IADD3 R14, R14, -R19, RZ ;  /* 0x800000130e0ed210 */ /* 0x000fe20007ffe0ff */
[----:B------:R1:W-:Y:S01]  /*f3e0*/  STL [R1+0x624], R6 ;  /* 0x0006240601007387 */ /* 0x0003e20000100800 */
[----:B------:R-:W-:Y:S01]  /*f3f0*/  @!P1 IMAD.IADD R15, R15, 0x1, -R19 ;  /* 0x000000010f0f9824 */ /* 0x000fe200078e0a13 */
[----:B------:R-:W-:Y:S01]  /*f400*/  ISETP.GE.AND P1, PT, R3, RZ, PT ;  /* 0x000000ff0300720c */ /* 0x000fe20003f26270 */
[----:B------:R-:W-:-:S02]  /*f410*/  IMAD R3, R19, R7, R4 ;  /* 0x0000000713037224 */ /* 0x000fc400078e0204 */
[----:B------:R-:W-:Y:S02]  /*f420*/  IMAD.MOV R8, RZ, RZ, -R8 ;  /* 0x000000ffff087224 */ /* 0x000fe400078e0a08 */
[----:B------:R-:W-:Y:S01]  /*f430*/  VIADD R7, R2, 0x149 ;  /* 0x0000014902077836 */ /* 0x000fe20000000000 */
[C---:B------:R-:W-:Y:S01]  /*f440*/  ISETP.GT.U32.AND P5, PT, R19.reuse, R3, PT ;  /* 0x000000031300720c */ /* 0x040fe20003fa4070 */
[C---:B------:R-:W-:Y:S02]  /*f450*/  IMAD R11, R19.reuse, R8, R11 ;  /* 0x00000008130b7224 */ /* 0x040fe400078e020b */
[----:B------:R-:W-:Y:S01]  /*f460*/  @!P4 IMAD.IADD R16, R16, 0x1, -R19 ;  /* 0x000000011010c824 */ /* 0x000fe200078e0a13 */
[----:B------:R-:W-:Y:S01]  /*f470*/  IABS R10, R7 ;  /* 0x00000007000a7213 */ /* 0x000fe20000000000 */
[----:B------:R-:W-:Y:S01]  /*f480*/  VIADD R0, R2, 0x148 ;  /* 0x0000014802007836 */ /* 0x000fe20000000000 */
[----:B------:R-:W-:Y:S01]  /*f490*/  ISETP.GT.U32.AND P4, PT, R19, R11, PT ;  /* 0x0000000b1300720c */ /* 0x000fe20003f84070 */
[----:B------:R-:W-:-:S02]  /*f4a0*/  @!P6 IMAD.MOV R18, RZ, RZ, -R18 ;  /* 0x000000ffff12e224 */ /* 0x000fc400078e0a12 */
[C---:B------:R-:W-:Y:S01]  /*f4b0*/  IMAD.HI.U32 R13, R20.reuse, R10, RZ ;  /* 0x0000000a140d7227 */ /* 0x040fe200078e00ff */
[----:B------:R-:W-:Y:S02]  /*f4c0*/  IABS R8, R0 ;  /* 0x0000000000087213 */ /* 0x000fe40000000000 */
[----:B------:R-:W-:Y:S01]  /*f4d0*/  STL [R1+0x5a8], R18 ;  /* 0x0005a81201007387 */ /* 0x000fe20000100800 */
[----:B------:R-:W-:Y:S01]  /*f4e0*/  @!P5 IMAD.IADD R3, R3, 0x1, -R19 ;  /* 0x000000010303d824 */ /* 0x000fe200078e0a13 */
[----:B------:R-:W-:Y:S01]  /*f4f0*/  IADD3 R13, -R13, RZ, RZ ;  /* 0x000000ff0d0d7210 */ /* 0x000fe20007ffe1ff */
[----:B-1----:R-:W-:Y:S02]  /*f500*/  IMAD.MOV.U32 R6, RZ, RZ, R16 ;  /* 0x000000ffff067224 */ /* 0x002fe400078e0010 */
[----:B------:R-:W-:Y:S01]  /*f510*/  IMAD.HI.U32 R17, R20, R12, RZ ;  /* 0x0000000c14117227 */ /* 0x000fe200078e00ff */
[----:B------:R-:W-:-:S03]  /*f520*/  ISETP.GT.U32.AND P6, PT, R19, R3, PT ;  /* 0x000000031300720c */ /* 0x000fc60003fc4070 */
[----:B------:R-:W-:Y:S01]  /*f530*/  @!P4 IMAD.IADD R11, R11, 0x1, -R19 ;  /* 0x000000010b0bc824 */ /* 0x000fe200078e0a13 */
[----:B------:R-:W-:Y:S01]  /*f540*/  ISETP.GE.AND P4, PT, R5, RZ, PT ;  /* 0x000000ff0500720c */ /* 0x000fe20003f86270 */
[----:B------:R-:W-:Y:S02]  /*f550*/  @!P0 IMAD.MOV R6, RZ, RZ, -R6 ;  /* 0x000000ffff068224 */ /* 0x000fe400078e0a06 */
[----:B------:R-:W-:Y:S01]  /*f560*/  IMAD.HI.U32 R4, R20, R8, RZ ;  /* 0x0000000814047227 */ /* 0x000fe200078e00ff */
[----:B------:R-:W-:Y:S02]  /*f570*/  ISETP.GT.U32.AND P5, PT, R19, R11, PT ;  /* 0x0000000b1300720c */ /* 0x000fe40003fa4070 */
[----:B------:R1:W-:Y:S01]  /*f580*/  STL [R1+0x5ac], R6 ;  /* 0x0005ac0601007387 */ /* 0x0003e20000100800 */
[----:B------:R-:W-:Y:S02]  /*f590*/  IMAD.MOV R17, RZ, RZ, -R17 ;  /* 0x000000ffff117224 */ /* 0x000fe400078e0a11 */
[----:B------:R-:W-:Y:S01]  /*f5a0*/  @!P3 IMAD.MOV R15, RZ, RZ, -R15 ;  /* 0x000000ffff0fb224 */ /* 0x000fe200078e0a0f */
[----:B------:R-:W-:Y:S01]  /*f5b0*/  ISETP.GE.AND P3, PT, R9, RZ, PT ;  /* 0x000000ff0900720c */ /* 0x000fe20003f66270 */
[----:B------:R-:W-:-:S02]  /*f5c0*/  IMAD R9, R19, R13, R10 ;  /* 0x0000000d13097224 */ /* 0x000fc400078e020a */
[----:B------:R-:W-:Y:S01]  /*f5d0*/  IMAD.MOV R4, RZ, RZ, -R4 ;  /* 0x000000ffff047224 */ /* 0x000fe200078e0a04 */
[----:B------:R-:W-:Y:S01]  /*f5e0*/  STL [R1+0x5bc], R15 ;  /* 0x0005bc0f01007387 */ /* 0x000fe20000100800 */
[----:B------:R-:W-:Y:S02]  /*f5f0*/  IMAD R12, R19, R17, R12 ;  /* 0x00000011130c7224 */ /* 0x000fe400078e020c */
[----:B-1----:R-:W-:Y:S02]  /*f600*/  IMAD.MOV.U32 R6, RZ, RZ, R14 ;  /* 0x000000ffff067224 */ /* 0x002fe400078e000e */
[----:B------:R-:W-:Y:S01]  /*f610*/  @!P6 IMAD.IADD R3, R3, 0x1, -R19 ;  /* 0x000000010303e824 */ /* 0x000fe200078e0a13 */
[C---:B------:R-:W-:Y:S01]  /*f620*/  ISETP.GT.U32.AND P6, PT, R19.reuse, R9, PT ;  /* 0x000000091300720c */ /* 0x040fe20003fc4070 */
[C---:B------:R-:W-:Y:S01]  /*f630*/  IMAD R8, R19.reuse, R4, R8 ;  /* 0x0000000413087224 */ /* 0x040fe200078e0208 */
[----:B------:R-:W-:Y:S01]  /*f640*/  ISETP.GT.U32.AND P0, PT, R19, R12, PT ;  /* 0x0000000c1300720c */ /* 0x000fe20003f04070 */
[----:B------:R-:W-:-:S02]  /*f650*/  @!P2 IMAD.MOV R6, RZ, RZ, -R6 ;  /* 0x000000ffff06a224 */ /* 0x000fc400078e0a06 */
[--C-:B------:R-:W-:Y:S01]  /*f660*/  @!P5 IMAD.IADD R11, R11, 0x1, -R19.reuse ;  /* 0x000000010b0bd824 */ /* 0x100fe200078e0a13 */
[----:B------:R-:W-:Y:S01]  /*f670*/  ISETP.GT.U32.AND P2, PT, R19, R8, PT ;  /* 0x000000081300720c */ /* 0x000fe20003f44070 */
[----:B------:R-:W-:Y:S01]  /*f680*/  VIADD R5, R2, 0x14a ;  /* 0x0000014a02057836 */ /* 0x000fe20000000000 */
[----:B------:R1:W-:Y:S01]  /*f690*/  STL [R1+0x600], R6 ;  /* 0x0006000601007387 */ /* 0x0003e20000100800 */
[----:B------:R-:W-:Y:S01]  /*f6a0*/  ISETP.GE.AND P5, PT, R0, RZ, PT ;  /* 0x000000ff0000720c */ /* 0x000fe20003fa6270 */
[----:B------:R-:W-:Y:S02]  /*f6b0*/  VIADD R0, R2, 0x14b ;  /* 0x0000014b02007836 */ /* 0x000fe40000000000 */
[----:B------:R-:W-:Y:S01]  /*f6c0*/  IABS R4, R5 ;  /* 0x0000000500047213 */ /* 0x000fe20000000000 */
[--C-:B------:R-:W-:Y:S02]  /*f6d0*/  @!P6 IMAD.IADD R9, R9, 0x1, -R19.reuse ;  /* 0x000000010909e824 */ /* 0x100fe400078e0a13 */
[----:B------:R-:W-:Y:S01]  /*f6e0*/  @!P0 IMAD.IADD R12, R12, 0x1, -R19 ;  /* 0x000000010c0c8824 */ /* 0x000fe200078e0a13 */
[----:B------:R-:W-:Y:S01]  /*f6f0*/  ISETP.GE.AND P0, PT, R7, RZ, PT ;  /* 0x000000ff0700720c */ /* 0x000fe20003f06270 */
[----:B------:R-:W-:Y:S01]  /*f700*/  IMAD.HI.U32 R10, R20, R4, RZ ;  /* 0x00000004140a7227 */ /* 0x000fe200078e00ff */
[----:B------:R-:W-:-:S02]  /*f710*/  ISETP.GT.U32.AND P6, PT, R19, R9, PT ;  /* 0x000000091300720c */ /* 0x000fc40003fc4070 */
[----:B------:R-:W-:Y:S01]  /*f720*/  IADD3 R7, R2, 0x14c, RZ ;  /* 0x0000014c02077810 */ /* 0x000fe20007ffe0ff */
[----:B-1----:R-:W-:Y:S01]  /*f730*/  IMAD.MOV.U32 R6, RZ, RZ, R11 ;  /* 0x000000ffff067224 */ /* 0x002fe200078e000b */
[----:B------:R-:W-:Y:S01]  /*f740*/  IABS R11, R0 ;  /* 0x00000000000b7213 */ /* 0x000fe20000000000 */
[--C-:B------:R-:W-:Y:S01]  /*f750*/  @!P2 IMAD.IADD R8, R8, 0x1, -R19.reuse ;  /* 0x000000010808a824 */ /* 0x100fe200078e0a13 */
[C---:B------:R-:W-:Y:S01]  /*f760*/  ISETP.GT.U32.AND P2, PT, R19.reuse, R12, PT ;  /* 0x0000000c1300720c */ /* 0x040fe20003f44070 */
[----:B------:R-:W-:Y:S02]  /*f770*/  @!P1 IMAD.MOV R6, RZ, RZ, -R6 ;  /* 0x000000ffff069224 */ /* 0x000fe400078e0a06 */
[----:B------:R-:W-:Y:S01]  /*f780*/  IMAD.MOV R10, RZ, RZ, -R10 ;  /* 0x000000ffff0a7224 */ /* 0x000fe200078e0a0a */
[C---:B------:R-:W-:Y:S01]  /*f790*/  ISETP.GT.U32.AND P1, PT, R19.reuse, R8, PT ;  /* 0x000000081300720c */ /* 0x040fe20003f24070 */
[----:B------:R-:W-:Y:S01]  /*f7a0*/  VIADD R18, R2, 0x15d ;  /* 0x0000015d02127836 */ /* 0x000fe20000000000 */
[----:B------:R1:W-:Y:S01]  /*f7b0*/  STL [R1+0x604], R6 ;  /* 0x0006040601007387 */ /* 0x0003e20000100800 */
[----:B------:R-:W-:Y:S01]  /*f7c0*/  IMAD R4, R19, R10, R4 ;  /* 0x0000000a13047224 */ /* 0x000fe200078e0204 */
[----:B------:R-:W-:Y:S01]  /*f7d0*/  IABS R10, R7 ;  /* 0x00000007000a7213 */ /* 0x000fe20000000000 */
[----:B------:R-:W-:-:S02]  /*f7e0*/  @!P6 IMAD.IADD R9, R9, 0x1, -R19 ;  /* 0x000000010909e824 */ /* 0x000fc400078e0a13 */
[----:B------:R-:W-:Y:S02]  /*f7f0*/  VIADD R17, R2, 0x160 ;  /* 0x0000016002117836 */ /* 0x000fe40000000000 */
[----:B------:R-:W-:Y:S01]  /*f800*/  @!P2 IADD3 R12, R12, -R19, RZ ;  /* 0x800000130c0ca210 */ /* 0x000fe20007ffe0ff */
[----:B------:R-:W-:Y:S01]  /*f810*/  IMAD.HI.U32 R14, R20, R10, RZ ;  /* 0x0000000a140e7227 */ /* 0x000fe200078e00ff */
[----:B------:R-:W-:-:S03]  /*f820*/  ISETP.GT.U32.AND P2, PT, R19, R4, PT ;  /* 0x000000041300720c */ /* 0x000fc60003f44070 */
[----:B-1----:R-:W-:Y:S02]  /*f830*/  IMAD.MOV.U32 R6, RZ, RZ, R3 ;  /* 0x000000ffff067224 */ /* 0x002fe400078e0003 */
[----:B------:R-:W-:-:S04]  /*f840*/  IMAD.HI.U32 R3, R20, R11, RZ ;  /* 0x0000000b14037227 */ /* 0x000fc800078e00ff */
[----:B------:R-:W-:Y:S02]  /*f850*/  IMAD.MOV R3, RZ, RZ, -R3 ;  /* 0x000000ffff037224 */ /* 0x000fe400078e0a03 */
[----:B------:R-:W-:Y:S01]  /*f860*/  @!P4 IMAD.MOV R6, RZ, RZ, -R6 ;  /* 0x000000ffff06c224 */ /* 0x000fe200078e0a06 */
[----:B------:R-:W-:Y:S01]  /*f870*/  ISETP.GE.AND P4, PT, R5, RZ, PT ;  /* 0x000000ff0500720c */ /* 0x000fe20003f86270 */
[C---:B------:R-:W-:Y:S02]  /*f880*/  IMAD R11, R19.reuse, R3, R11 ;  /* 0x00000003130b7224 */ /* 0x040fe400078e020b */
[----:B------:R-:W-:Y:S01]  /*f890*/  @!P1 IMAD.IADD R8, R8, 0x1, -R19 ;  /* 0x0000000108089824 */ /* 0x000fe200078e0a13 */
[----:B------:R1:W-:Y:S01]  /*f8a0*/  STL [R1+0x60c], R6 ;  /* 0x00060c0601007387 */ /* 0x0003e20000100800 */
[----:B------:R-:W-:Y:S01]  /*f8b0*/  ISETP.GE.AND P1, PT, R0, RZ, PT ;  /* 0x000000ff0000720c */ /* 0x000fe20003f26270 */
[----:B------:R-:W-:Y:S01]  /*f8c0*/  VIADD R0, R2, 0x14d ;  /* 0x0000014d02007836 */ /* 0x000fe20000000000 */
[----:B------:R-:W-:Y:S01]  /*f8d0*/  ISETP.GT.U32.AND P6, PT, R19, R11, PT ;  /* 0x0000000b1300720c */ /* 0x000fe20003fc4070 */
[----:B------:R-:W-:-:S02]  /*f8e0*/  IMAD.MOV R14, RZ, RZ, -R14 ;  /* 0x000000ffff0e7224 */ /* 0x000fc400078e0a0e */
[----:B------:R-:W-:Y:S01]  /*f8f0*/  @!P2 IMAD.IADD R4, R4, 0x1, -R19 ;  /* 0x000000010404a824 */ /* 0x000fe200078e0a13 */
[----:B------:R-:W-:Y:S01]  /*f900*/  IABS R5, R0 ;  /* 0x0000000000057213 */ /* 0x000fe20000000000 */
[C---:B------:R-:W-:Y:S02]  /*f910*/  IMAD R10, R19.reuse, R14, R10 ;  /* 0x0000000e130a7224 */ /* 0x040fe400078e020a */
[----:B-1----:R-:W-:Y:S01]  /*f920*/  IMAD.MOV.U32 R6, RZ, RZ, R12 ;  /* 0x000000ffff067224 */ /* 0x002fe200078e000c */
[----:B------:R-:W-:Y:S01]  /*f930*/  ISETP.GT.U32.AND P2, PT, R19, R4, PT ;  /* 0x000000041300720c */ /* 0x000fe20003f44070 */
[----:B------:R-:W-:Y:S02]  /*f940*/  IMAD.MOV.U32 R12, RZ, RZ, R8 ;  /* 0x000000ffff0c7224 */ /* 0x000fe400078e0008 */
[----:B------:R-:W-:Y:S01]  /*f950*/  @!P3 IMAD.MOV R6, RZ, RZ, -R6 ;  /* 0x000000ffff06b224 */ /* 0x000fe200078e0a06 */
[----:B------:R-:W-:Y:S01]  /*f960*/  ISETP.GE.AND P3, PT, R7, RZ, PT ;  /* 0x000000ff0700720c */ /* 0x000fe20003f66270 */
[----:B------:R-:W-:Y:S01]  /*f970*/  IMAD.HI.U32 R7, R20, R5, RZ ;  /* 0x0000000514077227 */ /* 0x000fe200078e00ff */
[----:B------:R-:W-:-:S02]  /*f980*/  @!P6 IADD3 R11, R11, -R19, RZ ;  /* 0x800000130b0be210 */ /* 0x000fc40007ffe0ff */
[----:B------:R1:W-:Y:S01]  /*f990*/  STL [R1+0x608], R6 ;  /* 0x0006080601007387 */ /* 0x0003e20000100800 */
[----:B------:R-:W-:Y:S01]  /*f9a0*/  VIADD R3, R2, 0x14e ;  /* 0x0000014e02037836 */ /* 0x000fe20000000000 */
[C---:B------:R-:W-:Y:S01]  /*f9b0*/  ISETP.GT.U32.AND P6, PT, R19.reuse, R11, PT ;  /* 0x0000000b1300720c */ /* 0x040fe20003fc4070 */
[----:B------:R-:W-:Y:S01]  /*f9c0*/  @!P5 IMAD.MOV R12, RZ, RZ, -R12 ;  /* 0x000000ffff0cd224 */ /* 0x000fe200078e0a0c */
[----:B------:R-:W-:Y:S01]  /*f9d0*/  ISETP.GT.U32.AND P5, PT, R19, R10, PT ;  /* 0x0000000a1300720c */ /* 0x000fe20003fa4070 */
[----:B------:R-:W-:Y:S01]  /*f9e0*/  @!P2 IMAD.IADD R4, R4, 0x1, -R19 ;  /* 0x000000010404a824 */ /* 0x000fe200078e0a13 */
[----:B------:R-:W-:Y:S02]  /*f9f0*/  IABS R13, R3 ;  /* 0x00000003000d7213 */ /* 0x000fe40000000000 */
[----:B------:R2:W-:Y:S01]  /*fa00*/  STL [R1+0x5e4], R12 ;  /* 0x0005e40c01007387 */ /* 0x0005e20000100800 */
[----:B------:R-:W-:Y:S01]  /*fa10*/  ISETP.GE.AND P2, PT, R3, RZ, PT ;  /* 0x000000ff0300720c */ /* 0x000fe20003f46270 */
[----:B-1----:R-:W-:-:S02]  /*fa20*/  IMAD.MOV.U32 R6, RZ, RZ, R9 ;  /* 0x000000ffff067224 */ /* 0x002fc400078e0009 */
[----:B------:R-:W-:-:S04]  /*fa30*/  IMAD.HI.U32 R8, R20, R13, RZ ;  /* 0x0000000d14087227 */ /* 0x000fc800078e00ff */
[----:B------:R-:W-:Y:S01]  /*fa40*/  @!P0 IMAD.MOV R6, RZ, RZ, -R6 ;  /* 0x000000ffff068224 */ /* 0x000fe200078e0a06 */
[----:B------:R-:W-:Y:S01]  /*fa50*/  ISETP.GE.AND P0, PT, R0, RZ, PT ;  /* 0x000000ff0000720c */ /* 0x000fe20003f06270 */
[----:B------:R-:W-:Y:S02]  /*fa60*/  IMAD.MOV R0, RZ, RZ, -R7 ;  /* 0x000000ffff007224 */ /* 0x000fe400078e0a07 */
[----:B------:R-:W-:Y:S01]  /*fa70*/  @!P6 IMAD.IADD R11, R11, 0x1, -R19 ;  /* 0x000000010b0be824 */ /* 0x000fe200078e0a13 */
[----:B------:R1:W-:Y:S01]  /*fa80*/  STL [R1+0x5e8], R6 ;  /* 0x0005e80601007387 */ /* 0x0003e20000100800 */
[C---:B------:R-:W-:Y:S02]  /*fa90*/  IMAD R5, R19.reuse, R0, R5 ;  /* 0x0000000013057224 */ /* 0x040fe400078e0205 */
[----:B------:R-:W-:Y:S02]  /*faa0*/  IMAD.MOV R8, RZ, RZ, -R8 ;  /* 0x000000ffff087224 */ /* 0x000fe400078e0a08 */
[----:B------:R-:W-:Y:S01]  /*fab0*/  @!P5 IMAD.IADD R10, R10, 0x1, -R19 ;  /* 0x000000010a0ad824 */ /* 0x000fe200078e0a13 */
[C---:B------:R-:W-:Y:S01]  /*fac0*/  ISETP.GT.U32.AND P6, PT, R19.reuse, R5, PT ;  /* 0x000000051300720c */ /* 0x040fe20003fc4070 */
[C---:B------:R-:W-:Y:S01]  /*fad0*/  IMAD R13, R19.reuse, R8, R13 ;  /* 0x00000008130d7224 */ /* 0x040fe200078e020d */
[C---:B------:R-:W-:Y:S01]  /*fae0*/  IADD3 R8, R2.reuse, 0x150, RZ ;  /* 0x0000015002087810 */ /* 0x040fe20007ffe0ff */
[----:B--2---:R-:W-:Y:S01]  /*faf0*/  IMAD.MOV.U32 R12, RZ, RZ, R4 ;  /* 0x000000ffff0c7224 */ /* 0x004fe200078e0004 */
[C---:B------:R-:W-:Y:S01]  /*fb00*/  ISETP.GT.U32.AND P5, PT, R19.reuse, R10, PT ;  /* 0x0000000a1300720c */ /* 0x040fe20003fa4070 */
[----:B-1----:R-:W-:Y:S01]  /*fb10*/  IMAD.MOV.U32 R6, RZ, RZ, R11 ;  /* 0x000000ffff067224 */ /* 0x002fe200078e000b */
[----:B------:R-:W-:Y:S01]  /*fb20*/  IABS R9, R8 ;  /* 0x0000000800097213 */ /* 0x000fe20000000000 */
[----:B------:R-:W-:Y:S01]  /*fb30*/  @!P4 IMAD.MOV R12, RZ, RZ, -R12 ;  /* 0x000000ffff0cc224 */ /* 0x000fe200078e0a0c */
[----:B------:R-:W-:Y:S01]  /*fb40*/  ISETP.GT.U32.AND P4, PT, R19, R13, PT ;  /* 0x0000000d1300720c */ /* 0x000fe20003f84070 */
[----:B------:R-:W-:-:S02]  /*fb50*/  VIADD R7, R2, 0x14f ;  /* 0x0000014f02077836 */ /* 0x000fc40000000000 */
[----:B------:R-:W-:Y:S01]  /*fb60*/  @!P1 IMAD.MOV R6, RZ, RZ, -R6 ;  /* 0x000000ffff069224 */ /* 0x000fe200078e0a06 */
[----:B------:R-:W-:Y:S01]  /*fb70*/  STL [R1+0x5fc], R12 ;  /* 0x0005fc0c01007387 */ /* 0x000fe20000100800 */
[--C-:B------:R-:W-:Y:S01]  /*fb80*/  @!P6 IMAD.IADD R5, R5, 0x1, -R19.reuse ;  /* 0x000000010505e824 */ /* 0x100fe200078e0a13 */
[----:B------:R-:W-:Y:S01]  /*fb90*/  IABS R0, R7 ;  /* 0x0000000700007213 */ /* 0x000fe20000000000 */
[----:B------:R-:W-:Y:S01]  /*fba0*/  VIADD R3, R2, 0x151 ;  /* 0x0000015102037836 */ /* 0x000fe20000000000 */
[----:B------:R-:W-:Y:S01]  /*fbb0*/  ISETP.GE.AND P1, PT, R7, RZ, PT ;  /* 0x000000ff0700720c */ /* 0x000fe20003f26270 */
[--C-:B------:R-:W-:Y:S01]  /*fbc0*/  @!P5 IMAD.IADD R10, R10, 0x1, -R19.reuse ;  /* 0x000000010a0ad824 */ /* 0x100fe200078e0a13 */
[----:B------:R-:W-:Y:S01]  /*fbd0*/  ISETP.GT.U32.AND P6, PT, R19, R5, PT ;  /* 0x000000051300720c */ /* 0x000fe20003fc4070 */
[----:B------:R1:W-:Y:S01]  /*fbe0*/  STL [R1+0x5f8], R6 ;  /* 0x0005f80601007387 */ /* 0x0003e20000100800 */
[----:B------:R-:W-:Y:S01]  /*fbf0*/  MOV R7, R9 ;  /* 0x0000000900077202 */ /* 0x000fe20000000f00 */
[----:B------:R-:W-:Y:S01]  /*fc00*/  @!P4 IMAD.IADD R13, R13, 0x1, -R19 ;  /* 0x000000010d0dc824 */ /* 0x000fe200078e0a13 */
[----:B------:R-:W-:Y:S01]  /*fc10*/  ISETP.GE.AND P5, PT, R8, RZ, PT ;  /* 0x000000ff0800720c */ /* 0x000fe20003fa6270 */
[----:B------:R-:W-:Y:S01]  /*fc20*/  IMAD.HI.U32 R11, R20, R0, RZ ;  /* 0x00000000140b7227 */ /* 0x000fe200078e00ff */
[----:B------:R-:W-:-:S02]  /*fc30*/  IABS R4, R3 ;  /* 0x0000000300047213 */ /* 0x000fc40000000000 */
[----:B------:R-:W-:Y:S01]  /*fc40*/  ISETP.GT.U32.AND P4, PT, R19, R13, PT ;  /* 0x0000000d1300720c */ /* 0x000fe20003f84070 */
[----:B------:R-:W-:-:S04]  /*fc50*/  IMAD.HI.U32 R8, R20, R7, RZ ;  /* 0x0000000714087227 */ /* 0x000fc800078e00ff */
[----:B-1----:R-:W-:Y:S02]  /*fc60*/  IMAD.MOV.U32 R6, RZ, RZ, R10 ;  /* 0x000000ffff067224 */ /* 0x002fe400078e000a */
[----:B------:R-:W-:Y:S02]  /*fc70*/  @!P6 IMAD.IADD R5, R5, 0x1, -R19 ;  /* 0x000000010505e824 */ /* 0x000fe400078e0a13 */
[----:B------:R-:W-:Y:S01]  /*fc80*/  @!P3 IMAD.MOV R6, RZ, RZ, -R6 ;  /* 0x000000ffff06b224 */ /* 0x000fe200078e0a06 */
[----:B------:R-:W-:Y:S01]  /*fc90*/  ISETP.GE.AND P3, PT, R3, RZ, PT ;  /* 0x000000ff0300720c */ /* 0x000fe20003f66270 */
[----:B------:R-:W-:Y:S02]  /*fca0*/  IMAD.MOV R11, RZ, RZ, -R11 ;  /* 0x000000ffff0b7224 */ /* 0x000fe400078e0a0b */
[----:B------:R-:W-:Y:S01]  /*fcb0*/  IMAD.MOV R8, RZ, RZ, -R8 ;  /* 0x000000ffff087224 */ /* 0x000fe200078e0a08 */
[----:B------:R1:W-:Y:S01]  /*fcc0*/  STL [R1+0x5f0], R6 ;  /* 0x0005f00601007387 */ /* 0x0003e20000100800 */
[----:B------:R-:W-:-:S02]  /*fcd0*/  IMAD R0, R19, R11, R0 ;  /* 0x0000000b13007224 */ /* 0x000fc400078e0200 */
[C---:B------:R-:W-:Y:S02]  /*fce0*/  IMAD R3, R19.reuse, R8, R7 ;  /* 0x0000000813037224 */ /* 0x040fe400078e0207 */
[----:B------:R-:W-:Y:S01]  /*fcf0*/  IMAD.HI.U32 R9, R20, R4, RZ ;  /* 0x0000000414097227 */ /* 0x000fe200078e00ff */
[----:B------:R-:W-:-:S03]  /*fd00*/  ISETP.GT.U32.AND P6, PT, R19, R0, PT ;  /* 0x000000001300720c */ /* 0x000fc60003fc4070 */
[----:B------:R-:W-:Y:S01]  /*fd10*/  @!P4 IMAD.IADD R13, R13, 0x1, -R19 ;  /* 0x000000010d0dc824 */ /* 0x000fe200078e0a13 */
[----:B-1----:R-:W-:Y:S01]  /*fd20*/  MOV R6, R5 ;  /* 0x0000000500067202 */ /* 0x002fe20000000f00 */
[----:B------:R-:W-:Y:S02]  /*fd30*/  IMAD.MOV R9, RZ, RZ, -R9 ;  /* 0x000000ffff097224 */ /* 0x000fe400078e0a09 */
[C---:B------:R-:W-:Y:S02]  /*fd40*/  VIADD R8, R2.reuse, 0x155 ;  /* 0x0000015502087836 */ /* 0x040fe40000000000 */
[----:B------:R-:W-:Y:S01]  /*fd50*/  @!P0 IMAD.MOV R6, RZ, RZ, -R6 ;  /* 0x000000ffff068224 */ /* 0x000fe200078e0a06 */
[C---:B------:R-:W-:Y:S01]  /*fd60*/  ISETP.GT.U32.AND P0, PT, R19.reuse, R3, PT ;  /* 0x000000031300720c */ /* 0x040fe20003f04070 */
[----:B------:R-:W-:Y:S01]  /*fd70*/  IMAD R4, R19, R9, R4 ;  /* 0x0000000913047224 */ /* 0x000fe200078e0204 */
[----:B------:R-:W-:Y:S01]  /*fd80*/  IABS R12, R8 ;  /* 0x00000008000c7213 */ /* 0x000fe20000000000 */
[----:B------:R-:W-:Y:S01]  /*fd90*/  VIADD R9, R2, 0x152 ;  /* 0x0000015202097836 */ /* 0x000fe20000000000 */
[----:B------:R1:W-:Y:S01]  /*fda0*/  STL [R1+0x5f4], R6 ;  /* 0x0005f40601007387 */ /* 0x0003e20000100800 */
[----:B------:R-:W-:-:S02]  /*fdb0*/  @!P6 IMAD.IADD R0, R0, 0x1, -R19 ;  /* 0x000000010000e824 */ /* 0x000fc400078e0a13 */
[C---:B------:R-:W-:Y:S01]  /*fdc0*/  VIADD R5, R2.reuse, 0x153 ;  /* 0x0000015302057836 */ /* 0x040fe20000000000 */
[----:B------:R-:W-:Y:S01]  /*fdd0*/  ISETP.GE.AND P4, PT, R9, RZ, PT ;  /* 0x000000ff0900720c */ /* 0x000fe20003f86270 */
[----:B------:R-:W-:Y:S01]  /*fde0*/  VIADD R7, R2, 0x154 ;  /* 0x0000015402077836 */ /* 0x000fe20000000000 */
[----:B------:R-:W-:Y:S02]  /*fdf0*/  ISETP.GT.U32.AND P6, PT, R19, R0, PT ;  /* 0x000000001300720c */ /* 0x000fe40003fc4070 */
[----:B------:R-:W-:Y:S01]  /*fe00*/  IABS R9, R9 ;  /* 0x0000000900097213 */ /* 0x000fe20000000000 */
[----:B------:R-:W-:Y:S01]  /*fe10*/  @!P0 IMAD.IADD R3, R3, 0x1, -R19 ;  /* 0x0000000103038824 */ /* 0x000fe200078e0a13 */
[----:B-1----:R-:W-:Y:S02]  /*fe20*/  MOV R6, R13 ;  /* 0x0000000d00067202 */ /* 0x002fe40000000f00 */
[----:B------:R-:W-:Y:S01]  /*fe30*/  IABS R10, R5 ;  /* 0x00000005000a7213 */ /* 0x000fe20000000000 */
[----:B------:R-:W-:Y:S01]  /*fe40*/  IMAD.HI.U32 R13, R20, R9, RZ ;  /* 0x00000009140d7227 */ /* 0x000fe200078e00ff */
[----:B------:R-:W-:-:S02]  /*fe50*/  ISETP.GT.U32.AND P0, PT, R19, R3, PT ;  /* 0x000000031300720c */ /* 0x000fc40003f04070 */
[----:B------:R-:W-:Y:S01]  /*fe60*/  IABS R11, R7 ;  /* 0x00000007000b7213 */ /* 0x000fe20000000000 */
[----:B------:R-:W-:Y:S01]  /*fe70*/  @!P2 IMAD.MOV R6, RZ, RZ, -R6 ;  /* 0x000000ffff06a224 */ /* 0x000fe200078e0a06 */
[C---:B------:R-:W-:Y:S01]  /*fe80*/  ISETP.GT.U32.AND P2, PT, R19.reuse, R4, PT ;  /* 0x000000041300720c */ /* 0x040fe20003f44070 */
[----:B------:R-:W-:Y:S02]  /*fe90*/  IMAD.MOV R13, RZ, RZ, -R13 ;  /* 0x000000ffff0d7224 */ /* 0x000fe400078e0a0d */
[----:B------:R-:W-:Y:S01]  /*fea0*/  @!P6 IMAD.IADD R0, R0, 0x1, -R19 ;  /* 0x000000010000e824 */ /* 0x000fe200078e0a13 */
[----:B------:R1:W-:Y:S01]  /*feb0*/  STL [R1+0x5ec], R6 ;  /* 0x0005ec0601007387 */ /* 0x0003e20000100800 */
[----:B------:R-:W-:Y:S01]  /*fec0*/  IMAD R13, R19, R13, R9 ;  /* 0x0000000d130d7224 */ /* 0x000fe200078e0209 */
[----:B------:R-:W-:Y:S01]  /*fed0*/  ISETP.GE.AND P6, PT, R5, RZ, PT ;  /* 0x000000ff0500720c */ /* 0x000fe20003fc6270 */
[----:B------:R-:W-:Y:S02]  /*fee0*/  IMAD.MOV.U32 R16, RZ, RZ, R0 ;  /* 0x000000ffff107224 */ /* 0x000fe400078e0000 */
[----:B------:R-:W-:Y:S01]  /*fef0*/  @!P0 IMAD.IADD R3, R3, 0x1, -R19 ;  /* 0x0000000103038824 */ /* 0x000fe200078e0a13 */
[----:B------:R-:W-:Y:S01]  /*ff00*/  ISETP.GT.U32.AND P0, PT, R19, R13, PT ;  /* 0x0000000d1300720c */ /* 0x000fe20003f04070 */
[----:B------:R-:W-:-:S04]  /*ff10*/  IMAD.HI.U32 R5, R20, R12, RZ ;  /* 0x0000000c14057227 */ /* 0x000fc800078e00ff */
[----:B------:R-:W-:Y:S01]  /*ff20*/  @!P2 IMAD.IADD R4, R4, 0x1, -R19 ;  /* 0x000000010404a824 */ /* 0x000fe200078e0a13 */
[----:B------:R-:W-:Y:S01]  /*ff30*/  IADD3 R5, -R5, RZ, RZ ;  /* 0x000000ff05057210 */ /* 0x000fe20007ffe1ff */
[----:B-1----:R-:W-:Y:S02]  /*ff40*/  IMAD.MOV.U32 R6, RZ, RZ, R3 ;  /* 0x000000ffff067224 */ /* 0x002fe400078e0003 */
[----:B------:R-:W-:Y:S01]  /*ff50*/  @!P1 IMAD.MOV R16, RZ, RZ, -R16 ;  /* 0x000000ffff109224 */ /* 0x000fe200078e0a10 */
[----:B------:R-:W-:Y:S01]  /*ff60*/  ISETP.GT.U32.AND P2, PT, R19, R4, PT ;  /* 0x000000041300720c */ /* 0x000fe20003f44070 */
[----:B------:R-:W-:Y:S01]  /*ff70*/  @!P5 IMAD.MOV R6, RZ, RZ, -R6 ;  /* 0x000000ffff06d224 */ /* 0x000fe200078e0a06 */
[----:B------:R-:W-:Y:S01]  /*ff80*/  ISETP.GE.AND P5, PT, R7, RZ, PT ;  /* 0x000000ff0700720c */ /* 0x000fe20003fa6270 */
[C---:B------:R-:W-:Y:S01]  /*ff90*/  IMAD.HI.U32 R14, R20.reuse, R10, RZ ;  /* 0x0000000a140e7227 */ /* 0x040fe200078e00ff */
[----:B------:R-:W-:Y:S03]  /*ffa0*/  STL [R1+0x5e0], R16 ;  /* 0x0005e01001007387 */ /* 0x000fe60000100800 */
[----:B------:R-:W-:Y:S01]  /*ffb0*/  IMAD.HI.U32 R15, R20, R11, RZ ;  /* 0x0000000b140f7227 */ /* 0x000fe200078e00ff */
[----:B------:R1:W-:Y:S03]  /*ffc0*/  STL [R1+0x5dc], R6 ;  /* 0x0005dc0601007387 */ /* 0x0003e60000100800 */
[----:B------:R-:W-:-:S02]  /*ffd0*/  IMAD.MOV R14, RZ, RZ, -R14 ;  /* 0x000000ffff0e7224 */ /* 0x000fc400078e0a0e */
[----:B------:R-:W-:Y:S02]  /*ffe0*/  @!P2 IMAD.IADD R4, R4, 0x1, -R19 ;  /* 0x000000010404a824 */ /* 0x000fe400078e0a13 */
[C---:B------:R-:W-:Y:S02]  /*fff0*/  IMAD R12, R19.reuse, R5, R12 ;  /* 0x00000005130c7224 */ /* 0x040fe400078e020c */
[----:B------:R-:W-:Y:S02]  /*10000*/  IMAD.MOV R15, RZ, RZ, -R15 ;  /* 0x000000ffff0f7224 */ /* 0x000fe400078e0a0f */
[----:B-1----:R-:W-:Y:S02]  /*10010*/  IMAD.MOV.U32 R6, RZ, RZ, R4 ;  /* 0x000000ffff067224 */ /* 0x002fe400078e0004 */
[----:B------:R-:W-:Y:S02]  /*10020*/  IMAD R10, R19, R14, R10 ;  /* 0x0000000e130a7224 */ /* 0x000fe400078e020a */
[----:B------:R-:W-:-:S02]  /*10030*/  @!P0 IMAD.IADD R13, R13, 0x1, -R19 ;  /* 0x000000010d0d8824 */ /* 0x000fc400078e0a13 */
[----:B------:R-:W-:Y:S01]  /*10040*/  @!P3 IMAD.MOV R6, RZ, RZ, -R6 ;  /* 0x000000ffff06b224 */ /* 0x000fe200078e0a06 */
[C---:B------:R-:W-:Y:S01]  /*10050*/  ISETP.GT.U32.AND P3, PT, R19.reuse, R12, PT ;  /* 0x0000000c1300720c */ /* 0x040fe20003f64070 */
[C---:B------:R-:W-:Y:S01]  /*10060*/  IMAD R11, R19.reuse, R15, R11 ;  /* 0x0000000f130b7224 */ /* 0x040fe200078e020b */
[C---:B------:R-:W-:Y:S01]  /*10070*/  ISETP.GT.U32.AND P1, PT, R19.reuse, R10, PT ;  /* 0x0000000a1300720c */ /* 0x040fe20003f24070 */
[C---:B------:R-:W-:Y:S01]  /*10080*/  VIADD R3, R2.reuse, 0x157 ;  /* 0x0000015702037836 */ /* 0x040fe20000000000 */
[C---:B------:R-:W-:Y:S01]  /*10090*/  ISETP.GT.U32.AND P0, PT, R19.reuse, R13, PT ;  /* 0x0000000d1300720c */ /* 0x040fe20003f04070 */
[C---:B------:R-:W-:Y:S01]  /*100a0*/  VIADD R0, R2.reuse, 0x156 ;  /* 0x0000015602007836 */ /* 0x040fe20000000000 */
[----:B------:R-:W-:Y:S01]  /*100b0*/  ISETP.GT.U32.AND P2, PT, R19, R11, PT ;  /* 0x0000000b1300720c */ /* 0x000fe20003f44070 */
[----:B------:R-:W-:Y:S01]  /*100c0*/  VIADD R5, R2, 0x158 ;  /* 0x0000015802057836 */ /* 0x000fe20000000000 */
[----:B------:R-:W-:Y:S01]  /*100d0*/  IABS R7, R3 ;  /* 0x0000000300077213 */ /* 0x000fe20000000000 */
[----:B------:R1:W-:Y:S01]  /*100e0*/  STL [R1+0x5d8], R6 ;  /* 0x0005d80601007387 */ /* 0x0003e20000100800 */
[----:B------:R-:W-:-:S02]  /*100f0*/  IABS R9, R0 ;  /* 0x0000000000097213 */ /* 0x000fc40000000000 */
[----:B------:R-:W-:Y:S01]  /*10100*/  IABS R4, R5 ;  /* 0x0000000500047213 */ /* 0x000fe20000000000 */
[--C-:B------:R-:W-:Y:S02]  /*10110*/  @!P3 IMAD.IADD R12, R12, 0x1, -R19.reuse ;  /* 0x000000010c0cb824 */ /* 0x100fe400078e0a13 */
[----:B------:R-:W-:Y:S01]  /*10120*/  @!P1 IADD3 R10, R10, -R19, RZ ;  /* 0x800000130a0a9210 */ /* 0x000fe20007ffe0ff */
[----:B------:R-:W-:Y:S02]  /*10130*/  IMAD.HI.U32 R14, R20, R9, RZ ;  /* 0x00000009140e7227 */ /* 0x000fe400078e00ff */
[----:B------:R-:W-:Y:S02]  /*10140*/  ISETP.GT.U32.AND P3, PT, R19, R12, PT ;  /* 0x0000000c1300720c */ /* 0x000fe40003f64070 */
[----:B------:R-:W-:Y:S01]  /*10150*/  @!P0 IMAD.IADD R13, R13, 0x1, -R19 ;  /* 0x000000010d0d8824 */ /* 0x000fe200078e0a13 */
[----:B------:R-:W-:Y:S01]  /*10160*/  ISETP.GE.AND P0, PT, R8, RZ, PT ;  /* 0x000000ff0800720c */ /* 0x000fe20003f06270 */
[----:B------:R-:W-:Y:S01]  /*10170*/  IMAD.HI.U32 R8, R20, R7, RZ ;  /* 0x0000000714087227 */ /* 0x000fe200078e00ff */
[----:B------:R-:W-:-:S03]  /*10180*/  ISETP.GT.U32.AND P1, PT, R19, R10, PT ;  /* 0x0000000a1300720c */ /* 0x000fc60003f24070 */
        /* <DEDUP_REMOVED lines=8> */
[----:B------:R-:W-:-:S02]  /*10210*/  IMAD.MOV.U32 R15, RZ, RZ, R13 ;  /* 0x000000ffff0f7224 */ /* 0x000fc400078e000d */
[----:B------:R-:W-:Y:S01]  /*10220*/  @!P1 IMAD.IADD R10, R10, 0x1, -R19 ;  /* 0x000000010a0a9824 */ /* 0x000fe200078e0a13 */
[----:B------:R-:W-:Y:S01]  /*10230*/  ISETP.GT.U32.AND P1, PT, R19, R9, PT ;  /* 0x000000091300720c */ /* 0x000fe20003f24070 */
[----:B------:R-:W-:Y:S01]  /*10240*/  @!P4 IMAD.MOV R15, RZ, RZ, -R15 ;  /* 0x000000ffff0fc224 */ /* 0x000fe200078e0a0f */
[----:B------:R-:W-:Y:S01]  /*10250*/  ISETP.GE.AND P4, PT, R0, RZ, PT ;  /* 0x000000ff0000720c */ /* 0x000fe20003f86270 */
[--C-:B------:R-:W-:Y:S01]  /*10260*/  @!P2 IMAD.IADD R11, R11, 0x1, -R19.reuse ;  /* 0x000000010b0ba824 */ /* 0x100fe200078e0a13 */
[----:B-1----:R-:W-:Y:S01]  /*10270*/  MOV R6, R10 ;  /* 0x0000000a00067202 */ /* 0x002fe20000000f00 */
[----:B------:R-:W-:Y:S01]  /*10280*/  VIADD R0, R2, 0x159 ;  /* 0x0000015902007836 */ /* 0x000fe20000000000 */
[----:B------:R-:W-:Y:S01]  /*10290*/  ISETP.GE.AND P2, PT, R5, RZ, PT ;  /* 0x000000ff0500720c */ /* 0x000fe20003f46270 */
[----:B------:R-:W-:Y:S01]  /*102a0*/  IMAD.HI.U32 R13, R20, R4, RZ ;  /* 0x00000004140d7227 */ /* 0x000fe200078e00ff */
[----:B------:R-:W-:Y:S01]  /*102b0*/  MOV R14, R11 ;  /* 0x0000000b000e7202 */ /* 0x000fe20000000f00 */
[----:B------:R-:W-:Y:S01]  /*102c0*/  STL [R1+0x5d4], R15 ;  /* 0x0005d40f01007387 */ /* 0x000fe20000100800 */
[----:B------:R-:W-:Y:S01]  /*102d0*/  IABS R11, R0 ;  /* 0x00000000000b7213 */ /* 0x000fe20000000000 */
[----:B------:R-:W-:-:S02]  /*102e0*/  @!P3 IMAD.IADD R7, R7, 0x1, -R19 ;  /* 0x000000010707b824 */ /* 0x000fc400078e0a13 */
[----:B------:R-:W-:Y:S02]  /*102f0*/  @!P1 IMAD.IADD R9, R9, 0x1, -R19 ;  /* 0x0000000109099824 */ /* 0x000fe400078e0a13 */
[----:B------:R-:W-:Y:S01]  /*10300*/  IMAD.HI.U32 R5, R20, R11, RZ ;  /* 0x0000000b14057227 */ /* 0x000fe200078e00ff */
[C---:B------:R-:W-:Y:S02]  /*10310*/  ISETP.GT.U32.AND P3, PT, R19.reuse, R7, PT ;  /* 0x000000071300720c */ /* 0x040fe40003f64070 */
[----:B------:R-:W-:Y:S01]  /*10320*/  ISETP.GT.U32.AND P1, PT, R19, R9, PT ;  /* 0x000000091300720c */ /* 0x000fe20003f24070 */
[----:B------:R-:W-:Y:S01]  /*10330*/  @!P6 IMAD.MOV R6, RZ, RZ, -R6 ;  /* 0x000000ffff06e224 */ /* 0x000fe200078e0a06 */
[----:B------:R-:W-:Y:S01]  /*10340*/  ISETP.GE.AND P6, PT, R3, RZ, PT ;  /* 0x000000ff0300720c */ /* 0x000fe20003fc6270 */
[----:B------:R-:W-:Y:S01]  /*10350*/  VIADD R3, R2, 0x15a ;  /* 0x0000015a02037836 */ /* 0x000fe20000000000 */
[----:B------:R-:W-:Y:S01]  /*10360*/  IADD3 R5, -R5, RZ, RZ ;  /* 0x000000ff05057210 */ /* 0x000fe20007ffe1ff */
[----:B------:R-:W-:Y:S01]  /*10370*/  @!P5 IMAD.MOV R14, RZ, RZ, -R14 ;  /* 0x000000ffff0ed224 */ /* 0x000fe200078e0a0e */
[----:B------:R-:W-:Y:S01]  /*10380*/  ISETP.GE.AND P5, PT, R0, RZ, PT ;  /* 0x000000ff0000720c */ /* 0x000fe20003fa6270 */
[----:B------:R-:W-:Y:S01]  /*10390*/  IMAD.MOV R13, RZ, RZ, -R13 ;  /* 0x000000ffff0d7224 */ /* 0x000fe200078e0a0d */
[----:B------:R-:W-:Y:S01]  /*103a0*/  IABS R16, R3 ;  /* 0x0000000300107213 */ /* 0x000fe20000000000 */
[----:B------:R-:W-:Y:S01]  /*103b0*/  IMAD R11, R19, R5, R11 ;  /* 0x00000005130b7224 */ /* 0x000fe200078e020b */
[----:B------:R1:W-:Y:S01]  /*103c0*/  STL [R1+0x5c0], R6 ;  /* 0x0005c00601007387 */ /* 0x0003e20000100800 */
[----:B------:R-:W-:-:S02]  /*103d0*/  @!P3 IMAD.IADD R7, R7, 0x1, -R19 ;  /* 0x000000010707b824 */ /* 0x000fc400078e0a13 */
[----:B------:R-:W-:Y:S01]  /*103e0*/  IMAD.HI.U32 R0, R20, R16, RZ ;  /* 0x0000001014007227 */ /* 0x000fe200078e00ff */
[----:B------:R-:W-:Y:S01]  /*103f0*/  ISETP.GT.U32.AND P3, PT, R19, R11, PT ;  /* 0x0000000b1300720c */ /* 0x000fe20003f64070 */
[----:B------:R-:W-:Y:S02]  /*10400*/  STL [R1+0x5cc], R14 ;  /* 0x0005cc0e01007387 */ /* 0x000fe40000100800 */
[----:B------:R-:W-:Y:S02]  /*10410*/  @!P1 IMAD.IADD R9, R9, 0x1, -R19 ;  /* 0x0000000109099824 */ /* 0x000fe400078e0a13 */
[----:B------:R-:W-:Y:S02]  /*10420*/  IMAD.MOV R0, RZ, RZ, -R0 ;  /* 0x000000ffff007224 */ /* 0x000fe400078e0a00 */
[----:B-1----:R-:W-:Y:S02]  /*10430*/  IMAD.MOV.U32 R6, RZ, RZ, R12 ;  /* 0x000000ffff067224 */ /* 0x002fe400078e000c */
[----:B------:R-:W-:-:S02]  /*10440*/  IMAD R10, R19, R13, R4 ;  /* 0x0000000d130a7224 */ /* 0x000fc400078e0204 */
[C---:B------:R-:W-:Y:S02]  /*10450*/  IMAD R16, R19.reuse, R0, R16 ;  /* 0x0000000013107224 */ /* 0x040fe400078e0210 */
[----:B------:R-:W-:Y:S01]  /*10460*/  IMAD.MOV.U32 R13, RZ, RZ, R9 ;  /* 0x000000ffff0d7224 */ /* 0x000fe200078e0009 */
[----:B------:R-:W-:Y:S01]  /*10470*/  ISETP.GT.U32.AND P1, PT, R19, R10, PT ;  /* 0x0000000a1300720c */ /* 0x000fe20003f24070 */
[----:B------:R-:W-:Y:S01]  /*10480*/  @!P0 IMAD.MOV R6, RZ, RZ, -R6 ;  /* 0x000000ffff068224 */ /* 0x000fe200078e0a06 */
[----:B------:R-:W-:Y:S01]  /*10490*/  ISETP.GE.AND P0, PT, R3, RZ, PT ;  /* 0x000000ff0300720c */ /* 0x000fe20003f06270 */
[C---:B------:R-:W-:Y:S02]  /*104a0*/  VIADD R3, R2.reuse, 0x15b ;  /* 0x0000015b02037836 */ /* 0x040fe40000000000 */
[----:B------:R-:W-:Y:S01]  /*104b0*/  @!P4 IMAD.MOV R13, RZ, RZ, -R13 ;  /* 0x000000ffff0dc224 */ /* 0x000fe200078e0a0d */
[----:B------:R-:W-:Y:S01]  /*104c0*/  ISETP.GT.U32.AND P4, PT, R19, R16, PT ;  /* 0x000000101300720c */ /* 0x000fe20003f84070 */
[----:B------:R-:W-:Y:S01]  /*104d0*/  @!P3 IMAD.IADD R11, R11, 0x1, -R19 ;  /* 0x000000010b0bb824 */ /* 0x000fe200078e0a13 */
[----:B------:R-:W-:Y:S01]  /*104e0*/  IABS R12, R3 ;  /* 0x00000003000c7213 */ /* 0x000fe20000000000 */
[----:B------:R1:W-:Y:S01]  /*104f0*/  STL [R1+0x5d0], R6 ;  /* 0x0005d00601007387 */ /* 0x0003e20000100800 */
[----:B------:R-:W-:-:S02]  /*10500*/  VIADD R4, R2, 0x15c ;  /* 0x0000015c02047836 */ /* 0x000fc40000000000 */
[C---:B------:R-:W-:Y:S01]  /*10510*/  ISETP.GT.U32.AND P3, PT, R19.reuse, R11, PT ;  /* 0x0000000b1300720c */ /* 0x040fe20003f64070 */
[----:B------:R-:W-:Y:S01]  /*10520*/  IMAD.HI.U32 R5, R20, R12, RZ ;  /* 0x0000000c14057227 */ /* 0x000fe200078e00ff */
[----:B------:R-:W-:Y:S01]  /*10530*/  STL [R1+0x5c4], R13 ;  /* 0x0005c40d01007387 */ /* 0x000fe20000100800 */
[----:B------:R-:W-:Y:S02]  /*10540*/  IABS R8, R4 ;  /* 0x0000000400087213 */ /* 0x000fe40000000000 */
[----:B------:R-:W-:Y:S02]  /*10550*/  IMAD.MOV R5, RZ, RZ, -R5 ;  /* 0x000000ffff057224 */ /* 0x000fe400078e0a05 */
[----:B-1----:R-:W-:Y:S02]  /*10560*/  IMAD.MOV.U32 R6, RZ, RZ, R7 ;  /* 0x000000ffff067224 */ /* 0x002fe400078e0007 */
[--C-:B------:R-:W-:Y:S02]  /*10570*/  @!P4 IMAD.IADD R16, R16, 0x1, -R19.reuse ;  /* 0x000000011010c824 */ /* 0x100fe400078e0a13 */
[----:B------:R-:W-:Y:S01]  /*10580*/  @!P1 IMAD.IADD R10, R10, 0x1, -R19 ;  /* 0x000000010a0a9824 */ /* 0x000fe200078e0a13 */
[----:B------:R-:W-:Y:S01]  /*10590*/  @!P6 IADD3 R6, -R6, RZ, RZ ;  /* 0x000000ff0606e210 */ /* 0x000fe20007ffe1ff */
[----:B------:R-:W-:Y:S01]  /*105a0*/  IMAD R12, R19, R5, R12 ;  /* 0x00000005130c7224 */ /* 0x000fe200078e020c */
[----:B------:R-:W-:Y:S01]  /*105b0*/  ISETP.GE.AND P6, PT, R3, RZ, PT ;  /* 0x000000ff0300720c */ /* 0x000fe20003fc6270 */
[C---:B------:R-:W-:Y:S01]  /*105c0*/  IMAD.HI.U32 R0, R20.reuse, R8, RZ ;  /* 0x0000000814007227 */ /* 0x040fe200078e00ff */
[----:B------:R-:W-:Y:S01]  /*105d0*/  IABS R3, R18 ;  /* 0x0000001200037213 */ /* 0x000fe20000000000 */
[----:B------:R1:W-:Y:S01]  /*105e0*/  STL [R1+0x5c8], R6 ;  /* 0x0005c80601007387 */ /* 0x0003e20000100800 */
[----:B------:R-:W-:Y:S01]  /*105f0*/  ISETP.GT.U32.AND P4, PT, R19, R16, PT ;  /* 0x000000101300720c */ /* 0x000fe20003f84070 */
[----:B------:R-:W-:Y:S01]  /*10600*/  IMAD.MOV R0, RZ, RZ, -R0 ;  /* 0x000000ffff007224 */ /* 0x000fe200078e0a00 */
[----:B------:R-:W-:Y:S01]  /*10610*/  @!P3 IADD3 R11, R11, -R19, RZ ;  /* 0x800000130b0bb210 */ /* 0x000fe20007ffe0ff */
[----:B------:R-:W-:Y:S01]  /*10620*/  IMAD.HI.U32 R5, R20, R3, RZ ;  /* 0x0000000314057227 */ /* 0x000fe200078e00ff */
[----:B------:R-:W-:-:S02]  /*10630*/  ISETP.GT.U32.AND P1, PT, R19, R10, PT ;  /* 0x0000000a1300720c */ /* 0x000fc40003f24070 */
[C---:B------:R-:W-:Y:S01]  /*10640*/  ISETP.GT.U32.AND P3, PT, R19.reuse, R12, PT ;  /* 0x0000000c1300720c */ /* 0x040fe20003f64070 */
[----:B------:R-:W-:Y:S02]  /*10650*/  VIADD R15, R2, 0x15e ;  /* 0x0000015e020f7836 */ /* 0x000fe40000000000 */
[----:B------:R-:W-:Y:S02]  /*10660*/  IMAD.MOV R5, RZ, RZ, -R5 ;  /* 0x000000ffff057224 */ /* 0x000fe400078e0a05 */
[C---:B------:R-:W-:Y:S01]  /*10670*/  IMAD R8, R19.reuse, R0, R8 ;  /* 0x0000000013087224 */ /* 0x040fe200078e0208 */
[----:B------:R-:W-:Y:S01]  /*10680*/  IABS R0, R15 ;  /* 0x0000000f00007213 */ /* 0x000fe20000000000 */
[C---:B------:R-:W-:Y:S02]  /*10690*/  IMAD R3, R19.reuse, R5, R3 ;  /* 0x0000000513037224 */ /* 0x040fe400078e0203 */
[----:B------:R-:W-:Y:S01]  /*106a0*/  @!P4 IMAD.IADD R16, R16, 0x1, -R19 ;  /* 0x000000011010c824 */ /* 0x000fe200078e0a13 */
[----:B------:R-:W-:Y:S01]  /*106b0*/  ISETP.GT.U32.AND P4, PT, R19, R8, PT ;  /* 0x000000081300720c */ /* 0x000fe20003f84070 */
[----:B------:R-:W-:-:S04]  /*106c0*/  IMAD.HI.U32 R238, R20, R0, RZ ;  /* 0x0000000014ee7227 */ /* 0x000fc800078e00ff */
[--C-:B------:R-:W-:Y:S01]  /*106d0*/  @!P1 IMAD.IADD R10, R10, 0x1, -R19.reuse ;  /* 0x000000010a0a9824 */ /* 0x100fe200078e0a13 */
[----:B------:R-:W-:Y:S01]  /*106e0*/  ISETP.GE.AND P1, PT, R4, RZ, PT ;  /* 0x000000ff0400720c */ /* 0x000fe20003f26270 */
[----:B------:R-:W-:Y:S01]  /*106f0*/  @!P3 IMAD.IADD R12, R12, 0x1, -R19 ;  /* 0x000000010c0cb824 */ /* 0x000fe200078e0a13 */
[C---:B------:R-:W-:Y:S01]  /*10700*/  ISETP.GT.U32.AND P3, PT, R19.reuse, R3, PT ;  /* 0x000000031300720c */ /* 0x040fe20003f64070 */
[----:B------:R-:W-:Y:S01]  /*10710*/  IMAD.MOV R238, RZ, RZ, -R238 ;  /* 0x000000ffffee7224 */ /* 0x000fe200078e0aee */
[----:B------:R-:W-:Y:S01]  /*10720*/  IABS R4, R17 ;  /* 0x0000001100047213 */ /* 0x000fe20000000000 */
[----:B-1----:R-:W-:Y:S02]  /*10730*/  IMAD.MOV.U32 R6, RZ, RZ, R10 ;  /* 0x000000ffff067224 */ /* 0x002fe400078e000a */
[----:B------:R-:W-:Y:S02]  /*10740*/  VIADD R14, R2, 0x15f ;  /* 0x0000015f020e7836 */ /* 0x000fe40000000000 */
[----:B------:R-:W-:-:S02]  /*10750*/  IMAD R0, R19, R238, R0 ;  /* 0x000000ee13007224 */ /* 0x000fc400078e0200 */
[----:B------:R-:W-:Y:S01]  /*10760*/  @!P2 IMAD.MOV R6, RZ, RZ, -R6 ;  /* 0x000000ffff06a224 */ /* 0x000fe200078e0a06 */
[----:B------:R-:W-:Y:S01]  /*10770*/  IABS R9, R14 ;  /* 0x0000000e00097213 */ /* 0x000fe20000000000 */
[----:B------:R-:W-:Y:S01]  /*10780*/  VIADD R7, R2, 0x161 ;  /* 0x0000016102077836 */ /* 0x000fe20000000000 */
[C---:B------:R-:W-:Y:S01]  /*10790*/  ISETP.GT.U32.AND P2, PT, R19.reuse, R12, PT ;  /* 0x0000000c1300720c */ /* 0x040fe20003f44070 */
[--C-:B------:R-:W-:Y:S01]  /*107a0*/  @!P4 IMAD.IADD R8, R8, 0x1, -R19.reuse ;  /* 0x000000010808c824 */ /* 0x100fe200078e0a13 */
[----:B------:R-:W-:Y:S01]  /*107b0*/  ISETP.GT.U32.AND P4, PT, R19, R0, PT ;  /* 0x000000001300720c */ /* 0x000fe20003f84070 */
[----:B------:R1:W-:Y:S01]  /*107c0*/  STL [R1+0x5b8], R6 ;  /* 0x0005b80601007387 */ /* 0x0003e20000100800 */
[----:B------:R-:W-:Y:S01]  /*107d0*/  @!P3 IMAD.IADD R3, R3, 0x1, -R19 ;  /* 0x000000010303b824 */ /* 0x000fe200078e0a13 */
[----:B------:R-:W-:Y:S01]  /*107e0*/  IABS R13, R7 ;  /* 0x00000007000d7213 */ /* 0x000fe20000000000 */
[----:B------:R-:W-:Y:S01]  /*107f0*/  IMAD.HI.U32 R240, R20, R9, RZ ;  /* 0x0000000914f07227 */ /* 0x000fe200078e00ff */
[----:B------:R-:W-:-:S03]  /*10800*/  ISETP.GT.U32.AND P3, PT, R19, R8, PT ;  /* 0x000000081300720c */ /* 0x000fc60003f64070 */
[----:B------:R-:W-:-:S04]  /*10810*/  IMAD.HI.U32 R241, R20, R13, RZ ;  /* 0x0000000d14f17227 */ /* 0x000fc800078e00ff */
[----:B-1----:R-:W-:Y:S02]  /*10820*/  IMAD.MOV.U32 R6, RZ, RZ, R11 ;  /* 0x000000ffff067224 */ /* 0x002fe400078e000b */
[----:B------:R-:W-:Y:S02]  /*10830*/  IMAD.MOV R240, RZ, RZ, -R240 ;  /* 0x000000fffff07224 */ /* 0x000fe400078e0af0 */
[----:B------:R-:W-:Y:S01]  /*10840*/  @!P5 IMAD.MOV R6, RZ, RZ, -R6 ;  /* 0x000000ffff06d224 */ /* 0x000fe200078e0a06 */
[----:B------:R-:W-:Y:S01]  /*10850*/  ISETP.GT.U32.AND P5, PT, R19, R3, PT ;  /* 0x000000031300720c */ /* 0x000fe20003fa4070 */
[----:B------:R-:W-:-:S03]  /*10860*/  IMAD.HI.U32 R5, R20, R4, RZ ;  /* 0x0000000414057227 */ /* 0x000fc600078e00ff */
[----:B------:R1:W-:Y:S01]  /*10870*/  STL [R1+0x5b4], R6 ;  /* 0x0005b40601007387 */ /* 0x0003e20000100800 */
[C---:B------:R-:W-:Y:S02]  /*10880*/  IMAD R9, R19.reuse, R240, R9 ;  /* 0x000000f013097224 */ /* 0x040fe400078e0209 */
[----:B------:R-:W-:Y:S02]  /*10890*/  IMAD.MOV R238, RZ, RZ, -R241 ;  /* 0x000000ffffee7224 */ /* 0x000fe400078e0af1 */
[----:B------:R-:W-:Y:S02]  /*108a0*/  @!P4 IMAD.IADD R0, R0, 0x1, -R19 ;  /* 0x000000010000c824 */ /* 0x000fe400078e0a13 */
[----:B------:R-:W-:Y:S02]  /*108b0*/  IMAD.MOV R5, RZ, RZ, -R5 ;  /* 0x000000ffff057224 */ /* 0x000fe400078e0a05 */
[C---:B------:R-:W-:Y:S01]  /*108c0*/  IMAD R13, R19.reuse, R238, R13 ;  /* 0x000000ee130d7224 */ /* 0x040fe200078e020d */
[----:B------:R-:W-:Y:S01]  /*108d0*/  ISETP.GT.U32.AND P4, PT, R19, R0, PT ;  /* 0x000000001300720c */ /* 0x000fe20003f84070 */
[----:B-1----:R-:W-:-:S02]  /*108e0*/  IMAD.MOV.U32 R6, RZ, RZ, R16 ;  /* 0x000000ffff067224 */ /* 0x002fc400078e0010 */
[C---:B------:R-:W-:Y:S01]  /*108f0*/  IMAD R4, R19.reuse, R5, R4 ;  /* 0x0000000513047224 */ /* 0x040fe200078e0204 */
[----:B------:R-:W-:Y:S01]  /*10900*/  IADD3 R5, R2, 0x162, RZ ;  /* 0x0000016202057810 */ /* 0x000fe20007ffe0ff */
[----:B------:R-:W-:Y:S01]  /*10910*/  @!P0 IMAD.MOV R6, RZ, RZ, -R6 ;  /* 0x000000ffff068224 */ /* 0x000fe200078e0a06 */
[----:B------:R-:W-:Y:S01]  /*10920*/  ISETP.GT.U32.AND P0, PT, R19, R9, PT ;  /* 0x000000091300720c */ /* 0x000fe20003f04070 */
[--C-:B------:R-:W-:Y:S01]  /*10930*/  @!P5 IMAD.IADD R3, R3, 0x1, -R19.reuse ;  /* 0x000000010303d824 */ /* 0x100fe200078e0a13 */
[C---:B------:R-:W-:Y:S01]  /*10940*/  ISETP.GT.U32.AND P5, PT, R19.reuse, R13, PT ;  /* 0x0000000d1300720c */ /* 0x040fe20003fa4070 */
[--C-:B------:R-:W-:Y:S01]  /*10950*/  @!P2 IMAD.IADD R12, R12, 0x1, -R19.reuse ;  /* 0x000000010c0ca824 */ /* 0x100fe200078e0a13 */
[----:B------:R-:W-:Y:S01]  /*10960*/  IABS R238, R5 ;  /* 0x0000000500ee7213 */ /* 0x000fe20000000000 */
[--C-:B------:R-:W-:Y:S01]  /*10970*/  @!P3 IMAD.IADD R8, R8, 0x1, -R19.reuse ;  /* 0x000000010808b824 */ /* 0x100fe200078e0a13 */
[----:B------:R-:W-:Y:S01]  /*10980*/  ISETP.GT.U32.AND P2, PT, R19, R4, PT ;  /* 0x000000041300720c */ /* 0x000fe20003f44070 */
[----:B------:R-:W-:Y:S01]  /*10990*/  VIADD R10, R2, 0x163 ;  /* 0x00000163020a7836 */ /* 0x000fe20000000000 */
[----:B------:R-:W-:Y:S01]  /*109a0*/  MOV R16, R238 ;  /* 0x000000ee00107202 */ /* 0x000fe20000000f00 */
[----:B------:R1:W-:Y:S01]  /*109b0*/  STL [R1+0x5b0], R6 ;  /* 0x0005b00601007387 */ /* 0x0003e20000100800 */
[----:B------:R-:W-:Y:S01]  /*109c0*/  IMAD.MOV.U32 R21, RZ, RZ, R12 ;  /* 0x000000ffff157224 */ /* 0x000fe200078e000c */
[----:B------:R-:W-:Y:S01]  /*109d0*/  ISETP.GE.AND P3, PT, R18, RZ, PT ;  /* 0x000000ff1200720c */ /* 0x000fe20003f66270 */
[--C-:B------:R-:W-:Y:S01]  /*109e0*/  @!P4 IMAD.IADD R0, R0, 0x1, -R19.reuse ;  /* 0x000000010000c824 */ /* 0x100fe200078e0a13 */
[----:B------:R-:W-:Y:S01]  /*109f0*/  IABS R11, R10 ;  /* 0x0000000a000b7213 */ /* 0x000fe20000000000 */
[----:B------:R-:W-:Y:S01]  /*10a00*/  @!P0 IMAD.IADD R9, R9, 0x1, -R19 ;  /* 0x0000000109098824 */ /* 0x000fe200078e0a13 */
[----:B------:R-:W-:Y:S01]  /*10a10*/  ISETP.GE.AND P4, PT, R15, RZ, PT ;  /* 0x000000ff0f00720c */ /* 0x000fe20003f86270 */
[----:B------:R-:W-:Y:S01]  /*10a20*/  @!P6 IMAD.MOV R21, RZ, RZ, -R21 ;  /* 0x000000ffff15e224 */ /* 0x000fe200078e0a15 */
[----:B------:R-:W-:Y:S01]  /*10a30*/  ISETP.GE.AND P0, PT, R14, RZ, PT ;  /* 0x000000ff0e00720c */ /* 0x000fe20003f06270 */
[----:B------:R-:W-:Y:S01]  /*10a40*/  IMAD.HI.U32 R238, R20, R16, RZ ;  /* 0x0000001014ee7227 */ /* 0x000fe200078e00ff */
[----:B------:R-:W-:-:S02]  /*10a50*/  @!P2 IADD3 R4, R4, -R19, RZ ;  /* 0x800000130404a210 */ /* 0x000fc40007ffe0ff */
[----:B------:R-:W-:Y:S01]  /*10a60*/  STL [R1+0x5a4], R21 ;  /* 0x0005a41501007387 */ /* 0x000fe20000100800 */
[----:B-1----:R-:W-:Y:S01]  /*10a70*/  IMAD.MOV.U32 R6, RZ, RZ, R8 ;  /* 0x000000ffff067224 */ /* 0x002fe200078e0008 */
[----:B------:R-:W-:Y:S01]  /*10a80*/  ISETP.GE.AND P2, PT, R17, RZ, PT ;  /* 0x000000ff1100720c */ /* 0x000fe20003f46270 */
[----:B------:R-:W-:Y:S01]  /*10a90*/  @!P5 IMAD.IADD R13, R13, 0x1, -R19 ;  /* 0x000000010d0dd824 */ /* 0x000fe200078e0a13 */
[C---:B------:R-:W-:Y:S01]  /*10aa0*/  ISETP.GT.U32.AND P5, PT, R19.reuse, R9, PT ;  /* 0x000000091300720c */ /* 0x040fe20003fa4070 */
[----:B------:R-:W-:Y:S01]  /*10ab0*/  @!P1 IMAD.MOV R6, RZ, RZ, -R6 ;  /* 0x000000ffff069224 */ /* 0x000fe200078e0a06 */
[C---:B------:R-:W-:Y:S01]  /*10ac0*/  ISETP.GT.U32.AND P1, PT, R19.reuse, R4, PT ;  /* 0x000000041300720c */ /* 0x040fe20003f24070 */
[----:B------:R-:W-:Y:S01]  /*10ad0*/  IMAD.HI.U32 R18, R20, R11, RZ ;  /* 0x0000000b14127227 */ /* 0x000fe200078e00ff */
[----:B------:R-:W-:Y:S02]  /*10ae0*/  ISETP.GT.U32.AND P6, PT, R19, R13, PT ;  /* 0x0000000d1300720c */ /* 0x000fe40003fc4070 */
[----:B------:R1:W-:Y:S01]  /*10af0*/  STL [R1+0x5a0], R6 ;  /* 0x0005a00601007387 */ /* 0x0003e20000100800 */
[----:B------:R-:W-:-:S02]  /*10b00*/  IMAD.MOV R238, RZ, RZ, -R238 ;  /* 0x000000ffffee7224 */ /* 0x000fc400078e0aee */
[----:B------:R-:W-:Y:S02]  /*10b10*/  IMAD.MOV R18, RZ, RZ, -R18 ;  /* 0x000000ffff127224 */ /* 0x000fe400078e0a12 */
[C---:B------:R-:W-:Y:S02]  /*10b20*/  IMAD R16, R19.reuse, R238, R16 ;  /* 0x000000ee13107224 */ /* 0x040fe400078e0210 */
[----:B------:R-:W-:Y:S02]  /*10b30*/  IMAD R11, R19, R18, R11 ;  /* 0x00000012130b7224 */ /* 0x000fe400078e020b */
[----:B------:R-:W-:Y:S01]  /*10b40*/  @!P4 IMAD.MOV R0, RZ, RZ, -R0 ;  /* 0x000000ffff00c224 */ /* 0x000fe200078e0a00 */
[----:B------:R-:W-:Y:S01]  /*10b50*/  ISETP.GE.AND P4, PT, R7, RZ, PT ;  /* 0x000000ff0700720c */ /* 0x000fe20003f86270 */
[----:B-1----:R-:W-:Y:S02]  /*10b60*/  IMAD.MOV.U32 R6, RZ, RZ, R3 ;  /* 0x000000ffff067224 */ /* 0x002fe400078e0003 */
[----:B------:R-:W-:-:S02]  /*10b70*/  VIADD R12, R2, 0x164 ;  /* 0x00000164020c7836 */ /* 0x000fc40000000000 */
[--C-:B------:R-:W-:Y:S01]  /*10b80*/  @!P5 IMAD.IADD R9, R9, 0x1, -R19.reuse ;  /* 0x000000010909d824 */ /* 0x100fe200078e0a13 */
[----:B------:R-:W-:Y:S01]  /*10b90*/  @!P3 IADD3 R6, -R6, RZ, RZ ;  /* 0x000000ff0606b210 */ /* 0x000fe20007ffe1ff */
[----:B------:R-:W-:Y:S01]  /*10ba0*/  @!P1 IMAD.IADD R4, R4, 0x1, -R19 ;  /* 0x0000000104049824 */ /* 0x000fe200078e0a13 */
[C---:B------:R-:W-:Y:S01]  /*10bb0*/  ISETP.GT.U32.AND P3, PT, R19.reuse, R16, PT ;  /* 0x000000101300720c */ /* 0x040fe20003f64070 */
[----:B------:R-:W-:Y:S01]  /*10bc0*/  VIADD R3, R2, 0x165 ;  /* 0x0000016502037836 */ /* 0x000fe20000000000 */
[----:B------:R-:W-:Y:S01]  /*10bd0*/  ISETP.GT.U32.AND P5, PT, R19, R11, PT ;  /* 0x0000000b1300720c */ /* 0x000fe20003fa4070 */
[----:B------:R1:W-:Y:S01]  /*10be0*/  STL [R1+0x59c], R6 ;  /* 0x00059c0601007387 */ /* 0x0003e20000100800 */
[----:B------:R-:W-:Y:S01]  /*10bf0*/  IMAD.MOV.U32 R8, RZ, RZ, R9 ;  /* 0x000000ffff087224 */ /* 0x000fe200078e0009 */
[----:B------:R-:W-:Y:S01]  /*10c00*/  ISETP.GE.AND P1, PT, R5, RZ, PT ;  /* 0x000000ff0500720c */ /* 0x000fe20003f26270 */
[----:B------:R-:W-:Y:S01]  /*10c10*/  @!P6 IMAD.IADD R13, R13, 0x1, -R19 ;  /* 0x000000010d0de824 */ /* 0x000fe200078e0a13 */
[----:B------:R2:W-:Y:S01]  /*10c20*/  STL [R1+0x598], R0 ;  /* 0x0005980001007387 */ /* 0x0005e20000100800 */
[----:B------:R-:W-:Y:S01]  /*10c30*/  IABS R15, R3 ;  /* 0x00000003000f7213 */ /* 0x000fe20000000000 */
[----:B------:R-:W-:Y:S01]  /*10c40*/  @!P0 IMAD.MOV R8, RZ, RZ, -R8 ;  /* 0x000000ffff088224 */ /* 0x000fe200078e0a08 */
[----:B------:R-:W-:Y:S01]  /*10c50*/  ISETP.GE.AND P6, PT, R10, RZ, PT ;  /* 0x000000ff0a00720c */ /* 0x000fe20003fc6270 */
[----:B------:R-:W-:-:S02]  /*10c60*/  VIADD R10, R2, 0x16a ;  /* 0x0000016a020a7836 */ /* 0x000fc40000000000 */
[--C-:B------:R-:W-:Y:S01]  /*10c70*/  @!P3 IMAD.IADD R16, R16, 0x1, -R19.reuse ;  /* 0x000000011010b824 */ /* 0x100fe200078e0a13 */
[----:B-1----:R-:W-:Y:S01]  /*10c80*/  MOV R6, R4 ;  /* 0x0000000400067202 */ /* 0x002fe20000000f00 */
[----:B------:R-:W-:Y:S01]  /*10c90*/  @!P5 IMAD.IADD R11, R11, 0x1, -R19 ;  /* 0x000000010b0bd824 */ /* 0x000fe200078e0a13 */
[----:B------:R-:W-:Y:S01]  /*10ca0*/  ISETP.GE.AND P3, PT, R12, RZ, PT ;  /* 0x000000ff0c00720c */ /* 0x000fe20003f66270 */
[----:B------:R-:W-:Y:S01]  /*10cb0*/  IMAD.MOV.U32 R4, RZ, RZ, R13 ;  /* 0x000000ffff047224 */ /* 0x000fe200078e000d */
[----:B--2---:R-:W-:Y:S01]  /*10cc0*/  IABS R0, R12 ;  /* 0x0000000c00007213 */ /* 0x004fe20000000000 */
[----:B------:R-:W-:Y:S01]  /*10cd0*/  @!P2 IMAD.MOV R6, RZ, RZ, -R6 ;  /* 0x000000ffff06a224 */ /* 0x000fe200078e0a06 */
[C---:B------:R-:W-:Y:S01]  /*10ce0*/  ISETP.GT.U32.AND P0, PT, R19.reuse, R16, PT ;  /* 0x000000101300720c */ /* 0x040fe20003f04070 */
[C---:B------:R-:W-:Y:S01]  /*10cf0*/  IMAD.HI.U32 R5, R20.reuse, R15, RZ ;  /* 0x0000000f14057227 */ /* 0x040fe200078e00ff */
[----:B------:R-:W-:Y:S01]  /*10d00*/  ISETP.GT.U32.AND P2, PT, R19, R11, PT ;  /* 0x0000000b1300720c */ /* 0x000fe20003f44070 */
[----:B------:R-:W-:Y:S01]  /*10d10*/  STL [R1+0x594], R8 ;  /* 0x0005940801007387 */ /* 0x000fe20000100800 */
[----:B------:R-:W-:Y:S01]  /*10d20*/  ISETP.GE.AND P5, PT, R3, RZ, PT ;  /* 0x000000ff0300720c */ /* 0x000fe20003fa6270 */
[----:B------:R-:W-:Y:S01]  /*10d30*/  IMAD.HI.U32 R7, R20, R0, RZ ;  /* 0x0000000014077227 */ /* 0x000fe200078e00ff */
[----:B------:R-:W-:Y:S01]  /*10d40*/  IABS R14, R10 ;  /* 0x0000000a000e7213 */ /* 0x000fe20000000000 */
[----:B------:R-:W-:Y:S02]  /*10d50*/  STL [R1+0x590], R6 ;  /* 0x0005900601007387 */ /* 0x000fe40000100800 */
[----:B------:R-:W-:-:S02]  /*10d60*/  IMAD.MOV R7, RZ, RZ, -R7 ;  /* 0x000000ffff077224 */ /* 0x000fc400078e0a07 */
[----:B------:R-:W-:Y:S02]  /*10d70*/  @!P4 IMAD.MOV R4, RZ, RZ, -R4 ;  /* 0x000000ffff04c224 */ /* 0x000fe400078e0a04 */
[C---:B------:R-:W-:Y:S01]  /*10d80*/  IMAD R12, R19.reuse, R7, R0 ;  /* 0x00000007130c7224 */ /* 0x040fe200078e0200 */
[----:B------:R-:W-:Y:S01]  /*10d90*/  @!P0 IADD3 R16, R16, -R19, RZ ;  /* 0x8000001310108210 */ /* 0x000fe20007ffe0ff */
[----:B------:R-:W-:Y:S01]  /*10da0*/  IMAD.MOV R5, RZ, RZ, -R5 ;  /* 0x000000ffff057224 */ /* 0x000fe200078e0a05 */
[----:B------:R1:W-:Y:S01]  /*10db0*/  STL [R1+0x58c], R4 ;  /* 0x00058c0401007387 */ /* 0x0003e20000100800 */
[C---:B------:R-:W-:Y:S01]  /*10dc0*/  VIADD R13, R2.reuse, 0x166 ;  /* 0x00000166020d7836 */ /* 0x040fe20000000000 */
[C---:B------:R-:W-:Y:S01]  /*10dd0*/  ISETP.GT.U32.AND P4, PT, R19.reuse, R12, PT ;  /* 0x0000000c1300720c */ /* 0x040fe20003f84070 */
[----:B------:R-:W-:Y:S02]  /*10de0*/  IMAD R15, R19, R5, R15 ;  /* 0x00000005130f7224 */ /* 0x000fe400078e020f */
[----:B------:R-:W-:Y:S01]  /*10df0*/  @!P2 IMAD.IADD R11, R11, 0x1, -R19 ;  /* 0x000000010b0ba824 */ /* 0x000fe200078e0a13 */
[----:B------:R-:W-:Y:S01]  /*10e00*/  ISETP.GE.AND P0, PT, R13, RZ, PT ;  /* 0x000000ff0d00720c */ /* 0x000fe20003f06270 */
[C---:B------:R-:W-:Y:S01]  /*10e10*/  VIADD R3, R2.reuse, 0x167 ;  /* 0x0000016702037836 */ /* 0x040fe20000000000 */
[----:B------:R-:W-:Y:S01]  /*10e20*/  ISETP.GT.U32.AND P2, PT, R19, R15, PT ;  /* 0x0000000f1300720c */ /* 0x000fe20003f44070 */
[----:B------:R-:W-:Y:S01]  /*10e30*/  VIADD R0, R2, 0x168 ;  /* 0x0000016802007836 */ /* 0x000fe20000000000 */
[----:B------:R-:W-:Y:S01]  /*10e40*/  IABS R13, R13 ;  /* 0x0000000d000d7213 */ /* 0x000fe20000000000 */
[----:B-1----:R-:W-:Y:S01]  /*10e50*/  IMAD.MOV.U32 R4, RZ, RZ, R16 ;  /* 0x000000ffff047224 */ /* 0x002fe200078e0010 */
[----:B------:R-:W-:Y:S01]  /*10e60*/  IABS R9, R3 ;  /* 0x0000000300097213 */ /* 0x000fe20000000000 */
[----:B------:R-:W-:Y:S01]  /*10e70*/  IMAD.MOV.U32 R6, RZ, RZ, R11 ;  /* 0x000000ffff067224 */ /* 0x000fe200078e000b */
[----:B------:R-:W-:Y:S01]  /*10e80*/  IABS R8, R0 ;  /* 0x0000000000087213 */ /* 0x000fe20000000000 */
[----:B------:R-:W-:Y:S01]  /*10e90*/  @!P4 IMAD.IADD R12, R12, 0x1, -R19 ;  /* 0x000000010c0cc824 */ /* 0x000fe200078e0a13 */
[----:B------:R-:W-:Y:S01]  /*10ea0*/  ISETP.GE.AND P4, PT, R3, RZ, PT ;  /* 0x000000ff0300720c */ /* 0x000fe20003f86270 */
[----:B------:R-:W-:Y:S01]  /*10eb0*/  @!P1 IMAD.MOV R4, RZ, RZ, -R4 ;  /* 0x000000ffff049224 */ /* 0x000fe200078e0a04 */
[----:B------:R-:W-:Y:S01]  /*10ec0*/  @!P6 IADD3 R6, -R6, RZ, RZ ;  /* 0x000000ff0606e210 */ /* 0x000fe20007ffe1ff */
[----:B------:R-:W-:Y:S01]  /*10ed0*/  IMAD.HI.U32 R5, R20, R13, RZ ;  /* 0x0000000d14057227 */ /* 0x000fe200078e00ff */
[----:B------:R-:W-:-:S02]  /*10ee0*/  ISETP.GT.U32.AND P1, PT, R19, R12, PT ;  /* 0x0000000c1300720c */ /* 0x000fc40003f24070 */
[----:B------:R1:W-:Y:S01]  /*10ef0*/  STL [R1+0x464], R4 ;  /* 0x0004640401007387 */ /* 0x0003e20000100800 */
[----:B------:R-:W-:Y:S01]  /*10f00*/  IMAD.MOV R5, RZ, RZ, -R5 ;  /* 0x000000ffff057224 */ /* 0x000fe200078e0a05 */
[----:B------:R-:W-:Y:S01]  /*10f10*/  ISETP.GE.AND P6, PT, R0, RZ, PT ;  /* 0x000000ff0000720c */ /* 0x000fe20003fc6270 */
[----:B------:R-:W-:Y:S01]  /*10f20*/  @!P2 IMAD.IADD R15, R15, 0x1, -R19 ;  /* 0x000000010f0fa824 */ /* 0x000fe200078e0a13 */
[----:B------:R2:W-:Y:S01]  /*10f30*/  STL [R1+0x588], R6 ;  /* 0x0005880601007387 */ /* 0x0005e20000100800 */
[C---:B------:R-:W-:Y:S02]  /*10f40*/  IMAD R13, R19.reuse, R5, R13 ;  /* 0x00000005130d7224 */ /* 0x040fe400078e020d */
[----:B------:R-:W-:Y:S01]  /*10f50*/  IMAD.HI.U32 R3, R20, R8, RZ ;  /* 0x0000000814037227 */ /* 0x000fe200078e00ff */
[----:B------:R-:W-:-:S03]  /*10f60*/  ISETP.GT.U32.AND P2, PT, R19, R15, PT ;  /* 0x0000000f1300720c */ /* 0x000fc60003f44070 */
[----:B-1----:R-:W-:-:S04]  /*10f70*/  IMAD.HI.U32 R4, R20, R9, RZ ;  /* 0x0000000914047227 */ /* 0x002fc800078e00ff */
[----:B------:R-:W-:Y:S01]  /*10f80*/  @!P1 IMAD.IADD R12, R12, 0x1, -R19 ;  /* 0x000000010c0c9824 */ /* 0x000fe200078e0a13 */
[C---:B------:R-:W-:Y:S01]  /*10f90*/  ISETP.GT.U32.AND P1, PT, R19.reuse, R13, PT ;  /* 0x0000000d1300720c */ /* 0x040fe20003f24070 */
[----:B------:R-:W-:Y:S02]  /*10fa0*/  IMAD.MOV R4, RZ, RZ, -R4 ;  /* 0x000000ffff047224 */ /* 0x000fe400078e0a04 */
[----:B------:R-:W-:Y:S02]  /*10fb0*/  IMAD.MOV R3, RZ, RZ, -R3 ;  /* 0x000000ffff037224 */ /* 0x000fe400078e0a03 */
[C---:B------:R-:W-:Y:S02]  /*10fc0*/  IMAD R9, R19.reuse, R4, R9 ;  /* 0x0000000413097224 */ /* 0x040fe400078e0209 */
[----:B------:R-:W-:Y:S02]  /*10fd0*/  VIADD R0, R2, 0x169 ;  /* 0x0000016902007836 */ /* 0x000fe40000000000 */
[----:B------:R-:W-:-:S02]  /*10fe0*/  IMAD R8, R19, R3, R8 ;  /* 0x0000000313087224 */ /* 0x000fc400078e0208 */
[----:B--2---:R-:W-:Y:S01]  /*10ff0*/  IMAD.MOV.U32 R6, RZ, RZ, R12 ;  /* 0x000000ffff067224 */ /* 0x004fe200078e000c */
[----:B------:R-:W-:Y:S01]  /*11000*/  IABS R4, R0 ;  /* 0x0000000000047213 */ /* 0x000fe20000000000 */
[----:B------:R-:W-:Y:S01]  /*11010*/  @!P2 IMAD.IADD R15, R15, 0x1, -R19 ;  /* 0x000000010f0fa824 */ /* 0x000fe200078e0a13 */
[----:B------:R-:W-:Y:S01]  /*11020*/  ISETP.GT.U32.AND P2, PT, R19, R9, PT ;  /* 0x000000091300720c */ /* 0x000fe20003f44070 */
[----:B------:R-:W-:Y:S01]  /*11030*/  @!P3 IMAD.MOV R6, RZ, RZ, -R6 ;  /* 0x000000ffff06b224 */ /* 0x000fe200078e0a06 */
[----:B------:R-:W-:Y:S01]  /*11040*/  @!P1 IADD3 R13, R13, -R19, RZ ;  /* 0x800000130d0d9210 */ /* 0x000fe20007ffe0ff */
[----:B------:R-:W-:Y:S01]  /*11050*/  IMAD.HI.U32 R12, R20, R4, RZ ;  /* 0x00000004140c7227 */ /* 0x000fe200078e00ff */
[C---:B------:R-:W-:Y:S02]  /*11060*/  ISETP.GT.U32.AND P1, PT, R19.reuse, R8, PT ;  /* 0x000000081300720c */ /* 0x040fe40003f24070 */
[----:B------:R-:W-:Y:S01]  /*11070*/  ISETP.GT.U32.AND P3, PT, R19, R13, PT ;  /* 0x0000000d1300720c */ /* 0x000fe20003f64070 */
[----:B------:R1:W-:Y:S01]  /*11080*/  STL [R1+0x4c8], R6 ;  /* 0x0004c80601007387 */ /* 0x0003e20000100800 */
[----:B------:R-:W-:-:S02]  /*11090*/  IMAD.MOV R12, RZ, RZ, -R12 ;  /* 0x000000ffff0c7224 */ /* 0x000fc400078e0a0c */
[C---:B------:R-:W-:Y:S02]  /*110a0*/  VIADD R7, R2.reuse, 0x16b ;  /* 0x0000016b02077836 */ /* 0x040fe40000000000 */
[----:B------:R-:W-:Y:S02]  /*110b0*/  VIADD R3, R2, 0x16c ;  /* 0x0000016c02037836 */ /* 0x000fe40000000000 */
[----:B------:R-:W-:Y:S01]  /*110c0*/  @!P2 IMAD.IADD R9, R9, 0x1, -R19 ;  /* 0x000000010909a824 */ /* 0x000fe200078e0a13 */
[----:B------:R-:W-:Y:S01]  /*110d0*/  IABS R11, R7 ;  /* 0x00000007000b7213 */ /* 0x000fe20000000000 */
[----:B-1----:R-:W-:Y:S01]  /*110e0*/  IMAD.MOV.U32 R6, RZ, RZ, R15 ;  /* 0x000000ffff067224 */ /* 0x002fe200078e000f */
[----:B------:R-:W-:Y:S01]  /*110f0*/  IABS R5, R3 ;  /* 0x0000000300057213 */ /* 0x000fe20000000000 */
[--C-:B------:R-:W-:Y:S01]  /*11100*/  @!P1 IMAD.IADD R8, R8, 0x1, -R19.reuse ;  /* 0x0000000108089824 */ /* 0x100fe200078e0a13 */
[C---:B------:R-:W-:Y:S01]  /*11110*/  ISETP.GT.U32.AND P2, PT, R19.reuse, R9, PT ;  /* 0x000000091300720c */ /* 0x040fe20003f44070 */
[----:B------:R-:W-:Y:S01]  /*11120*/  @!P5 IMAD.MOV R6, RZ, RZ, -R6 ;  /* 0x000000ffff06d224 */ /* 0x000fe200078e0a06 */
[----:B------:R-:W-:Y:S01]  /*11130*/  ISETP.GE.AND P5, PT, R0, RZ, PT ;  /* 0x000000ff0000720c */ /* 0x000fe20003fa6270 */
[C---:B------:R-:W-:Y:S01]  /*11140*/  IMAD R0, R19.reuse, R12, R4 ;  /* 0x0000000c13007224 */ /* 0x040fe200078e0204 */
[----:B------:R-:W-:Y:S01]  /*11150*/  ISETP.GT.U32.AND P1, PT, R19, R8, PT ;  /* 0x000000081300720c */ /* 0x000fe20003f24070 */
[----:B------:R-:W-:Y:S01]  /*11160*/  @!P3 IMAD.IADD R13, R13, 0x1, -R19 ;  /* 0x000000010d0db824 */ /* 0x000fe200078e0a13 */
[----:B------:R1:W-:Y:S01]  /*11170*/  STL [R1+0x584], R6 ;  /* 0x0005840601007387 */ /* 0x0003e20000100800 */
[----:B------:R-:W-:Y:S01]  /*11180*/  IMAD.HI.U32 R15, R20, R14, RZ ;  /* 0x0000000e140f7227 */ /* 0x000fe200078e00ff */
[----:B------:R-:W-:-:S03]  /*11190*/  ISETP.GT.U32.AND P3, PT, R19, R0, PT ;  /* 0x000000001300720c */ /* 0x000fc60003f64070 */
[----:B------:R-:W-:-:S04]  /*111a0*/  IMAD.HI.U32 R4, R20, R11, RZ ;  /* 0x0000000b14047227 */ /* 0x000fc800078e00ff */
[----:B------:R-:W-:Y:S01]  /*111b0*/  IMAD.MOV R15, RZ, RZ, -R15 ;  /* 0x000000ffff0f7224 */ /* 0x000fe200078e0a0f */
[----:B------:R-:W-:Y:S01]  /*111c0*/  IADD3 R4, -R4, RZ, RZ ;  /* 0x000000ff04047210 */ /* 0x000fe20007ffe1ff */
[----:B-1----:R-:W-:Y:S02]  /*111d0*/  IMAD.MOV.U32 R6, RZ, RZ, R13 ;  /* 0x000000ffff067224 */ /* 0x002fe400078e000d */
[----:B------:R-:W-:-:S04]  /*111e0*/  IMAD.HI.U32 R12, R20, R5, RZ ;  /* 0x00000005140c7227 */ /* 0x000fc800078e00ff */
[--C-:B------:R-:W-:Y:S01]  /*111f0*/  @!P2 IMAD.IADD R9, R9, 0x1, -R19.reuse ;  /* 0x000000010909a824 */ /* 0x100fe200078e0a13 */
[----:B------:R-:W-:Y:S01]  /*11200*/  ISETP.GE.AND P2, PT, R10, RZ, PT ;  /* 0x000000ff0a00720c */ /* 0x000fe20003f46270 */
[--C-:B------:R-:W-:Y:S02]  /*11210*/  @!P3 IMAD.IADD R0, R0, 0x1, -R19.reuse ;  /* 0x000000010000b824 */ /* 0x100fe400078e0a13 */
[----:B------:R-:W-:Y:S02]  /*11220*/  @!P0 IMAD.MOV R6, RZ, RZ, -R6 ;  /* 0x000000ffff068224 */ /* 0x000fe400078e0a06 */
[C---:B------:R-:W-:Y:S01]  /*11230*/  IMAD R10, R19.reuse, R15, R14 ;  /* 0x0000000f130a7224 */ /* 0x040fe200078e020e */
[C---:B------:R-:W-:Y:S01]  /*11240*/  ISETP.GT.U32.AND P0, PT, R19.reuse, R0, PT ;  /* 0x000000001300720c */ /* 0x040fe20003f04070 */
[----:B------:R-:W-:Y:S01]  /*11250*/  IMAD.MOV R12, RZ, RZ, -R12 ;  /* 0x000000ffff0c7224 */ /* 0x000fe200078e0a0c */
[----:B------:R1:W-:Y:S01]  /*11260*/  STL [R1+0x54c], R6 ;  /* 0x00054c0601007387 */ /* 0x0003e20000100800 */
[----:B------:R-:W-:Y:S01]  /*11270*/  @!P1 IMAD.IADD R8, R8, 0x1, -R19 ;  /* 0x0000000108089824 */ /* 0x000fe200078e0a13 */
[C---:B------:R-:W-:Y:S01]  /*11280*/  ISETP.GT.U32.AND P3, PT, R19.reuse, R10, PT ;  /* 0x0000000a1300720c */ /* 0x040fe20003f64070 */
[----:B------:R-:W-:-:S02]  /*11290*/  IMAD R11, R19, R4, R11 ;  /* 0x00000004130b7224 */ /* 0x000fc400078e020b */
[C---:B------:R-:W-:Y:S02]  /*112a0*/  IMAD R5, R19.reuse, R12, R5 ;  /* 0x0000000c13057224 */ /* 0x040fe400078e0205 */
[----:B------:R-:W-:Y:S01]  /*112b0*/  VIADD R4, R2, 0x16d ;  /* 0x0000016d02047836 */ /* 0x000fe20000000000 */
[----:B------:R-:W-:Y:S01]  /*112c0*/  ISETP.GT.U32.AND P1, PT, R19, R11, PT ;  /* 0x0000000b1300720c */ /* 0x000fe20003f24070 */
[----:B------:R-:W-:Y:S02]  /*112d0*/  IMAD.MOV.U32 R13, RZ, RZ, R9 ;  /* 0x000000ffff0d7224 */ /* 0x000fe400078e0009 */
[----:B-1----:R-:W-:Y:S01]  /*112e0*/  IMAD.MOV.U32 R6, RZ, RZ, R8 ;  /* 0x000000ffff067224 */ /* 0x002fe200078e0008 */
[----:B------:R-:W-:Y:S01]  /*112f0*/  IABS R12, R4 ;  /* 0x00000004000c7213 */ /* 0x000fe20000000000 */
[----:B------:R-:W-:Y:S01]  /*11300*/  @!P4 IMAD.MOV R13, RZ, RZ, -R13 ;  /* 0x000000ffff0dc224 */ /* 0x000fe200078e0a0d */
[----:B------:R-:W-:Y:S01]  /*11310*/  ISETP.GE.AND P4, PT, R7, RZ, PT ;  /* 0x000000ff0700720c */ /* 0x000fe20003f86270 */
[----:B------:R-:W-:Y:S01]  /*11320*/  @!P6 IMAD.MOV R6, RZ, RZ, -R6 ;  /* 0x000000ffff06e224 */ /* 0x000fe200078e0a06 */
[----:B------:R-:W-:Y:S01]  /*11330*/  ISETP.GT.U32.AND P6, PT, R19, R5, PT ;  /* 0x000000051300720c */ /* 0x000fe20003fc4070 */
[--C-:B------:R-:W-:Y:S01]  /*11340*/  @!P0 IMAD.IADD R0, R0, 0x1, -R19.reuse ;  /* 0x0000000100008824 */ /* 0x100fe200078e0a13 */
[----:B------:R-:W-:Y:S01]  /*11350*/  MOV R9, R12 ;  /* 0x0000000c00097202 */ /* 0x000fe20000000f00 */
[----:B------:R-:W-:Y:S01]  /*11360*/  VIADD R7, R2, 0x16e ;  /* 0x0000016e02077836 */ /* 0x000fe20000000000 */
[----:B------:R-:W-:Y:S01]  /*11370*/  STL [R1+0x564], R13 ;  /* 0x0005640d01007387 */ /* 0x000fe20000100800 */
[--C-:B------:R-:W-:Y:S01]  /*11380*/  @!P3 IMAD.IADD R10, R10, 0x1, -R19.reuse ;  /* 0x000000010a0ab824 */ /* 0x100fe200078e0a13 */
[----:B------:R-:W-:Y:S01]  /*11390*/  ISETP.GE.AND P0, PT, R3, RZ, PT ;  /* 0x000000ff0300720c */ /* 0x000fe20003f06270 */
[----:B------:R-:W-:Y:S01]  /*113a0*/  @!P1 IMAD.IADD R11, R11, 0x1, -R19 ;  /* 0x000000010b0b9824 */ /* 0x000fe200078e0a13 */
[----:B------:R1:W-:Y:S01]  /*113b0*/  STL [R1+0x570], R6 ;  /* 0x0005700601007387 */ /* 0x0003e20000100800 */
[----:B------:R-:W-:Y:S01]  /*113c0*/  IABS R12, R7 ;  /* 0x00000007000c7213 */ /* 0x000fe20000000000 */
[----:B------:R-:W-:Y:S01]  /*113d0*/  IMAD.HI.U32 R8, R20, R9, RZ ;  /* 0x0000000914087227 */ /* 0x000fe200078e00ff */
[----:B------:R-:W-:-:S02]  /*113e0*/  ISETP.GT.U32.AND P1, PT, R19, R10, PT ;  /* 0x0000000a1300720c */ /* 0x000fc40003f24070 */
[----:B------:R-:W-:Y:S01]  /*113f0*/  ISETP.GE.AND P3, PT, R4, RZ, PT ;  /* 0x000000ff0400720c */ /* 0x000fe20003f66270 */
[----:B------:R-:W-:Y:S01]  /*11400*/  @!P6 IMAD.IADD R5, R5, 0x1, -R19 ;  /* 0x000000010505e824 */ /* 0x000fe200078e0a13 */
[----:B------:R-:W-:Y:S01]  /*11410*/  ISETP.GT.U32.AND P6, PT, R19, R11, PT ;  /* 0x0000000b1300720c */ /* 0x000fe20003fc4070 */
[----:B------:R-:W-:Y:S01]  /*11420*/  IMAD.MOV R8, RZ, RZ, -R8 ;  /* 0x000000ffff087224 */ /* 0x000fe200078e0a08 */
[----:B-1----:R-:W-:Y:S01]  /*11430*/  MOV R6, R0 ;  /* 0x0000000000067202 */ /* 0x002fe20000000f00 */
[----:B------:R-:W-:-:S04]  /*11440*/  IMAD.HI.U32 R3, R20, R12, RZ ;  /* 0x0000000c14037227 */ /* 0x000fc800078e00ff */
[----:B------:R-:W-:Y:S01]  /*11450*/  @!P5 IMAD.MOV R6, RZ, RZ, -R6 ;  /* 0x000000ffff06d224 */ /* 0x000fe200078e0a06 */
[C---:B------:R-:W-:Y:S01]  /*11460*/  ISETP.GT.U32.AND P5, PT, R19.reuse, R5, PT ;  /* 0x000000051300720c */ /* 0x040fe20003fa4070 */
[C---:B------:R-:W-:Y:S02]  /*11470*/  IMAD R9, R19.reuse, R8, R9 ;  /* 0x0000000813097224 */ /* 0x040fe400078e0209 */
[----:B------:R-:W-:Y:S01]  /*11480*/  IMAD.MOV R3, RZ, RZ, -R3 ;  /* 0x000000ffff037224 */ /* 0x000fe200078e0a03 */
[----:B------:R1:W-:Y:S01]  /*11490*/  STL [R1+0x574], R6 ;  /* 0x0005740601007387 */ /* 0x0003e20000100800 */
[C---:B------:R-:W-:Y:S02]  /*114a0*/  VIADD R8, R2.reuse, 0x171 ;  /* 0x0000017102087836 */ /* 0x040fe40000000000 */
[----:B------:R-:W-:Y:S02]  /*114b0*/  VIADD R4, R2, 0x16f ;  /* 0x0000016f02047836 */ /* 0x000fe40000000000 */
[--C-:B------:R-:W-:Y:S01]  /*114c0*/  @!P1 IMAD.IADD R10, R10, 0x1, -R19.reuse ;  /* 0x000000010a0a9824 */ /* 0x100fe200078e0a13 */
[C---:B------:R-:W-:Y:S01]  /*114d0*/  ISETP.GT.U32.AND P1, PT, R19.reuse, R9, PT ;  /* 0x000000091300720c */ /* 0x040fe20003f24070 */
[----:B------:R-:W-:Y:S01]  /*114e0*/  IMAD R12, R19, R3, R12 ;  /* 0x00000003130c7224 */ /* 0x000fe200078e020c */
[----:B------:R-:W-:Y:S01]  /*114f0*/  IABS R14, R8 ;  /* 0x00000008000e7213 */ /* 0x000fe20000000000 */
[----:B------:R-:W-:Y:S01]  /*11500*/  VIADD R0, R2, 0x170 ;  /* 0x0000017002007836 */ /* 0x000fe20000000000 */
[----:B------:R-:W-:Y:S01]  /*11510*/  IABS R13, R4 ;  /* 0x00000004000d7213 */ /* 0x000fe20000000000 */
[----:B------:R-:W-:Y:S01]  /*11520*/  @!P6 IMAD.IADD R11, R11, 0x1, -R19 ;  /* 0x000000010b0be824 */ /* 0x000fe200078e0a13 */
[----:B------:R-:W-:Y:S01]  /*11530*/  ISETP.GT.U32.AND P6, PT, R19, R12, PT ;  /* 0x0000000c1300720c */ /* 0x000fe20003fc4070 */
[----:B-1----:R-:W-:Y:S01]  /*11540*/  IMAD.MOV.U32 R6, RZ, RZ, R10 ;  /* 0x000000ffff067224 */ /* 0x002fe200078e000a */
[----:B------:R-:W-:-:S02]  /*11550*/  @!P5 IADD3 R5, R5, -R19, RZ ;  /* 0x800000130505d210 */ /* 0x000fc40007ffe0ff */
[----:B------:R-:W-:Y:S01]  /*11560*/  ISETP.GE.AND P5, PT, R7, RZ, PT ;  /* 0x000000ff0700720c */ /* 0x000fe20003fa6270 */
[----:B------:R-:W-:Y:S01]  /*11570*/  IMAD.MOV.U32 R7, RZ, RZ, R14 ;  /* 0x000000ffff077224 */ /* 0x000fe200078e000e */
[----:B------:R-:W-:Y:S01]  /*11580*/  IABS R3, R0 ;  /* 0x0000000000037213 */ /* 0x000fe20000000000 */
[----:B------:R-:W-:-:S04]  /*11590*/  IMAD.HI.U32 R14, R20, R13, RZ ;  /* 0x0000000d140e7227 */ /* 0x000fc800078e00ff */
[----:B------:R-:W-:Y:S02]  /*115a0*/  @!P2 IMAD.MOV R6, RZ, RZ, -R6 ;  /* 0x000000ffff06a224 */ /* 0x000fe400078e0a06 */
[----:B------:R-:W-:-:S03]  /*115b0*/  IMAD.HI.U32 R15, R20, R3, RZ ;  /* 0x00000003140f7227 */ /* 0x000fc600078e00ff */
[----:B------:R1:W-:Y:S01]  /*115c0*/  STL [R1+0x554], R6 ;  /* 0x0005540601007387 */ /* 0x0003e20000100800 */
[----:B------:R-:W-:Y:S02]  /*115d0*/  IMAD.MOV R14, RZ, RZ, -R14 ;  /* 0x000000ffff0e7224 */ /* 0x000fe400078e0a0e */
[----:B------:R-:W-:Y:S01]  /*115e0*/  @!P1 IMAD.IADD R9, R9, 0x1, -R19 ;  /* 0x0000000109099824 */ /* 0x000fe200078e0a13 */
[----:B------:R-:W-:Y:S01]  /*115f0*/  ISETP.GE.AND P1, PT, R4, RZ, PT ;  /* 0x000000ff0400720c */ /* 0x000fe20003f26270 */
[----:B------:R-:W-:Y:S02]  /*11600*/  IMAD.MOV R10, RZ, RZ, -R15 ;  /* 0x000000ffff0a7224 */ /* 0x000fe400078e0a0f */
[C---:B------:R-:W-:Y:S02]  /*11610*/  IMAD R13, R19.reuse, R14, R13 ;  /* 0x0000000e130d7224 */ /* 0x040fe400078e020d */
[----:B------:R-:W-:Y:S01]  /*11620*/  @!P6 IMAD.IADD R12, R12, 0x1, -R19 ;  /* 0x000000010c0ce824 */ /* 0x000fe200078e0a13 */
[----:B-1----:R-:W-:Y:S01]  /*11630*/  MOV R6, R11 ;  /* 0x0000000b00067202 */ /* 0x002fe20000000f00 */
[C---:B------:R-:W-:Y:S01]  /*11640*/  IMAD R3, R19.reuse, R10, R3 ;  /* 0x0000000a13037224 */ /* 0x040fe200078e0203 */
[C---:B------:R-:W-:Y:S01]  /*11650*/  ISETP.GT.U32.AND P6, PT, R19.reuse, R9, PT ;  /* 0x000000091300720c */ /* 0x040fe20003fc4070 */
[----:B------:R-:W-:Y:S01]  /*11660*/  @!P0 IMAD.MOV R5, RZ, RZ, -R5 ;  /* 0x000000ffff058224 */ /* 0x000fe200078e0a05 */
[C---:B------:R-:W-:Y:S01]  /*11670*/  ISETP.GT.U32.AND P2, PT, R19.reuse, R12, PT ;  /* 0x0000000c1300720c */ /* 0x040fe20003f44070 */
[----:B------:R-:W-:Y:S01]  /*11680*/  @!P4 IMAD.MOV R6, RZ, RZ, -R6 ;  /* 0x000000ffff06c224 */ /* 0x000fe200078e0a06 */
[C---:B------:R-:W-:Y:S01]  /*11690*/  ISETP.GT.U32.AND P4, PT, R19.reuse, R13, PT ;  /* 0x0000000d1300720c */ /* 0x040fe20003f84070 */
[----:B------:R-:W-:Y:S01]  /*116a0*/  IMAD.HI.U32 R4, R20, R7, RZ ;  /* 0x0000000714047227 */ /* 0x000fe200078e00ff */
[----:B------:R-:W-:-:S02]  /*116b0*/  ISETP.GT.U32.AND P0, PT, R19, R3, PT ;  /* 0x000000031300720c */ /* 0x000fc40003f04070 */
[----:B------:R1:W-:Y:S01]  /*116c0*/  STL [R1+0x500], R6 ;  /* 0x0005000601007387 */ /* 0x0003e20000100800 */
[----:B------:R-:W-:Y:S02]  /*116d0*/  IMAD.MOV R4, RZ, RZ, -R4 ;  /* 0x000000ffff047224 */ /* 0x000fe400078e0a04 */
[----:B------:R-:W-:Y:S01]  /*116e0*/  VIADD R14, R2, 0x172 ;  /* 0x00000172020e7836 */ /* 0x000fe20000000000 */
[----:B------:R2:W-:Y:S01]  /*116f0*/  STL [R1+0x510], R5 ;  /* 0x0005100501007387 */ /* 0x0005e20000100800 */
[----:B------:R-:W-:Y:S01]  /*11700*/  @!P6 IMAD.IADD R9, R9, 0x1, -R19 ;  /* 0x000000010909e824 */ /* 0x000fe200078e0a13 */
[----:B------:R-:W-:Y:S01]  /*11710*/  ISETP.GE.AND P6, PT, R0, RZ, PT ;  /* 0x000000ff0000720c */ /* 0x000fe20003fc6270 */
[----:B------:R-:W-:Y:S01]  /*11720*/  IMAD R7, R19, R4, R7 ;  /* 0x0000000413077224 */ /* 0x000fe200078e0207 */
[----:B------:R-:W-:Y:S01]  /*11730*/  IABS R4, R14 ;  /* 0x0000000e00047213 */ /* 0x000fe20000000000 */
[----:B------:R-:W-:Y:S02]  /*11740*/  VIADD R0, R2, 0x173 ;  /* 0x0000017302007836 */ /* 0x000fe40000000000 */
[----:B------:R-:W-:Y:S01]  /*11750*/  @!P4 IMAD.IADD R13, R13, 0x1, -R19 ;  /* 0x000000010d0dc824 */ /* 0x000fe200078e0a13 */
[----:B------:R-:W-:Y:S01]  /*11760*/  @!P0 IADD3 R3, R3, -R19, RZ ;  /* 0x8000001303038210 */ /* 0x000fe20007ffe0ff */
[----:B-1----:R-:W-:Y:S01]  /*11770*/  IMAD.MOV.U32 R6, RZ, RZ, R9 ;  /* 0x000000ffff067224 */ /* 0x002fe200078e0009 */
[----:B--2---:R-:W-:Y:S01]  /*11780*/  IABS R5, R0 ;  /* 0x0000000000057213 */ /* 0x004fe20000000000 */
[----:B------:R-:W-:Y:S01]  /*11790*/  IMAD.HI.U32 R10, R20, R4, RZ ;  /* 0x00000004140a7227 */ /* 0x000fe200078e00ff */
[----:B------:R-:W-:-:S02]  /*117a0*/  ISETP.GT.U32.AND P0, PT, R19, R13, PT ;  /* 0x0000000d1300720c */ /* 0x000fc40003f04070 */
[----:B------:R-:W-:Y:S01]  /*117b0*/  ISETP.GE.AND P4, PT, R8, RZ, PT ;  /* 0x000000ff0800720c */ /* 0x000fe20003f86270 */
[----:B------:R-:W-:Y:S01]  /*117c0*/  @!P3 IMAD.MOV R6, RZ, RZ, -R6 ;  /* 0x000000ffff06b224 */ /* 0x000fe200078e0a06 */
[C---:B------:R-:W-:Y:S01]  /*117d0*/  ISETP.GT.U32.AND P3, PT, R19.reuse, R3, PT ;  /* 0x000000031300720c */ /* 0x040fe20003f64070 */
[----:B------:R-:W-:Y:S02]  /*117e0*/  IMAD.MOV R10, RZ, RZ, -R10 ;  /* 0x000000ffff0a7224 */ /* 0x000fe400078e0a0a */
[----:B------:R-:W-:Y:S01]  /*117f0*/  IMAD.HI.U32 R9, R20, R5, RZ ;  /* 0x0000000514097227 */ /* 0x000fe200078e00ff */
[----:B------:R1:W-:Y:S03]  /*11800*/  STL [R1+0x520], R6 ;  /* 0x0005200601007387 */ /* 0x0003e60000100800 */
[----:B------:R-:W-:Y:S02]  /*11810*/  IMAD R4, R19, R10, R4 ;  /* 0x0000000a13047224 */ /* 0x000fe400078e0204 */
[----:B------:R-:W-:-:S02]  /*11820*/  IMAD.MOV R9, RZ, RZ, -R9 ;  /* 0x000000ffff097224 */ /* 0x000fc400078e0a09 */
[--C-:B------:R-:W-:Y:S01]  /*11830*/  @!P2 IMAD.IADD R12, R12, 0x1, -R19.reuse ;  /* 0x000000010c0ca824 */ /* 0x100fe200078e0a13 */
[----:B------:R-:W-:Y:S01]  /*11840*/  ISETP.GT.U32.AND P2, PT, R19, R7, PT ;  /* 0x000000071300720c */ /* 0x000fe20003f44070 */
[----:B------:R-:W-:Y:S01]  /*11850*/  @!P0 IMAD.IADD R13, R13, 0x1, -R19 ;  /* 0x000000010d0d8824 */ /* 0x000fe200078e0a13 */
[C---:B------:R-:W-:Y:S01]  /*11860*/  ISETP.GT.U32.AND P0, PT, R19.reuse, R4, PT ;  /* 0x000000041300720c */ /* 0x040fe20003f04070 */
[----:B------:R-:W-:Y:S01]  /*11870*/  IMAD R5, R19, R9, R5 ;  /* 0x0000000913057224 */ /* 0x000fe200078e0205 */
[----:B------:R-:W-:Y:S01]  /*11880*/  @!P3 IADD3 R3, R3, -R19, RZ ;  /* 0x800000130303b210 */ /* 0x000fe20007ffe0ff */
[C---:B------:R-:W-:Y:S02]  /*11890*/  VIADD R8, R2.reuse, 0x174 ;  /* 0x0000017402087836 */ /* 0x040fe40000000000 */
[C---:B------:R-:W-:Y:S01]  /*118a0*/  VIADD R10, R2.reuse, 0x175 ;  /* 0x00000175020a7836 */ /* 0x040fe20000000000 */
[----:B------:R-:W-:Y:S01]  /*118b0*/  ISETP.GT.U32.AND P3, PT, R19, R5, PT ;  /* 0x000000051300720c */ /* 0x000fe20003f64070 */
[----:B-1----:R-:W-:Y:S01]  /*118c0*/  IMAD.MOV.U32 R6, RZ, RZ, R13 ;  /* 0x000000ffff067224 */ /* 0x002fe200078e000d */
[----:B------:R-:W-:Y:S01]  /*118d0*/  IABS R16, R8 ;  /* 0x0000000800107213 */ /* 0x000fe20000000000 */
[----:B------:R-:W-:Y:S01]  /*118e0*/  VIADD R11, R2, 0x176 ;  /* 0x00000176020b7836 */ /* 0x000fe20000000000 */
[----:B------:R-:W-:Y:S01]  /*118f0*/  IABS R9, R10 ;  /* 0x0000000a00097213 */ /* 0x000fe20000000000 */
[----:B------:R-:W-:-:S02]  /*11900*/  @!P2 IMAD.IADD R7, R7, 0x1, -R19 ;  /* 0x000000010707a824 */ /* 0x000fc400078e0a13 */
        /* <DEDUP_REMOVED lines=8> */
[C---:B------:R-:W-:Y:S02]  /*11990*/  IMAD R0, R19.reuse, R17, R16 ;  /* 0x0000001113007224 */ /* 0x040fe400078e0210 */
[----:B------:R-:W-:Y:S02]  /*119a0*/  IMAD.MOV R15, RZ, RZ, -R15 ;  /* 0x000000ffff0f7224 */ /* 0x000fe400078e0a0f */
[----:B------:R-:W-:Y:S01]  /*119b0*/  @!P5 IMAD.MOV R12, RZ, RZ, -R12 ;  /* 0x000000ffff0cd224 */ /* 0x000fe200078e0a0c */
[C---:B------:R-:W-:Y:S01]  /*119c0*/  ISETP.GT.U32.AND P5, PT, R19.reuse, R0, PT ;  /* 0x000000001300720c */ /* 0x040fe20003fa4070 */
[----:B------:R-:W-:Y:S02]  /*119d0*/  IMAD R9, R19, R15, R9 ;  /* 0x0000000f13097224 */ /* 0x000fe400078e0209 */
[----:B------:R-:W-:Y:S01]  /*119e0*/  @!P2 IMAD.IADD R7, R7, 0x1, -R19 ;  /* 0x000000010707a824 */ /* 0x000fe200078e0a13 */
[----:B------:R-:W-:Y:S01]  /*119f0*/  ISETP.GE.AND P2, PT, R14, RZ, PT ;  /* 0x000000ff0e00720c */ /* 0x000fe20003f46270 */
[----:B------:R-:W-:Y:S01]  /*11a00*/  @!P1 IMAD.MOV R6, RZ, RZ, -R6 ;  /* 0x000000ffff069224 */ /* 0x000fe200078e0a06 */
[----:B------:R-:W-:Y:S01]  /*11a10*/  IABS R14, R11 ;  /* 0x0000000b000e7213 */ /* 0x000fe20000000000 */
[----:B------:R-:W-:Y:S01]  /*11a20*/  @!P6 IMAD.MOV R3, RZ, RZ, -R3 ;  /* 0x000000ffff03e224 */ /* 0x000fe200078e0a03 */
[C---:B------:R-:W-:Y:S01]  /*11a30*/  ISETP.GT.U32.AND P1, PT, R19.reuse, R5, PT ;  /* 0x000000051300720c */ /* 0x040fe20003f24070 */
[--C-:B------:R-:W-:Y:S01]  /*11a40*/  @!P3 IMAD.IADD R4, R4, 0x1, -R19.reuse ;  /* 0x000000010404b824 */ /* 0x100fe200078e0a13 */
[----:B------:R-:W-:Y:S01]  /*11a50*/  ISETP.GT.U32.AND P3, PT, R19, R9, PT ;  /* 0x000000091300720c */ /* 0x000fe20003f64070 */
[----:B------:R1:W-:Y:S01]  /*11a60*/  STL [R1+0x4e0], R12 ;  /* 0x0004e00c01007387 */ /* 0x0003e20000100800 */
[----:B------:R-:W-:Y:S01]  /*11a70*/  ISETP.GE.AND P6, PT, R8, RZ, PT ;  /* 0x000000ff0800720c */ /* 0x000fe20003fc6270 */
[----:B------:R-:W-:-:S02]  /*11a80*/  @!P5 IMAD.IADD R0, R0, 0x1, -R19 ;  /* 0x000000010000d824 */ /* 0x000fc400078e0a13 */
[----:B------:R2:W-:Y:S01]  /*11a90*/  STL [R1+0x4d8], R6 ;  /* 0x0004d80601007387 */ /* 0x0005e20000100800 */
[----:B------:R-:W-:-:S03]  /*11aa0*/  VIADD R8, R2, 0x178 ;  /* 0x0000017802087836 */ /* 0x000fc60000000000 */
[----:B------:R3:W-:Y:S02]  /*11ab0*/  STL [R1+0x4d4], R3 ;  /* 0x0004d40301007387 */ /* 0x0007e40000100800 */
[--C-:B------:R-:W-:Y:S01]  /*11ac0*/  @!P1 IMAD.IADD R5, R5, 0x1, -R19.reuse ;  /* 0x0000000105059824 */ /* 0x100fe200078e0a13 */
[----:B-1----:R-:W-:Y:S01]  /*11ad0*/  IABS R12, R8 ;  /* 0x00000008000c7213 */ /* 0x002fe20000000000 */
[----:B------:R-:W-:Y:S01]  /*11ae0*/  @!P3 IMAD.IADD R9, R9, 0x1, -R19 ;  /* 0x000000010909b824 */ /* 0x000fe200078e0a13 */
[----:B------:R-:W-:Y:S01]  /*11af0*/  ISETP.GT.U32.AND P3, PT, R19, R0, PT ;  /* 0x000000001300720c */ /* 0x000fe20003f64070 */
[----:B------:R-:W-:Y:S01]  /*11b00*/  @!P0 IMAD.MOV R5, RZ, RZ, -R5 ;  /* 0x000000ffff058224 */ /* 0x000fe200078e0a05 */
[----:B--2---:R-:W-:Y:S01]  /*11b10*/  MOV R6, R7 ;  /* 0x0000000700067202 */ /* 0x004fe20000000f00 */
[----:B------:R-:W-:Y:S01]  /*11b20*/  VIADD R7, R2, 0x177 ;  /* 0x0000017702077836 */ /* 0x000fe20000000000 */
[----:B------:R-:W-:Y:S01]  /*11b30*/  ISETP.GE.AND P1, PT, R11, RZ, PT ;  /* 0x000000ff0b00720c */ /* 0x000fe20003f26270 */
[----:B---3--:R-:W-:-:S03]  /*11b40*/  IMAD.HI.U32 R3, R20, R14, RZ ;  /* 0x0000000e14037227 */ /* 0x008fc600078e00ff */
[----:B------:R-:W-:Y:S01]  /*11b50*/  IABS R16, R7 ;  /* 0x0000000700107213 */ /* 0x000fe20000000000 */
[----:B------:R-:W-:Y:S01]  /*11b60*/  IMAD.MOV R3, RZ, RZ, -R3 ;  /* 0x000000ffff037224 */ /* 0x000fe200078e0a03 */
[----:B------:R-:W-:Y:S01]  /*11b70*/  ISETP.GE.AND P5, PT, R7, RZ, PT ;  /* 0x000000ff0700720c */ /* 0x000fe20003fa6270 */
[----:B------:R-:W-:Y:S01]  /*11b80*/  @!P4 IMAD.MOV R6, RZ, RZ, -R6 ;  /* 0x000000ffff06c224 */ /* 0x000fe200078e0a06 */
[----:B------:R-:W-:Y:S01]  /*11b90*/  IADD3 R7, R2, 0x179, RZ ;  /* 0x0000017902077810 */ /* 0x000fe20007ffe0ff */
[C---:B------:R-:W-:Y:S01]  /*11ba0*/  IMAD R17, R19.reuse, R3, R14 ;  /* 0x0000000313117224 */ /* 0x040fe200078e020e */
[----:B------:R-:W-:Y:S01]  /*11bb0*/  ISETP.GE.AND P4, PT, R10, RZ, PT ;  /* 0x000000ff0a00720c */ /* 0x000fe20003f86270 */
[----:B------:R-:W-:Y:S01]  /*11bc0*/  @!P3 IMAD.IADD R0, R0, 0x1, -R19 ;  /* 0x000000010000b824 */ /* 0x000fe200078e0a13 */
[----:B------:R1:W-:Y:S01]  /*11bd0*/  STL [R1+0x4d0], R6 ;  /* 0x0004d00601007387 */ /* 0x0003e20000100800 */
[----:B------:R-:W-:Y:S01]  /*11be0*/  IABS R15, R7 ;  /* 0x00000007000f7213 */ /* 0x000fe20000000000 */
[C---:B------:R-:W-:Y:S01]  /*11bf0*/  VIADD R3, R2.reuse, 0x17a ;  /* 0x0000017a02037836 */ /* 0x040fe20000000000 */
[----:B------:R-:W-:Y:S01]  /*11c00*/  ISETP.GT.U32.AND P0, PT, R19, R17, PT ;  /* 0x000000111300720c */ /* 0x000fe20003f04070 */
[----:B------:R-:W-:-:S03]  /*11c10*/  VIADD R11, R2, 0x17e ;  /* 0x0000017e020b7836 */ /* 0x000fc60000000000 */
[----:B------:R-:W-:Y:S01]  /*11c20*/  IABS R14, R3 ;  /* 0x00000003000e7213 */ /* 0x000fe20000000000 */
[----:B-1----:R-:W-:Y:S02]  /*11c30*/  IMAD.MOV.U32 R6, RZ, RZ, R4 ;  /* 0x000000ffff067224 */ /* 0x002fe400078e0004 */
[----:B------:R-:W-:-:S04]  /*11c40*/  IMAD.HI.U32 R4, R20, R16, RZ ;  /* 0x0000001014047227 */ /* 0x000fc800078e00ff */
[----:B------:R-:W-:Y:S01]  /*11c50*/  @!P2 IMAD.MOV R6, RZ, RZ, -R6 ;  /* 0x000000ffff06a224 */ /* 0x000fe200078e0a06 */
[----:B------:R-:W-:Y:S01]  /*11c60*/  ISETP.GT.U32.AND P2, PT, R19, R9, PT ;  /* 0x000000091300720c */ /* 0x000fe20003f44070 */
[----:B------:R-:W-:Y:S02]  /*11c70*/  IMAD.MOV R4, RZ, RZ, -R4 ;  /* 0x000000ffff047224 */ /* 0x000fe400078e0a04 */
[----:B------:R-:W-:Y:S01]  /*11c80*/  @!P0 IMAD.IADD R17, R17, 0x1, -R19 ;  /* 0x0000000111118824 */ /* 0x000fe200078e0a13 */
[----:B------:R1:W-:Y:S01]  /*11c90*/  STL [R1+0x4a0], R6 ;  /* 0x0004a00601007387 */ /* 0x0003e20000100800 */
[----:B------:R-:W-:Y:S01]  /*11ca0*/  IMAD R16, R19, R4, R16 ;  /* 0x0000000413107224 */ /* 0x000fe200078e0210 */
[----:B------:R-:W-:Y:S01]  /*11cb0*/  ISETP.GE.AND P0, PT, R7, RZ, PT ;  /* 0x000000ff0700720c */ /* 0x000fe20003f06270 */
[----:B------:R-:W-:Y:S01]  /*11cc0*/  IMAD.HI.U32 R4, R20, R12, RZ ;  /* 0x0000000c14047227 */ /* 0x000fe200078e00ff */
[----:B------:R2:W-:Y:S02]  /*11cd0*/  STL [R1+0x47c], R5 ;  /* 0x00047c0501007387 */ /* 0x0005e40000100800 */
[----:B------:R-:W-:-:S03]  /*11ce0*/  ISETP.GT.U32.AND P3, PT, R19, R16, PT ;  /* 0x000000101300720c */ /* 0x000fc60003f64070 */
[----:B------:R-:W-:Y:S01]  /*11cf0*/  @!P2 IMAD.IADD R9, R9, 0x1, -R19 ;  /* 0x000000010909a824 */ /* 0x000fe200078e0a13 */
[----:B------:R-:W-:Y:S01]  /*11d00*/  ISETP.GE.AND P2, PT, R8, RZ, PT ;  /* 0x000000ff0800720c */ /* 0x000fe20003f46270 */
[----:B-1----:R-:W-:Y:S01]  /*11d10*/  IMAD.MOV.U32 R6, RZ, RZ, R0 ;  /* 0x000000ffff067224 */ /* 0x002fe200078e0000 */
[----:B------:R-:W-:Y:S01]  /*11d20*/  IADD3 R8, -R4, RZ, RZ ;  /* 0x000000ff04087210 */ /* 0x000fe20007ffe1ff */
[----:B------:R-:W-:Y:S01]  /*11d30*/  IMAD.HI.U32 R4, R20, R14, RZ ;  /* 0x0000000e14047227 */ /* 0x000fe200078e00ff */
[----:B------:R-:W-:-:S03]  /*11d40*/  IADD3 R0, R2, 0x17c, RZ ;  /* 0x0000017c02007810 */ /* 0x000fc60007ffe0ff */
[----:B--2---:R-:W-:Y:S01]  /*11d50*/  IMAD.HI.U32 R5, R20, R15, RZ ;  /* 0x0000000f14057227 */ /* 0x004fe200078e00ff */
[----:B------:R-:W-:-:S03]  /*11d60*/  IABS R7, R0 ;  /* 0x0000000000077213 */ /* 0x000fc60000000000 */
[----:B------:R-:W-:Y:S01]  /*11d70*/  @!P6 IMAD.MOV R6, RZ, RZ, -R6 ;  /* 0x000000ffff06e224 */ /* 0x000fe200078e0a06 */
[C---:B------:R-:W-:Y:S01]  /*11d80*/  ISETP.GT.U32.AND P6, PT, R19.reuse, R17, PT ;  /* 0x000000111300720c */ /* 0x040fe20003fc4070 */
[----:B------:R-:W-:Y:S02]  /*11d90*/  IMAD.MOV R5, RZ, RZ, -R5 ;  /* 0x000000ffff057224 */ /* 0x000fe400078e0a05 */
[C---:B------:R-:W-:Y:S01]  /*11da0*/  IMAD R12, R19.reuse, R8, R12 ;  /* 0x00000008130c7224 */ /* 0x040fe200078e020c */
[----:B------:R1:W-:Y:S01]  /*11db0*/  STL [R1+0x474], R6 ;  /* 0x0004740601007387 */ /* 0x0003e20000100800 */
[----:B------:R-:W-:Y:S02]  /*11dc0*/  IMAD R15, R19, R5, R15 ;  /* 0x00000005130f7224 */ /* 0x000fe400078e020f */
[----:B------:R-:W-:Y:S02]  /*11dd0*/  IMAD.MOV.U32 R5, RZ, RZ, R9 ;  /* 0x000000ffff057224 */ /* 0x000fe400078e0009 */
[----:B------:R-:W-:-:S02]  /*11de0*/  @!P3 IMAD.IADD R16, R16, 0x1, -R19 ;  /* 0x000000011010b824 */ /* 0x000fc400078e0a13 */
[----:B------:R-:W-:Y:S01]  /*11df0*/  @!P4 IMAD.MOV R5, RZ, RZ, -R5 ;  /* 0x000000ffff05c224 */ /* 0x000fe200078e0a05 */
[----:B------:R-:W-:Y:S01]  /*11e00*/  ISETP.GT.U32.AND P4, PT, R19, R12, PT ;  /* 0x0000000c1300720c */ /* 0x000fe20003f84070 */
[----:B------:R-:W-:Y:S01]  /*11e10*/  @!P6 IMAD.IADD R17, R17, 0x1, -R19 ;  /* 0x000000011111e824 */ /* 0x000fe200078e0a13 */
[C---:B------:R-:W-:Y:S01]  /*11e20*/  ISETP.GT.U32.AND P3, PT, R19.reuse, R16, PT ;  /* 0x000000101300720c */ /* 0x040fe20003f64070 */
[----:B------:R-:W-:Y:S01]  /*11e30*/  IMAD.MOV R4, RZ, RZ, -R4 ;  /* 0x000000ffff047224 */ /* 0x000fe200078e0a04 */
[C---:B------:R-:W-:Y:S01]  /*11e40*/  ISETP.GT.U32.AND P6, PT, R19.reuse, R15, PT ;  /* 0x0000000f1300720c */ /* 0x040fe20003fc4070 */
[----:B------:R-:W-:Y:S01]  /*11e50*/  VIADD R8, R2, 0x17b ;  /* 0x0000017b02087836 */ /* 0x000fe20000000000 */
[----:B------:R-:W-:Y:S01]  /*11e60*/  MOV R18, R17 ;  /* 0x0000001100127202 */ /* 0x000fe20000000f00 */
[----:B------:R-:W-:Y:S01]  /*11e70*/  IMAD R14, R19, R4, R14 ;  /* 0x00000004130e7224 */ /* 0x000fe200078e020e */
[----:B------:R-:W-:Y:S01]  /*11e80*/  IABS R4, R11 ;  /* 0x0000000b00047213 */ /* 0x000fe20000000000 */
[----:B------:R2:W-:Y:S01]  /*11e90*/  STL [R1+0x478], R5 ;  /* 0x0004780501007387 */ /* 0x0005e20000100800 */
[----:B------:R-:W-:Y:S01]  /*11ea0*/  IABS R10, R8 ;  /* 0x00000008000a7213 */ /* 0x000fe20000000000 */
[----:B------:R-:W-:-:S02]  /*11eb0*/  @!P1 IMAD.MOV R18, RZ, RZ, -R18 ;  /* 0x000000ffff129224 */ /* 0x000fc400078e0a12 */
[--C-:B------:R-:W-:Y:S01]  /*11ec0*/  @!P4 IMAD.IADD R12, R12, 0x1, -R19.reuse ;  /* 0x000000010c0cc824 */ /* 0x100fe200078e0a13 */
[----:B------:R-:W-:Y:S01]  /*11ed0*/  ISETP.GE.AND P4, PT, R3, RZ, PT ;  /* 0x000000ff0300720c */ /* 0x000fe20003f86270 */
[--C-:B------:R-:W-:Y:S01]  /*11ee0*/  @!P3 IMAD.IADD R16, R16, 0x1, -R19.reuse ;  /* 0x000000011010b824 */ /* 0x100fe200078e0a13 */
[----:B------:R-:W-:Y:S01]  /*11ef0*/  ISETP.GT.U32.AND P3, PT, R19, R14, PT ;  /* 0x0000000e1300720c */ /* 0x000fe20003f64070 */
[----:B------:R-:W-:Y:S01]  /*11f00*/  @!P6 IMAD.IADD R15, R15, 0x1, -R19 ;  /* 0x000000010f0fe824 */ /* 0x000fe200078e0a13 */
[----:B------:R-:W-:Y:S01]  /*11f10*/  ISETP.GT.U32.AND P6, PT, R19, R12, PT ;  /* 0x0000000c1300720c */ /* 0x000fe20003fc4070 */
[----:B------:R-:W-:Y:S01]  /*11f20*/  IMAD.HI.U32 R13, R20, R10, RZ ;  /* 0x0000000a140d7227 */ /* 0x000fe200078e00ff */
[----:B------:R-:W-:Y:S03]  /*11f30*/  STL [R1+0x3c8], R18 ;  /* 0x0003c81201007387 */ /* 0x000fe60000100800 */
[----:B------:R-:W-:-:S02]  /*11f40*/  IMAD.MOV R13, RZ, RZ, -R13 ;  /* 0x000000ffff0d7224 */ /* 0x000fc400078e0a0d */
[----:B------:R-:W-:-:S04]  /*11f50*/  IMAD.HI.U32 R3, R20, R7, RZ ;  /* 0x0000000714037227 */ /* 0x000fc800078e00ff */
[C---:B------:R-:W-:Y:S02]  /*11f60*/  IMAD R10, R19.reuse, R13, R10 ;  /* 0x0000000d130a7224 */ /* 0x040fe400078e020a */
[--C-:B------:R-:W-:Y:S01]  /*11f70*/  @!P3 IMAD.IADD R14, R14, 0x1, -R19.reuse ;  /* 0x000000010e0eb824 */ /* 0x100fe200078e0a13 */
[C---:B------:R-:W-:Y:S01]  /*11f80*/  ISETP.GT.U32.AND P3, PT, R19.reuse, R15, PT ;  /* 0x0000000f1300720c */ /* 0x040fe20003f64070 */
[----:B------:R-:W-:Y:S01]  /*11f90*/  @!P6 IMAD.IADD R12, R12, 0x1, -R19 ;  /* 0x000000010c0ce824 */ /* 0x000fe200078e0a13 */
[C---:B------:R-:W-:Y:S01]  /*11fa0*/  ISETP.GT.U32.AND P6, PT, R19.reuse, R10, PT ;  /* 0x0000000a1300720c */ /* 0x040fe20003fc4070 */
[----:B-1----:R-:W-:Y:S01]  /*11fb0*/  IMAD.MOV.U32 R6, RZ, RZ, R16 ;  /* 0x000000ffff067224 */ /* 0x002fe200078e0010 */
[C---:B------:R-:W-:Y:S01]  /*11fc0*/  ISETP.GT.U32.AND P1, PT, R19.reuse, R14, PT ;  /* 0x0000000e1300720c */ /* 0x040fe20003f24070 */
[----:B------:R-:W-:Y:S02]  /*11fd0*/  IMAD.MOV R3, RZ, RZ, -R3 ;  /* 0x000000ffff037224 */ /* 0x000fe400078e0a03 */
[----:B------:R-:W-:Y:S01]  /*11fe0*/  @!P5 IMAD.MOV R6, RZ, RZ, -R6 ;  /* 0x000000ffff06d224 */ /* 0x000fe200078e0a06 */
[----:B------:R-:W-:Y:S01]  /*11ff0*/  ISETP.GE.AND P5, PT, R8, RZ, PT ;  /* 0x000000ff0800720c */ /* 0x000fe20003fa6270 */
[----:B------:R-:W-:-:S02]  /*12000*/  IMAD R7, R19, R3, R7 ;  /* 0x0000000313077224 */ /* 0x000fc400078e0207 */
[----:B------:R-:W-:Y:S01]  /*12010*/  IMAD.HI.U32 R8, R20, R4, RZ ;  /* 0x0000000414087227 */ /* 0x000fe200078e00ff */
[----:B------:R1:W-:Y:S03]  /*12020*/  STL [R1+0x3dc], R6 ;  /* 0x0003dc0601007387 */ /* 0x0003e60000100800 */
[----:B------:R-:W-:Y:S01]  /*12030*/  VIADD R9, R2, 0x17d ;  /* 0x0000017d02097836 */ /* 0x000fe20000000000 */
[----:B------:R-:W-:Y:S01]  /*12040*/  IADD3 R8, -R8, RZ, RZ ;  /* 0x000000ff08087210 */ /* 0x000fe20007ffe1ff */
[--C-:B------:R-:W-:Y:S01]  /*12050*/  @!P3 IMAD.IADD R15, R15, 0x1, -R19.reuse ;  /* 0x000000010f0fb824 */ /* 0x100fe200078e0a13 */
[C---:B------:R-:W-:Y:S01]  /*12060*/  ISETP.GT.U32.AND P3, PT, R19.reuse, R7, PT ;  /* 0x000000071300720c */ /* 0x040fe20003f64070 */
[----:B------:R-:W-:Y:S01]  /*12070*/  @!P6 IMAD.IADD R10, R10, 0x1, -R19 ;  /* 0x000000010a0ae824 */ /* 0x000fe200078e0a13 */
[----:B--2---:R-:W-:Y:S01]  /*12080*/  IABS R5, R9 ;  /* 0x0000000900057213 */ /* 0x004fe20000000000 */
[----:B------:R-:W-:-:S02]  /*12090*/  IMAD R4, R19, R8, R4 ;  /* 0x0000000813047224 */ /* 0x000fc400078e0204 */
[----:B-1----:R-:W-:Y:S02]  /*120a0*/  IMAD.MOV.U32 R6, RZ, RZ, R12 ;  /* 0x000000ffff067224 */ /* 0x002fe400078e000c */
[----:B------:R-:W-:Y:S01]  /*120b0*/  @!P1 IMAD.IADD R14, R14, 0x1, -R19 ;  /* 0x000000010e0e9824 */ /* 0x000fe200078e0a13 */
[----:B------:R-:W-:Y:S01]  /*120c0*/  ISETP.GE.AND P1, PT, R0, RZ, PT ;  /* 0x000000ff0000720c */ /* 0x000fe20003f26270 */
[----:B------:R-:W-:Y:S01]  /*120d0*/  @!P2 IMAD.MOV R6, RZ, RZ, -R6 ;  /* 0x000000ffff06a224 */ /* 0x000fe200078e0a06 */
[----:B------:R-:W-:Y:S01]  /*120e0*/  ISETP.GT.U32.AND P2, PT, R19, R10, PT ;  /* 0x0000000a1300720c */ /* 0x000fe20003f44070 */
[----:B------:R-:W-:-:S03]  /*120f0*/  IMAD.HI.U32 R13, R20, R5, RZ ;  /* 0x00000005140d7227 */ /* 0x000fc600078e00ff */
[----:B------:R1:W-:Y:S01]  /*12100*/  STL [R1+0x424], R6 ;  /* 0x0004240601007387 */ /* 0x0003e20000100800 */
[C---:B------:R-:W-:Y:S02]  /*12110*/  VIADD R3, R2.reuse, 0x17f ;  /* 0x0000017f02037836 */ /* 0x040fe40000000000 */
[----:B------:R-:W-:Y:S01]  /*12120*/  @!P0 IMAD.MOV R15, RZ, RZ, -R15 ;  /* 0x000000ffff0f8224 */ /* 0x000fe200078e0a0f */
[----:B------:R-:W-:Y:S01]  /*12130*/  ISETP.GT.U32.AND P0, PT, R19, R4, PT ;  /* 0x000000041300720c */ /* 0x000fe20003f04070 */
[----:B------:R-:W-:Y:S01]  /*12140*/  IMAD.MOV R13, RZ, RZ, -R13 ;  /* 0x000000ffff0d7224 */ /* 0x000fe200078e0a0d */
[----:B------:R-:W-:Y:S01]  /*12150*/  IABS R0, R3 ;  /* 0x0000000300007213 */ /* 0x000fe20000000000 */
[----:B------:R-:W-:Y:S01]  /*12160*/  VIADD R8, R2, 0x180 ;  /* 0x0000018002087836 */ /* 0x000fe20000000000 */
[----:B------:R-:W-:Y:S01]  /*12170*/  STL [R1+0x3e4], R15 ;  /* 0x0003e40f01007387 */ /* 0x000fe20000100800 */
[----:B------:R-:W-:Y:S01]  /*12180*/  @!P3 IMAD.IADD R7, R7, 0x1, -R19 ;  /* 0x000000010707b824 */ /* 0x000fe200078e0a13 */
[----:B-1----:R-:W-:Y:S01]  /*12190*/  MOV R6, R14 ;  /* 0x0000000e00067202 */ /* 0x002fe20000000f00 */
[C---:B------:R-:W-:Y:S01]  /*121a0*/  IMAD R5, R19.reuse, R13, R5 ;  /* 0x0000000d13057224 */ /* 0x040fe200078e0205 */
[----:B------:R-:W-:Y:S01]  /*121b0*/  IABS R13, R8 ;  /* 0x00000008000d7213 */ /* 0x000fe20000000000 */
[----:B------:R-:W-:Y:S01]  /*121c0*/  IMAD.HI.U32 R12, R20, R0, RZ ;  /* 0x00000000140c7227 */ /* 0x000fe200078e00ff */
[----:B------:R-:W-:-:S02]  /*121d0*/  ISETP.GT.U32.AND P3, PT, R19, R7, PT ;  /* 0x000000071300720c */ /* 0x000fc40003f64070 */
[----:B------:R-:W-:Y:S01]  /*121e0*/  ISETP.GT.U32.AND P6, PT, R19, R5, PT ;  /* 0x000000051300720c */ /* 0x000fe20003fc4070 */
[----:B------:R-:W-:Y:S01]  /*121f0*/  @!P4 IMAD.MOV R6, RZ, RZ, -R6 ;  /* 0x000000ffff06c224 */ /* 0x000fe200078e0a06 */
[----:B------:R-:W-:Y:S01]  /*12200*/  ISETP.GE.AND P4, PT, R9, RZ, PT ;  /* 0x000000ff0900720c */ /* 0x000fe20003f86270 */
[----:B------:R-:W-:Y:S01]  /*12210*/  @!P2 IMAD.IADD R10, R10, 0x1, -R19 ;  /* 0x000000010a0aa824 */ /* 0x000fe200078e0a13 */
[----:B------:R-:W-:Y:S01]  /*12220*/  ISETP.GE.AND P2, PT, R11, RZ, PT ;  /* 0x000000ff0b00720c */ /* 0x000fe20003f46270 */
[----:B------:R-:W-:Y:S01]  /*12230*/  IMAD.MOV R12, RZ, RZ, -R12 ;  /* 0x000000ffff0c7224 */ /* 0x000fe200078e0a0c */
[----:B------:R1:W-:Y:S01]  /*12240*/  STL [R1+0x3e8], R6 ;  /* 0x0003e80601007387 */ /* 0x0003e20000100800 */
[----:B------:R-:W-:Y:S02]  /*12250*/  IMAD.MOV.U32 R9, RZ, RZ, R13 ;  /* 0x000000ffff097224 */ /* 0x000fe400078e000d */
[----:B------:R-:W-:Y:S01]  /*12260*/  @!P0 IMAD.IADD R4, R4, 0x1, -R19 ;  /* 0x0000000104048824 */ /* 0x000fe200078e0a13 */
[----:B------:R-:W-:Y:S01]  /*12270*/  ISETP.GE.AND P0, PT, R3, RZ, PT ;  /* 0x000000ff0300720c */ /* 0x000fe20003f06270 */
[----:B------:R-:W-:-:S02]  /*12280*/  IMAD R0, R19, R12, R0 ;  /* 0x0000000c13007224 */ /* 0x000fc400078e0200 */
[----:B------:R-:W-:-:S04]  /*12290*/  IMAD.HI.U32 R11, R20, R9, RZ ;  /* 0x00000009140b7227 */ /* 0x000fc800078e00ff */
[----:B-1----:R-:W-:Y:S01]  /*122a0*/  IMAD.MOV.U32 R6, RZ, RZ, R10 ;  /* 0x000000ffff067224 */ /* 0x002fe200078e000a */
[----:B------:R-:W-:Y:S01]  /*122b0*/  IADD3 R11, -R11, RZ, RZ ;  /* 0x000000ff0b0b7210 */ /* 0x000fe20007ffe1ff */
[----:B------:R-:W-:Y:S01]  /*122c0*/  @!P3 IMAD.IADD R7, R7, 0x1, -R19 ;  /* 0x000000010707b824 */ /* 0x000fe200078e0a13 */
[C---:B------:R-:W-:Y:S01]  /*122d0*/  ISETP.GT.U32.AND P3, PT, R19.reuse, R0, PT ;  /* 0x000000001300720c */ /* 0x040fe20003f64070 */
[----:B------:R-:W-:Y:S01]  /*122e0*/  @!P5 IMAD.MOV R6, RZ, RZ, -R6 ;  /* 0x000000ffff06d224 */ /* 0x000fe200078e0a06 */
[C---:B------:R-:W-:Y:S01]  /*122f0*/  ISETP.GT.U32.AND P5, PT, R19.reuse, R4, PT ;  /* 0x000000041300720c */ /* 0x040fe20003fa4070 */
[----:B------:R-:W-:Y:S02]  /*12300*/  IMAD R3, R19, R11, R9 ;  /* 0x0000000b13037224 */ /* 0x000fe400078e0209 */
[----:B------:R-:W-:Y:S01]  /*12310*/  @!P6 IMAD.IADD R5, R5, 0x1, -R19 ;  /* 0x000000010505e824 */ /* 0x000fe200078e0a13 */
[----:B------:R1:W-:Y:S01]  /*12320*/  STL [R1+0x3ec], R6 ;  /* 0x0003ec0601007387 */ /* 0x0003e20000100800 */
[----:B------:R-:W-:-:S02]  /*12330*/  VIADD R16, R2, 0x181 ;  /* 0x0000018102107836 */ /* 0x000fc40000000000 */
[C---:B------:R-:W-:Y:S01]  /*12340*/  VIADD R9, R2.reuse, 0x182 ;  /* 0x0000018202097836 */ /* 0x040fe20000000000 */
[C---:B------:R-:W-:Y:S01]  /*12350*/  ISETP.GT.U32.AND P6, PT, R19.reuse, R5, PT ;  /* 0x000000051300720c */ /* 0x040fe20003fc4070 */
[----:B------:R-:W-:Y:S02]  /*12360*/  VIADD R17, R2, 0x185 ;  /* 0x0000018502117836 */ /* 0x000fe40000000000 */
[--C-:B------:R-:W-:Y:S01]  /*12370*/  @!P3 IMAD.IADD R0, R0, 0x1, -R19.reuse ;  /* 0x000000010000b824 */ /* 0x100fe200078e0a13 */
[----:B------:R-:W-:Y:S01]  /*12380*/  ISETP.GE.AND P3, PT, R16, RZ, PT ;  /* 0x000000ff1000720c */ /* 0x000fe20003f66270 */
[----:B------:R-:W-:Y:S01]  /*12390*/  @!P5 IMAD.IADD R4, R4, 0x1, -R19 ;  /* 0x000000010404d824 */ /* 0x000fe200078e0a13 */
[----:B------:R-:W-:Y:S01]  /*123a0*/  ISETP.GT.U32.AND P5, PT, R19, R3, PT ;  /* 0x000000031300720c */ /* 0x000fe20003fa4070 */
[----:B-1----:R-:W-:Y:S01]  /*123b0*/  IMAD.MOV.U32 R6, RZ, RZ, R7 ;  /* 0x000000ffff067224 */ /* 0x002fe200078e0007 */
[----:B------:R-:W-:Y:S01]  /*123c0*/  IABS R16, R16 ;  /* 0x0000001000107213 */ /* 0x000fe20000000000 */
[----:B------:R-:W-:-:S02]  /*123d0*/  VIADD R7, R2, 0x184 ;  /* 0x0000018402077836 */ /* 0x000fc40000000000 */
[----:B------:R-:W-:Y:S01]  /*123e0*/  VIADD R13, R2, 0x186 ;  /* 0x00000186020d7836 */ /* 0x000fe20000000000 */
[----:B------:R-:W-:Y:S01]  /*123f0*/  @!P1 IADD3 R6, -R6, RZ, RZ ;  /* 0x000000ff06069210 */ /* 0x000fe20007ffe1ff */
[--C-:B------:R-:W-:Y:S01]  /*12400*/  @!P6 IMAD.IADD R5, R5, 0x1, -R19.reuse ;  /* 0x000000010505e824 */ /* 0x100fe200078e0a13 */
[----:B------:R-:W-:Y:S01]  /*12410*/  ISETP.GT.U32.AND P1, PT, R19, R0, PT ;  /* 0x000000001300720c */ /* 0x000fe20003f24070 */
[----:B------:R-:W-:Y:S01]  /*12420*/  IMAD.HI.U32 R10, R20, R16, RZ ;  /* 0x00000010140a7227 */ /* 0x000fe200078e00ff */
[----:B------:R-:W-:Y:S01]  /*12430*/  ISETP.GE.AND P6, PT, R8, RZ, PT ;  /* 0x000000ff0800720c */ /* 0x000fe20003fc6270 */
[----:B------:R1:W-:Y:S01]  /*12440*/  STL [R1+0x3f0], R6 ;  /* 0x0003f00601007387 */ /* 0x0003e20000100800 */
[----:B------:R-:W-:Y:S01]  /*12450*/  IABS R15, R13 ;  /* 0x0000000d000f7213 */ /* 0x000fe20000000000 */
[----:B------:R-:W-:Y:S02]  /*12460*/  @!P5 IMAD.IADD R3, R3, 0x1, -R19 ;  /* 0x000000010303d824 */ /* 0x000fe400078e0a13 */
[----:B------:R-:W-:-:S02]  /*12470*/  VIADD R8, R2, 0x183 ;  /* 0x0000018302087836 */ /* 0x000fc40000000000 */
[----:B------:R-:W-:Y:S01]  /*12480*/  @!P4 IMAD.MOV R5, RZ, RZ, -R5 ;  /* 0x000000ffff05c224 */ /* 0x000fe200078e0a05 */
[----:B------:R-:W-:Y:S01]  /*12490*/  ISETP.GT.U32.AND P5, PT, R19, R3, PT ;  /* 0x000000031300720c */ /* 0x000fe20003fa4070 */
[----:B------:R-:W-:Y:S01]  /*124a0*/  IMAD.MOV R10, RZ, RZ, -R10 ;  /* 0x000000ffff0a7224 */ /* 0x000fe200078e0a0a */
[----:B------:R-:W-:Y:S01]  /*124b0*/  ISETP.GE.AND P4, PT, R9, RZ, PT ;  /* 0x000000ff0900720c */ /* 0x000fe20003f86270 */
[----:B-1----:R-:W-:Y:S01]  /*124c0*/  IMAD.MOV.U32 R6, RZ, RZ, R4 ;  /* 0x000000ffff067224 */ /* 0x002fe200078e0004 */
[----:B------:R-:W-:Y:S01]  /*124d0*/  IABS R9, R9 ;  /* 0x0000000900097213 */ /* 0x000fe20000000000 */
[----:B------:R-:W-:Y:S01]  /*124e0*/  @!P1 IMAD.IADD R0, R0, 0x1, -R19 ;  /* 0x0000000100009824 */ /* 0x000fe200078e0a13 */
[----:B------:R1:W-:Y:S01]  /*124f0*/  STL [R1+0x404], R5 ;  /* 0x0004040501007387 */ /* 0x0003e20000100800 */
[----:B------:R-:W-:Y:S01]  /*12500*/  @!P2 IMAD.MOV R6, RZ, RZ, -R6 ;  /* 0x000000ffff06a224 */ /* 0x000fe200078e0a06 */
[----:B------:R-:W-:Y:S01]  /*12510*/  ISETP.GE.AND P2, PT, R8, RZ, PT ;  /* 0x000000ff0800720c */ /* 0x000fe20003f46270 */
[----:B------:R-:W-:Y:S01]  /*12520*/  IMAD R16, R19, R10, R16 ;  /* 0x0000000a13107224 */ /* 0x000fe200078e0210 */
[----:B------:R-:W-:-:S02]  /*12530*/  IABS R8, R8 ;  /* 0x0000000800087213 */ /* 0x000fc40000000000 */
[----:B------:R2:W-:Y:S01]  /*12540*/  STL [R1+0x408], R6 ;  /* 0x0004080601007387 */ /* 0x0005e20000100800 */
[----:B------:R-:W-:Y:S01]  /*12550*/  @!P5 IMAD.IADD R3, R3, 0x1, -R19 ;  /* 0x000000010303d824 */ /* 0x000fe200078e0a13 */
[----:B------:R-:W-:Y:S01]  /*12560*/  ISETP.GE.AND P1, PT, R7, RZ, PT ;  /* 0x000000ff0700720c */ /* 0x000fe20003f26270 */
[----:B------:R-:W-:Y:S01]  /*12570*/  IMAD.HI.U32 R4, R20, R8, RZ ;  /* 0x0000000814047227 */ /* 0x000fe200078e00ff */
[----:B------:R-:W-:-:S03]  /*12580*/  IABS R7, R7 ;  /* 0x0000000700077213 */ /* 0x000fc60000000000 */
[----:B-1----:R-:W-:-:S04]  /*12590*/  IMAD.HI.U32 R5, R20, R9, RZ ;  /* 0x0000000914057227 */ /* 0x002fc800078e00ff */
[----:B--2---:R-:W-:Y:S01]  /*125a0*/  IMAD.MOV.U32 R6, RZ, RZ, R0 ;  /* 0x000000ffff067224 */ /* 0x004fe200078e0000 */
[----:B------:R-:W-:Y:S01]  /*125b0*/  IADD3 R5, -R5, RZ, RZ ;  /* 0x000000ff05057210 */ /* 0x000fe20007ffe1ff */
[----:B------:R-:W-:Y:S02]  /*125c0*/  IMAD.MOV R4, RZ, RZ, -R4 ;  /* 0x000000ffff047224 */ /* 0x000fe400078e0a04 */
[----:B------:R-:W-:Y:S01]  /*125d0*/  @!P0 IMAD.MOV R6, RZ, RZ, -R6 ;  /* 0x000000ffff068224 */ /* 0x000fe200078e0a06 */
[C---:B------:R-:W-:Y:S01]  /*125e0*/  ISETP.GT.U32.AND P0, PT, R19.reuse, R16, PT ;  /* 0x000000101300720c */ /* 0x040fe20003f04070 */
[C---:B------:R-:W-:Y:S02]  /*125f0*/  IMAD R9, R19.reuse, R5, R9 ;  /* 0x0000000513097224 */ /* 0x040fe400078e0209 */
[C---:B------:R-:W-:Y:S01]  /*12600*/  IMAD R8, R19.reuse, R4, R8 ;  /* 0x0000000413087224 */ /* 0x040fe200078e0208 */
[----:B------:R1:W-:Y:S01]  /*12610*/  STL [R1+0x3f4], R6 ;  /* 0x0003f40601007387 */ /* 0x0003e20000100800 */
[----:B------:R-:W-:Y:S01]  /*12620*/  IMAD.HI.U32 R0, R20, R7, RZ ;  /* 0x0000000714007227 */ /* 0x000fe200078e00ff */
[----:B------:R-:W-:-:S03]  /*12630*/  ISETP.GT.U32.AND P5, PT, R19, R9, PT ;  /* 0x000000091300720c */ /* 0x000fc60003fa4070 */
[----:B------:R-:W-:Y:S02]  /*12640*/  IMAD.MOV R0, RZ, RZ, -R0 ;  /* 0x000000ffff007224 */ /* 0x000fe400078e0a00 */
[----:B------:R-:W-:Y:S02]  /*12650*/  VIADD R5, R2, 0x187 ;  /* 0x0000018702057836 */ /* 0x000fe40000000000 */
[----:B------:R-:W-:Y:S01]  /*12660*/  @!P0 IADD3 R16, R16, -R19, RZ ;  /* 0x8000001310108210 */ /* 0x000fe20007ffe0ff */
[----:B-1----:R-:W-:Y:S01]  /*12670*/  IMAD.MOV.U32 R6, RZ, RZ, R3 ;  /* 0x000000ffff067224 */ /* 0x002fe200078e0003 */
[----:B------:R-:W-:Y:S01]  /*12680*/  IABS R3, R17 ;  /* 0x0000001100037213 */ /* 0x000fe20000000000 */
[C---:B------:R-:W-:Y:S01]  /*12690*/  IMAD R7, R19.reuse, R0, R7 ;  /* 0x0000000013077224 */ /* 0x040fe200078e0207 */
[C---:B------:R-:W-:Y:S01]  /*126a0*/  ISETP.GT.U32.AND P0, PT, R19.reuse, R16, PT ;  /* 0x000000101300720c */ /* 0x040fe20003f04070 */
[----:B------:R-:W-:Y:S01]  /*126b0*/  @!P6 IMAD.MOV R6, RZ, RZ, -R6 ;  /* 0x000000ffff06e224 */ /* 0x000fe200078e0a06 */
[----:B------:R-:W-:Y:S01]  /*126c0*/  ISETP.GT.U32.AND P6, PT, R19, R8, PT ;  /* 0x000000081300720c */ /* 0x000fe20003fc4070 */
[----:B------:R-:W-:Y:S01]  /*126d0*/  @!P5 IMAD.IADD R9, R9, 0x1, -R19 ;  /* 0x000000010909d824 */ /* 0x000fe200078e0a13 */
[----:B------:R-:W-:Y:S01]  /*126e0*/  IABS R11, R5 ;  /* 0x00000005000b7213 */ /* 0x000fe20000000000 */
[C---:B------:R-:W-:Y:S01]  /*126f0*/  IMAD.HI.U32 R10, R20.reuse, R3, RZ ;  /* 0x00000003140a7227 */ /* 0x040fe200078e00ff */
[----:B------:R1:W-:Y:S02]  /*12700*/  STL [R1+0x3f8], R6 ;  /* 0x0003f80601007387 */ /* 0x0003e40000100800 */
[----:B------:R-:W-:Y:S01]  /*12710*/  ISETP.GT.U32.AND P5, PT, R19, R9, PT ;  /* 0x000000091300720c */ /* 0x000fe20003fa4070 */
[----:B------:R-:W-:-:S04]  /*12720*/  IMAD.HI.U32 R0, R20, R15, RZ ;  /* 0x0000000f14007227 */ /* 0x000fc800078e00ff */
[--C-:B------:R-:W-:Y:S01]  /*12730*/  @!P0 IMAD.IADD R16, R16, 0x1, -R19.reuse ;  /* 0x0000000110108824 */ /* 0x100fe200078e0a13 */
[C---:B------:R-:W-:Y:S01]  /*12740*/  ISETP.GT.U32.AND P0, PT, R19.reuse, R7, PT ;  /* 0x000000071300720c */ /* 0x040fe20003f04070 */
[----:B------:R-:W-:Y:S02]  /*12750*/  @!P6 IMAD.IADD R8, R8, 0x1, -R19 ;  /* 0x000000010808e824 */ /* 0x000fe400078e0a13 */
[----:B------:R-:W-:Y:S02]  /*12760*/  IMAD.MOV R10, RZ, RZ, -R10 ;  /* 0x000000ffff0a7224 */ /* 0x000fe400078e0a0a */
[----:B------:R-:W-:Y:S01]  /*12770*/  IMAD.MOV R0, RZ, RZ, -R0 ;  /* 0x000000ffff007224 */ /* 0x000fe200078e0a00 */
[C---:B------:R-:W-:Y:S01]  /*12780*/  ISETP.GT.U32.AND P6, PT, R19.reuse, R8, PT ;  /* 0x000000081300720c */ /* 0x040fe20003fc4070 */
[----:B------:R-:W-:Y:S01]  /*12790*/  IMAD R3, R19, R10, R3 ;  /* 0x0000000a13037224 */ /* 0x000fe200078e0203 */
[----:B------:R-:W-:Y:S01]  /*127a0*/  @!P5 IADD3 R9, R9, -R19, RZ ;  /* 0x800000130909d210 */ /* 0x000fe20007ffe0ff */
[----:B------:R-:W-:-:S02]  /*127b0*/  IMAD R15, R19, R0, R15 ;  /* 0x00000000130f7224 */ /* 0x000fc400078e020f */
[----:B-1----:R-:W-:Y:S01]  /*127c0*/  IMAD.MOV.U32 R6, RZ, RZ, R16 ;  /* 0x000000ffff067224 */ /* 0x002fe200078e0010 */
[----:B------:R-:W-:Y:S01]  /*127d0*/  ISETP.GT.U32.AND P5, PT, R19, R3, PT ;  /* 0x000000031300720c */ /* 0x000fe20003fa4070 */
[--C-:B------:R-:W-:Y:S02]  /*127e0*/  @!P0 IMAD.IADD R7, R7, 0x1, -R19.reuse ;  /* 0x0000000107078824 */ /* 0x100fe400078e0a13 */
[----:B------:R-:W-:Y:S02]  /*127f0*/  VIADD R0, R2, 0x189 ;  /* 0x0000018902007836 */ /* 0x000fe40000000000 */
[----:B------:R-:W-:Y:S01]  /*12800*/  @!P3 IMAD.MOV R6, RZ, RZ, -R6 ;  /* 0x000000ffff06b224 */ /* 0x000fe200078e0a06 */
[C---:B------:R-:W-:Y:S01]  /*12810*/  ISETP.GT.U32.AND P0, PT, R19.reuse, R7, PT ;  /* 0x000000071300720c */ /* 0x040fe20003f04070 */
[----:B------:R-:W-:Y:S01]  /*12820*/  @!P6 IMAD.IADD R8, R8, 0x1, -R19 ;  /* 0x000000010808e824 */ /* 0x000fe200078e0a13 */
[----:B------:R-:W-:Y:S01]  /*12830*/  ISETP.GT.U32.AND P6, PT, R19, R15, PT ;  /* 0x0000000f1300720c */ /* 0x000fe20003fc4070 */
[----:B------:R-:W-:Y:S01]  /*12840*/  VIADD R4, R2, 0x188 ;  /* 0x0000018802047836 */ /* 0x000fe20000000000 */
[----:B------:R-:W-:Y:S01]  /*12850*/  IABS R16, R0 ;  /* 0x0000000000107213 */ /* 0x000fe20000000000 */
[----:B------:R1:W-:Y:S01]  /*12860*/  STL [R1+0x3e0], R6 ;  /* 0x0003e00601007387 */ /* 0x0003e20000100800 */
[----:B------:R-:W-:Y:S01]  /*12870*/  IMAD.HI.U32 R12, R20, R11, RZ ;  /* 0x0000000b140c7227 */ /* 0x000fe200078e00ff */
[----:B------:R-:W-:-:S02]  /*12880*/  ISETP.GE.AND P3, PT, R17, RZ, PT ;  /* 0x000000ff1100720c */ /* 0x000fc40003f66270 */
[----:B------:R-:W-:Y:S01]  /*12890*/  IABS R14, R4 ;  /* 0x00000004000e7213 */ /* 0x000fe20000000000 */
[----:B------:R-:W-:Y:S01]  /*128a0*/  @!P5 IMAD.IADD R3, R3, 0x1, -R19 ;  /* 0x000000010303d824 */ /* 0x000fe200078e0a13 */
[----:B------:R-:W-:Y:S01]  /*128b0*/  ISETP.GE.AND P5, PT, R13, RZ, PT ;  /* 0x000000ff0d00720c */ /* 0x000fe20003fa6270 */
[----:B------:R-:W-:Y:S02]  /*128c0*/  IMAD.MOV.U32 R13, RZ, RZ, R16 ;  /* 0x000000ffff0d7224 */ /* 0x000fe400078e0010 */
[----:B------:R-:W-:Y:S01]  /*128d0*/  IMAD.HI.U32 R10, R20, R14, RZ ;  /* 0x0000000e140a7227 */ /* 0x000fe200078e00ff */
[----:B-1----:R-:W-:-:S03]  /*128e0*/  MOV R6, R9 ;  /* 0x0000000900067202 */ /* 0x002fc60000000f00 */
[----:B------:R-:W-:Y:S01]  /*128f0*/  @!P6 IMAD.IADD R15, R15, 0x1, -R19 ;  /* 0x000000010f0fe824 */ /* 0x000fe200078e0a13 */
[C---:B------:R-:W-:Y:S01]  /*12900*/  ISETP.GT.U32.AND P6, PT, R19.reuse, R3, PT ;  /* 0x000000031300720c */ /* 0x040fe20003fc4070 */
[----:B------:R-:W-:Y:S02]  /*12910*/  @!P4 IMAD.MOV R6, RZ, RZ, -R6 ;  /* 0x000000ffff06c224 */ /* 0x000fe400078e0a06 */
[----:B------:R-:W-:Y:S01]  /*12920*/  IMAD.MOV R12, RZ, RZ, -R12 ;  /* 0x000000ffff0c7224 */ /* 0x000fe200078e0a0c */
[----:B------:R-:W-:Y:S01]  /*12930*/  ISETP.GT.U32.AND P4, PT, R19, R15, PT ;  /* 0x0000000f1300720c */ /* 0x000fe20003f84070 */
[----:B------:R-:W-:Y:S01]  /*12940*/  IMAD.HI.U32 R9, R20, R13, RZ ;  /* 0x0000000d14097227 */ /* 0x000fe200078e00ff */
[----:B------:R1:W-:Y:S03]  /*12950*/  STL [R1+0x3d4], R6 ;  /* 0x0003d40601007387 */ /* 0x0003e60000100800 */
[----:B------:R-:W-:-:S02]  /*12960*/  IMAD.MOV R10, RZ, RZ, -R10 ;  /* 0x000000ffff0a7224 */ /* 0x000fc400078e0a0a */
[----:B------:R-:W-:Y:S02]  /*12970*/  IMAD R11, R19, R12, R11 ;  /* 0x0000000c130b7224 */ /* 0x000fe400078e020b */
[----:B------:R-:W-:Y:S01]  /*12980*/  @!P0 IMAD.IADD R7, R7, 0x1, -R19 ;  /* 0x0000000107078824 */ /* 0x000fe200078e0a13 */
[----:B------:R-:W-:Y:S01]  /*12990*/  @!P6 IADD3 R3, R3, -R19, RZ ;  /* 0x800000130303e210 */ /* 0x000fe20007ffe0ff */
[----:B------:R-:W-:Y:S01]  /*129a0*/  IMAD.MOV R9, RZ, RZ, -R9 ;  /* 0x000000ffff097224 */ /* 0x000fe200078e0a09 */
[C---:B------:R-:W-:Y:S01]  /*129b0*/  ISETP.GT.U32.AND P0, PT, R19.reuse, R11, PT ;  /* 0x0000000b1300720c */ /* 0x040fe20003f04070 */
[C---:B------:R-:W-:Y:S01]  /*129c0*/  IMAD R14, R19.reuse, R10, R14 ;  /* 0x0000000a130e7224 */ /* 0x040fe200078e020e */
[----:B------:R-:W-:Y:S01]  /*129d0*/  ISETP.GE.AND P6, PT, R4, RZ, PT ;  /* 0x000000ff0400720c */ /* 0x000fe20003fc6270 */
[----:B-1----:R-:W-:Y:S02]  /*129e0*/  IMAD.MOV.U32 R6, RZ, RZ, R7 ;  /* 0x000000ffff067224 */ /* 0x002fe400078e0007 */
[----:B------:R-:W-:-:S02]  /*129f0*/  IMAD R13, R19, R9, R13 ;  /* 0x00000009130d7224 */ /* 0x000fc400078e020d */
[----:B------:R-:W-:Y:S01]  /*12a00*/  @!P1 IMAD.MOV R6, RZ, RZ, -R6 ;  /* 0x000000ffff069224 */ /* 0x000fe200078e0a06 */
[----:B------:R-:W-:Y:S01]  /*12a10*/  ISETP.GT.U32.AND P1, PT, R19, R14, PT ;  /* 0x0000000e1300720c */ /* 0x000fe20003f24070 */
[--C-:B------:R-:W-:Y:S01]  /*12a20*/  @!P4 IMAD.IADD R15, R15, 0x1, -R19.reuse ;  /* 0x000000010f0fc824 */ /* 0x100fe200078e0a13 */
[----:B------:R-:W-:Y:S01]  /*12a30*/  ISETP.GT.U32.AND P4, PT, R19, R13, PT ;  /* 0x0000000d1300720c */ /* 0x000fe20003f84070 */
[----:B------:R-:W-:Y:S01]  /*12a40*/  @!P2 IMAD.MOV R8, RZ, RZ, -R8 ;  /* 0x000000ffff08a224 */ /* 0x000fe200078e0a08 */
[----:B------:R-:W-:Y:S01]  /*12a50*/  ISETP.GE.AND P2, PT, R5, RZ, PT ;  /* 0x000000ff0500720c */ /* 0x000fe20003f46270 */
[C---:B------:R-:W-:Y:S02]  /*12a60*/  VIADD R5, R2.reuse, 0x18a ;  /* 0x0000018a02057836 */ /* 0x040fe40000000000 */
[----:B------:R-:W-:Y:S01]  /*12a70*/  VIADD R7, R2, 0x18b ;  /* 0x0000018b02077836 */ /* 0x000fe20000000000 */
[----:B------:R-:W-:Y:S01]  /*12a80*/  STL [R1+0x3d0], R8 ;  /* 0x0003d00801007387 */ /* 0x000fe20000100800 */
[----:B------:R-:W-:Y:S01]  /*12a90*/  @!P0 IMAD.IADD R11, R11, 0x1, -R19 ;  /* 0x000000010b0b8824 */ /* 0x000fe200078e0a13 */
[----:B------:R-:W-:Y:S01]  /*12aa0*/  IABS R9, R5 ;  /* 0x0000000500097213 */ /* 0x000fe20000000000 */
[----:B------:R-:W-:Y:S01]  /*12ab0*/  @!P5 IMAD.MOV R15, RZ, RZ, -R15 ;  /* 0x000000ffff0fd224 */ /* 0x000fe200078e0a0f */
[----:B------:R-:W-:Y:S01]  /*12ac0*/  IABS R4, R7 ;  /* 0x0000000700047213 */ /* 0x000fe20000000000 */
[----:B------:R1:W-:Y:S01]  /*12ad0*/  STL [R1+0x3b8], R6 ;  /* 0x0003b80601007387 */ /* 0x0003e20000100800 */
[----:B------:R-:W-:Y:S01]  /*12ae0*/  @!P1 IMAD.IADD R14, R14, 0x1, -R19 ;  /* 0x000000010e0e9824 */ /* 0x000fe200078e0a13 */
[----:B------:R-:W-:Y:S01]  /*12af0*/  ISETP.GT.U32.AND P1, PT, R19, R11, PT ;  /* 0x0000000b1300720c */ /* 0x000fe20003f24070 */
[----:B------:R-:W-:Y:S01]  /*12b00*/  IMAD.HI.U32 R10, R20, R9, RZ ;  /* 0x00000009140a7227 */ /* 0x000fe200078e00ff */
[----:B------:R-:W-:-:S02]  /*12b10*/  @!P4 IADD3 R13, R13, -R19, RZ ;  /* 0x800000130d0dc210 */ /* 0x000fc40007ffe0ff */
[----:B------:R-:W-:Y:S01]  /*12b20*/  ISETP.GE.AND P0, PT, R0, RZ, PT ;  /* 0x000000ff0000720c */ /* 0x000fe20003f06270 */
[----:B------:R-:W-:Y:S01]  /*12b30*/  IMAD.MOV R10, RZ, RZ, -R10 ;  /* 0x000000ffff0a7224 */ /* 0x000fe200078e0a0a */
[C---:B------:R-:W-:Y:S01]  /*12b40*/  ISETP.GT.U32.AND P4, PT, R19.reuse, R14, PT ;  /* 0x0000000e1300720c */ /* 0x040fe20003f84070 */
[----:B------:R-:W-:Y:S02]  /*12b50*/  VIADD R0, R2, 0x18c ;  /* 0x0000018c02007836 */ /* 0x000fe40000000000 */
[----:B-1----:R-:W-:Y:S02]  /*12b60*/  IMAD.MOV.U32 R6, RZ, RZ, R3 ;  /* 0x000000ffff067224 */ /* 0x002fe400078e0003 */
[----:B------:R-:W-:Y:S01]  /*12b70*/  IMAD.MOV.U32 R3, RZ, RZ, R4 ;  /* 0x000000ffff037224 */ /* 0x000fe200078e0004 */
[----:B------:R-:W-:Y:S01]  /*12b80*/  IABS R12, R0 ;  /* 0x00000000000c7213 */ /* 0x000fe20000000000 */
[----:B------:R-:W-:Y:S01]  /*12b90*/  @!P3 IMAD.MOV R6, RZ, RZ, -R6 ;  /* 0x000000ffff06b224 */ /* 0x000fe200078e0a06 */
[----:B------:R-:W-:Y:S01]  /*12ba0*/  ISETP.GT.U32.AND P3, PT, R19, R13, PT ;  /* 0x0000000d1300720c */ /* 0x000fe20003f64070 */
[----:B------:R-:W-:-:S03]  /*12bb0*/  IMAD.HI.U32 R8, R20, R3, RZ ;  /* 0x0000000314087227 */ /* 0x000fc600078e00ff */
[----:B------:R1:W-:Y:S01]  /*12bc0*/  STL [R1+0x3ac], R6 ;  /* 0x0003ac0601007387 */ /* 0x0003e20000100800 */
[----:B------:R-:W-:Y:S02]  /*12bd0*/  IMAD R9, R19, R10, R9 ;  /* 0x0000000a13097224 */ /* 0x000fe400078e0209 */
[----:B------:R-:W-:Y:S01]  /*12be0*/  IMAD.MOV R8, RZ, RZ, -R8 ;  /* 0x000000ffff087224 */ /* 0x000fe200078e0a08 */
[----:B------:R-:W-:Y:S01]  /*12bf0*/  STL [R1+0x3a4], R15 ;  /* 0x0003a40f01007387 */ /* 0x000fe20000100800 */
[----:B------:R-:W-:Y:S01]  /*12c00*/  @!P1 IMAD.IADD R11, R11, 0x1, -R19 ;  /* 0x000000010b0b9824 */ /* 0x000fe200078e0a13 */
[C---:B------:R-:W-:Y:S01]  /*12c10*/  ISETP.GT.U32.AND P1, PT, R19.reuse, R9, PT ;  /* 0x000000091300720c */ /* 0x040fe20003f24070 */
[----:B------:R-:W-:Y:S02]  /*12c20*/  IMAD R3, R19, R8, R3 ;  /* 0x0000000813037224 */ /* 0x000fe400078e0203 */
[----:B------:R-:W-:Y:S02]  /*12c30*/  @!P3 IMAD.IADD R13, R13, 0x1, -R19 ;  /* 0x000000010d0db824 */ /* 0x000fe400078e0a13 */
[----:B------:R-:W-:Y:S01]  /*12c40*/  IMAD.HI.U32 R10, R20, R12, RZ ;  /* 0x0000000c140a7227 */ /* 0x000fe200078e00ff */
[----:B------:R-:W-:-:S03]  /*12c50*/  ISETP.GT.U32.AND P3, PT, R19, R3, PT ;  /* 0x000000031300720c */ /* 0x000fc60003f64070 */
[C---:B------:R-:W-:Y:S02]  /*12c60*/  VIADD R8, R2.reuse, 0x18e ;  /* 0x0000018e02087836 */ /* 0x040fe40000000000 */
[----:B------:R-:W-:Y:S02]  /*12c70*/  IMAD.MOV R10, RZ, RZ, -R10 ;  /* 0x000000ffff0a7224 */ /* 0x000fe400078e0a0a */
[--C-:B------:R-:W-:Y:S01]  /*12c80*/  @!P1 IMAD.IADD R9, R9, 0x1, -R19.reuse ;  /* 0x0000000109099824 */ /* 0x100fe200078e0a13 */
[----:B------:R-:W-:Y:S01]  /*12c90*/  ISETP.GE.AND P1, PT, R7, RZ, PT ;  /* 0x000000ff0700720c */ /* 0x000fe20003f26270 */
[----:B------:R-:W-:Y:S02]  /*12ca0*/  VIADD R4, R2, 0x18d ;  /* 0x0000018d02047836 */ /* 0x000fe40000000000 */
[----:B------:R-:W-:Y:S01]  /*12cb0*/  IMAD R12, R19, R10, R12 ;  /* 0x0000000a130c7224 */ /* 0x000fe200078e020c */
[----:B------:R-:W-:Y:S01]  /*12cc0*/  IABS R10, R8 ;  /* 0x00000008000a7213 */ /* 0x000fe20000000000 */
[----:B------:R-:W-:Y:S01]  /*12cd0*/  @!P3 IMAD.IADD R3, R3, 0x1, -R19 ;  /* 0x000000010303b824 */ /* 0x000fe200078e0a13 */
[----:B------:R-:W-:Y:S01]  /*12ce0*/  ISETP.GT.U32.AND P3, PT, R19, R9, PT ;  /* 0x000000091300720c */ /* 0x000fe20003f64070 */
[----:B-1----:R-:W-:Y:S01]  /*12cf0*/  IMAD.MOV.U32 R6, RZ, RZ, R11 ;  /* 0x000000ffff067224 */ /* 0x002fe200078e000b */
[----:B------:R-:W-:Y:S01]  /*12d00*/  IABS R17, R4 ;  /* 0x0000000400117213 */ /* 0x000fe20000000000 */
[----:B------:R-:W-:Y:S01]  /*12d10*/  @!P4 IMAD.IADD R14, R14, 0x1, -R19 ;  /* 0x000000010e0ec824 */ /* 0x000fe200078e0a13 */
[----:B------:R-:W-:Y:S01]  /*12d20*/  ISETP.GE.AND P4, PT, R5, RZ, PT ;  /* 0x000000ff0500720c */ /* 0x000fe20003f86270 */
[----:B------:R-:W-:Y:S01]  /*12d30*/  IMAD.HI.U32 R11, R20, R10, RZ ;  /* 0x0000000a140b7227 */ /* 0x000fe200078e00ff */
[----:B------:R-:W-:-:S03]  /*12d40*/  ISETP.GT.U32.AND P5, PT, R19, R3, PT ;  /* 0x000000031300720c */ /* 0x000fc60003fa4070 */
[----:B------:R-:W-:Y:S01]  /*12d50*/  @!P2 IMAD.MOV R6, RZ, RZ, -R6 ;  /* 0x000000ffff06a224 */ /* 0x000fe200078e0a06 */
[----:B------:R-:W-:Y:S01]  /*12d60*/  ISETP.GT.U32.AND P2, PT, R19, R12, PT ;  /* 0x0000000c1300720c */ /* 0x000fe20003f44070 */
[----:B------:R-:W-:-:S03]  /*12d70*/  IMAD.HI.U32 R5, R20, R17, RZ ;  /* 0x0000001114057227 */ /* 0x000fc600078e00ff */
[----:B------:R1:W-:Y:S01]  /*12d80*/  STL [R1+0x398], R6 ;  /* 0x0003980601007387 */ /* 0x0003e20000100800 */
[----:B------:R-:W-:Y:S01]  /*12d90*/  @!P6 IMAD.MOV R14, RZ, RZ, -R14 ;  /* 0x000000ffff0ee224 */ /* 0x000fe200078e0a0e */
[----:B------:R-:W-:Y:S01]  /*12da0*/  IADD3 R5, -R5, RZ, RZ ;  /* 0x000000ff05057210 */ /* 0x000fe20007ffe1ff */
[----:B------:R-:W-:Y:S01]  /*12db0*/  @!P3 IMAD.IADD R9, R9, 0x1, -R19 ;  /* 0x000000010909b824 */ /* 0x000fe200078e0a13 */
[----:B------:R-:W-:Y:S01]  /*12dc0*/  ISETP.GE.AND P3, PT, R4, RZ, PT ;  /* 0x000000ff0400720c */ /* 0x000fe20003f66270 */
[----:B------:R-:W-:Y:S01]  /*12dd0*/  IMAD.MOV R11, RZ, RZ, -R11 ;  /* 0x000000ffff0b7224 */ /* 0x000fe200078e0a0b */
[----:B------:R2:W-:Y:S01]  /*12de0*/  STL [R1+0x38c], R14 ;  /* 0x00038c0e01007387 */ /* 0x0005e20000100800 */
[----:B------:R-:W-:Y:S02]  /*12df0*/  VIADD R7, R2, 0x18f ;  /* 0x0000018f02077836 */ /* 0x000fe40000000000 */
[C---:B------:R-:W-:Y:S02]  /*12e00*/  IMAD R4, R19.reuse, R11, R10 ;  /* 0x0000000b13047224 */ /* 0x040fe400078e020a */
[----:B------:R-:W-:Y:S01]  /*12e10*/  IMAD R17, R19, R5, R17 ;  /* 0x0000000513117224 */ /* 0x000fe200078e0211 */
[----:B------:R-:W-:Y:S01]  /*12e20*/  IABS R5, R7 ;  /* 0x0000000700057213 */ /* 0x000fe20000000000 */
[----:B-1----:R-:W-:-:S02]  /*12e30*/  IMAD.MOV.U32 R6, RZ, RZ, R13 ;  /* 0x000000ffff067224 */ /* 0x002fc400078e000d */
[----:B------:R-:W-:Y:S01]  /*12e40*/  @!P5 IMAD.IADD R3, R3, 0x1, -R19 ;  /* 0x000000010303d824 */ /* 0x000fe200078e0a13 */
[----:B--2---:R-:W-:Y:S01]  /*12e50*/  MOV R14, R9 ;  /* 0x00000009000e7202 */ /* 0x004fe20000000f00 */
[----:B------:R-:W-:Y:S01]  /*12e60*/  IMAD.HI.U32 R13, R20, R5, RZ ;  /* 0x00000005140d7227 */ /* 0x000fe200078e00ff */
[C---:B------:R-:W-:Y:S02]  /*12e70*/  ISETP.GT.U32.AND P6, PT, R19.reuse, R17, PT ;  /* 0x000000111300720c */ /* 0x040fe40003fc4070 */
[----:B------:R-:W-:Y:S01]  /*12e80*/  @!P0 IADD3 R6, -R6, RZ, RZ ;  /* 0x000000ff06068210 */ /* 0x000fe20007ffe1ff */
[----:B------:R-:W-:Y:S01]  /*12e90*/  @!P4 IMAD.MOV R14, RZ, RZ, -R14 ;  /* 0x000000ffff0ec224 */ /* 0x000fe200078e0a0e */
[C---:B------:R-:W-:Y:S01]  /*12ea0*/  ISETP.GT.U32.AND P4, PT, R19.reuse, R4, PT ;  /* 0x000000041300720c */ /* 0x040fe20003f84070 */
[----:B------:R-:W-:Y:S01]  /*12eb0*/  IMAD.MOV R13, RZ, RZ, -R13 ;  /* 0x000000ffff0d7224 */ /* 0x000fe200078e0a0d */
[----:B------:R-:W-:Y:S01]  /*12ec0*/  ISETP.GE.AND P0, PT, R0, RZ, PT ;  /* 0x000000ff0000720c */ /* 0x000fe20003f06270 */
[----:B------:R-:W-:Y:S01]  /*12ed0*/  VIADD R0, R2, 0x190 ;  /* 0x0000019002007836 */ /* 0x000fe20000000000 */
[----:B------:R1:W-:Y:S01]  /*12ee0*/  STL [R1+0x388], R6 ;  /* 0x0003880601007387 */ /* 0x0003e20000100800 */
[----:B------:R-:W-:Y:S01]  /*12ef0*/  @!P2 IMAD.IADD R12, R12, 0x1, -R19 ;  /* 0x000000010c0ca824 */ /* 0x000fe200078e0a13 */
[----:B------:R-:W-:Y:S01]  /*12f00*/  ISETP.GE.AND P5, PT, R8, RZ, PT ;  /* 0x000000ff0800720c */ /* 0x000fe20003fa6270 */
[----:B------:R-:W-:Y:S01]  /*12f10*/  IMAD R5, R19, R13, R5 ;  /* 0x0000000d13057224 */ /* 0x000fe200078e0205 */
[----:B------:R-:W-:Y:S01]  /*12f20*/  IABS R9, R0 ;  /* 0x0000000000097213 */ /* 0x000fe20000000000 */
[--C-:B------:R-:W-:Y:S01]  /*12f30*/  @!P6 IMAD.IADD R17, R17, 0x1, -R19.reuse ;  /* 0x000000011111e824 */ /* 0x100fe200078e0a13 */
[C---:B------:R-:W-:Y:S01]  /*12f40*/  ISETP.GT.U32.AND P2, PT, R19.reuse, R12, PT ;  /* 0x0000000c1300720c */ /* 0x040fe20003f44070 */
[----:B------:R-:W-:Y:S01]  /*12f50*/  VIADD R8, R2, 0x191 ;  /* 0x0000019102087836 */ /* 0x000fe20000000000 */
[----:B------:R-:W-:Y:S01]  /*12f60*/  STL [R1+0x384], R14 ;  /* 0x0003840e01007387 */ /* 0x000fe20000100800 */
[----:B------:R-:W-:Y:S01]  /*12f70*/  @!P4 IMAD.IADD R4, R4, 0x1, -R19 ;  /* 0x000000010404c824 */ /* 0x000fe200078e0a13 */
[C---:B------:R-:W-:Y:S01]  /*12f80*/  ISETP.GT.U32.AND P6, PT, R19.reuse, R17, PT ;  /* 0x000000111300720c */ /* 0x040fe20003fc4070 */
[----:B-1----:R-:W-:Y:S01]  /*12f90*/  IMAD.MOV.U32 R6, RZ, RZ, R3 ;  /* 0x000000ffff067224 */ /* 0x002fe200078e0003 */
[----:B------:R-:W-:Y:S01]  /*12fa0*/  IABS R3, R8 ;  /* 0x0000000800037213 */ /* 0x000fe20000000000 */
[----:B------:R-:W-:Y:S01]  /*12fb0*/  IMAD.HI.U32 R10, R20, R9, RZ ;  /* 0x00000009140a7227 */ /* 0x000fe200078e00ff */
[----:B------:R-:W-:-:S03]  /*12fc0*/  ISETP.GT.U32.AND P4, PT, R19, R4, PT ;  /* 0x000000041300720c */ /* 0x000fc60003f84070 */
[----:B------:R-:W-:Y:S01]  /*12fd0*/  @!P1 IMAD.MOV R6, RZ, RZ, -R6 ;  /* 0x000000ffff069224 */ /* 0x000fe200078e0a06 */
[C---:B------:R-:W-:Y:S01]  /*12fe0*/  ISETP.GT.U32.AND P1, PT, R19.reuse, R5, PT ;  /* 0x000000051300720c */ /* 0x040fe20003f24070 */
[----:B------:R-:W-:Y:S02]  /*12ff0*/  IMAD.MOV R10, RZ, RZ, -R10 ;  /* 0x000000ffff0a7224 */ /* 0x000fe400078e0a0a */
[----:B------:R-:W-:Y:S01]  /*13000*/  @!P2 IMAD.IADD R12, R12, 0x1, -R19 ;  /* 0x000000010c0ca824 */ /* 0x000fe200078e0a13 */
[----:B------:R1:W-:Y:S01]  /*13010*/  STL [R1+0x380], R6 ;  /* 0x0003800601007387 */ /* 0x0003e20000100800 */
[----:B------:R-:W-:Y:S01]  /*13020*/  IMAD R9, R19, R10, R9 ;  /* 0x0000000a13097224 */ /* 0x000fe200078e0209 */
[----:B------:R-:W-:Y:S01]  /*13030*/  ISETP.GE.AND P2, PT, R7, RZ, PT ;  /* 0x000000ff0700720c */ /* 0x000fe20003f46270 */
[--C-:B------:R-:W-:Y:S01]  /*13040*/  @!P6 IMAD.IADD R17, R17, 0x1, -R19.reuse ;  /* 0x000000011111e824 */ /* 0x100fe200078e0a13 */
[----:B------:R-:W-:Y:S01]  /*13050*/  ISETP.GE.AND P6, PT, R0, RZ, PT ;  /* 0x000000ff0000720c */ /* 0x000fe20003fc6270 */
[----:B------:R-:W-:Y:S01]  /*13060*/  @!P4 IMAD.IADD R4, R4, 0x1, -R19 ;  /* 0x000000010404c824 */ /* 0x000fe200078e0a13 */
[----:B------:R-:W-:Y:S01]  /*13070*/  ISETP.GT.U32.AND P4, PT, R19, R9, PT ;  /* 0x000000091300720c */ /* 0x000fe20003f84070 */
[----:B------:R-:W-:Y:S01]  /*13080*/  IMAD.HI.U32 R0, R20, R3, RZ ;  /* 0x0000000314007227 */ /* 0x000fe200078e00ff */
[----:B-1----:R-:W-:-:S03]  /*13090*/  MOV R6, R12 ;  /* 0x0000000c00067202 */ /* 0x002fc60000000f00 */
[--C-:B------:R-:W-:Y:S02]  /*130a0*/  @!P1 IMAD.IADD R5, R5, 0x1, -R19.reuse ;  /* 0x0000000105059824 */ /* 0x100fe400078e0a13 */
[----:B------:R-:W-:Y:S02]  /*130b0*/  VIADD R7, R2, 0x192 ;  /* 0x0000019202077836 */ /* 0x000fe40000000000 */
[----:B------:R-:W-:Y:S01]  /*130c0*/  @!P0 IMAD.MOV R6, RZ, RZ, -R6 ;  /* 0x000000ffff068224 */ /* 0x000fe200078e0a06 */
[----:B------:R-:W-:Y:S01]  /*130d0*/  ISETP.GT.U32.AND P1, PT, R19, R5, PT ;  /* 0x000000051300720c */ /* 0x000fe20003f24070 */
[----:B------:R-:W-:Y:S01]  /*130e0*/  IMAD.MOV R0, RZ, RZ, -R0 ;  /* 0x000000ffff007224 */ /* 0x000fe200078e0a00 */
[----:B------:R-:W-:Y:S01]  /*130f0*/  IABS R11, R7 ;  /* 0x00000007000b7213 */ /* 0x000fe20000000000 */
[----:B------:R-:W-:Y:S01]  /*13100*/  @!P4 IMAD.IADD R9, R9, 0x1, -R19 ;  /* 0x000000010909c824 */ /* 0x000fe200078e0a13 */
[----:B------:R1:W-:Y:S01]  /*13110*/  STL [R1+0x37c], R6 ;  /* 0x00037c0601007387 */ /* 0x0003e20000100800 */
[----:B------:R-:W-:Y:S01]  /*13120*/  IMAD R3, R19, R0, R3 ;  /* 0x0000000013037224 */ /* 0x000fe200078e0203 */
[----:B------:R-:W-:Y:S01]  /*13130*/  ISETP.GE.AND P0, PT, R8, RZ, PT ;  /* 0x000000ff0800720c */ /* 0x000fe20003f06270 */
[----:B------:R-:W-:-:S02]  /*13140*/  VIADD R12, R2, 0x193 ;  /* 0x00000193020c7836 */ /* 0x000fc40000000000 */
[----:B------:R-:W-:Y:S02]  /*13150*/  VIADD R13, R2, 0x194 ;  /* 0x00000194020d7836 */ /* 0x000fe40000000000 */
[C---:B------:R-:W-:Y:S01]  /*13160*/  IMAD.HI.U32 R8, R20.reuse, R11, RZ ;  /* 0x0000000b14087227 */ /* 0x040fe200078e00ff */
[----:B------:R-:W-:Y:S02]  /*13170*/  IABS R15, R12 ;  /* 0x0000000c000f7213 */ /* 0x000fe40000000000 */
[----:B------:R-:W-:Y:S01]  /*13180*/  @!P1 IADD3 R5, R5, -R19, RZ ;  /* 0x8000001305059210 */ /* 0x000fe20007ffe0ff */
[----:B-1----:R-:W-:Y:S01]  /*13190*/  IMAD.MOV.U32 R6, RZ, RZ, R17 ;  /* 0x000000ffff067224 */ /* 0x002fe200078e0011 */
[C---:B------:R-:W-:Y:S01]  /*131a0*/  ISETP.GT.U32.AND P1, PT, R19.reuse, R3, PT ;  /* 0x000000031300720c */ /* 0x040fe20003f24070 */
[----:B------:R-:W-:Y:S01]  /*131b0*/  IMAD.MOV R8, RZ, RZ, -R8 ;  /* 0x000000ffff087224 */ /* 0x000fe200078e0a08 */
[----:B------:R-:W-:Y:S01]  /*131c0*/  IABS R14, R13 ;  /* 0x0000000d000e7213 */ /* 0x000fe20000000000 */
[----:B------:R-:W-:Y:S01]  /*131d0*/  @!P3 IMAD.MOV R6, RZ, RZ, -R6 ;  /* 0x000000ffff06b224 */ /* 0x000fe200078e0a06 */
[----:B------:R-:W-:Y:S01]  /*131e0*/  ISETP.GT.U32.AND P3, PT, R19, R9, PT ;  /* 0x000000091300720c */ /* 0x000fe20003f64070 */
[----:B------:R-:W-:-:S03]  /*131f0*/  IMAD.HI.U32 R18, R20, R15, RZ ;  /* 0x0000000f14127227 */ /* 0x000fc600078e00ff */
[----:B------:R1:W-:Y:S01]  /*13200*/  STL [R1+0x378], R6 ;  /* 0x0003780601007387 */ /* 0x0003e20000100800 */
[----:B------:R-:W-:Y:S02]  /*13210*/  VIADD R0, R2, 0x195 ;  /* 0x0000019502007836 */ /* 0x000fe40000000000 */
[C---:B------:R-:W-:Y:S02]  /*13220*/  IMAD R11, R19.reuse, R8, R11 ;  /* 0x00000008130b7224 */ /* 0x040fe400078e020b */
[----:B------:R-:W-:Y:S01]  /*13230*/  IMAD.HI.U32 R16, R20, R14, RZ ;  /* 0x0000000e14107227 */ /* 0x000fe200078e00ff */
[----:B------:R-:W-:Y:S02]  /*13240*/  IABS R8, R0 ;  /* 0x0000000000087213 */ /* 0x000fe40000000000 */
[----:B------:R-:W-:Y:S01]  /*13250*/  ISETP.GT.U32.AND P4, PT, R19, R11, PT ;  /* 0x0000000b1300720c */ /* 0x000fe20003f84070 */
[----:B------:R-:W-:Y:S01]  /*13260*/  IMAD.MOV R18, RZ, RZ, -R18 ;  /* 0x000000ffff127224 */ /* 0x000fe200078e0a12 */
[----:B-1----:R-:W-:Y:S01]  /*13270*/  MOV R6, R4 ;  /* 0x0000000400067202 */ /* 0x002fe20000000f00 */
[--C-:B------:R-:W-:Y:S01]  /*13280*/  @!P1 IMAD.IADD R3, R3, 0x1, -R19.reuse ;  /* 0x0000000103039824 */ /* 0x100fe200078e0a13 */
[----:B------:R-:W-:Y:S01]  /*13290*/  ISETP.GE.AND P1, PT, R7, RZ, PT ;  /* 0x000000ff0700720c */ /* 0x000fe20003f26270 */
[----:B------:R-:W-:-:S02]  /*132a0*/  @!P3 IMAD.IADD R9, R9, 0x1, -R19 ;  /* 0x000000010909b824 */ /* 0x000fc400078e0a13 */
[----:B------:R-:W-:Y:S01]  /*132b0*/  @!P5 IMAD.MOV R6, RZ, RZ, -R6 ;  /* 0x000000ffff06d224 */ /* 0x000fe200078e0a06 */
[C---:B------:R-:W-:Y:S01]  /*132c0*/  ISETP.GT.U32.AND P5, PT, R19.reuse, R3, PT ;  /* 0x000000031300720c */ /* 0x040fe20003fa4070 */
[----:B------:R-:W-:Y:S02]  /*132d0*/  IMAD.MOV R16, RZ, RZ, -R16 ;  /* 0x000000ffff107224 */ /* 0x000fe400078e0a10 */
[C---:B------:R-:W-:Y:S01]  /*132e0*/  IMAD R7, R19.reuse, R18, R15 ;  /* 0x0000001213077224 */ /* 0x040fe200078e020f */
[----:B------:R1:W-:Y:S01]  /*132f0*/  STL [R1+0x36c], R6 ;  /* 0x00036c0601007387 */ /* 0x0003e20000100800 */
[----:B------:R-:W-:Y:S02]  /*13300*/  VIADD R10, R2, 0x196 ;  /* 0x00000196020a7836 */ /* 0x000fe40000000000 */
[----:B------:R-:W-:Y:S01]  /*13310*/  IMAD.MOV.U32 R17, RZ, RZ, R8 ;  /* 0x000000ffff117224 */ /* 0x000fe200078e0008 */
[C---:B------:R-:W-:Y:S01]  /*13320*/  ISETP.GT.U32.AND P3, PT, R19.reuse, R7, PT ;  /* 0x000000071300720c */ /* 0x040fe20003f64070 */
[----:B------:R-:W-:Y:S01]  /*13330*/  IMAD R8, R19, R16, R14 ;  /* 0x0000001013087224 */ /* 0x000fe200078e020e */
[----:B------:R-:W-:Y:S01]  /*13340*/  IABS R15, R10 ;  /* 0x0000000a000f7213 */ /* 0x000fe20000000000 */
[----:B------:R-:W-:-:S04]  /*13350*/  IMAD.HI.U32 R4, R20, R17, RZ ;  /* 0x0000001114047227 */ /* 0x000fc800078e00ff */
[----:B-1----:R-:W-:Y:S02]  /*13360*/  IMAD.MOV.U32 R6, RZ, RZ, R9 ;  /* 0x000000ffff067224 */ /* 0x002fe400078e0009 */
[----:B------:R-:W-:Y:S02]  /*13370*/  IMAD.MOV.U32 R14, RZ, RZ, R5 ;  /* 0x000000ffff0e7224 */ /* 0x000fe400078e0005 */
[----:B------:R-:W-:Y:S01]  /*13380*/  IMAD.HI.U32 R5, R20, R15, RZ ;  /* 0x0000000f14057227 */ /* 0x000fe200078e00ff */
[----:B------:R-:W-:Y:S02]  /*13390*/  @!P6 IADD3 R6, -R6, RZ, RZ ;  /* 0x000000ff0606e210 */ /* 0x000fe40007ffe1ff */
[----:B------:R-:W-:Y:S01]  /*133a0*/  ISETP.GT.U32.AND P6, PT, R19, R8, PT ;  /* 0x000000081300720c */ /* 0x000fe20003fc4070 */
[----:B------:R-:W-:Y:S02]  /*133b0*/  @!P4 IMAD.IADD R11, R11, 0x1, -R19 ;  /* 0x000000010b0bc824 */ /* 0x000fe400078e0a13 */
[----:B------:R-:W-:-:S02]  /*133c0*/  IMAD.MOV R4, RZ, RZ, -R4 ;  /* 0x000000ffff047224 */ /* 0x000fc400078e0a04 */
[----:B------:R-:W-:Y:S01]  /*133d0*/  IMAD.MOV R9, RZ, RZ, -R5 ;  /* 0x000000ffff097224 */ /* 0x000fe200078e0a05 */
[C---:B------:R-:W-:Y:S01]  /*133e0*/  ISETP.GT.U32.AND P4, PT, R19.reuse, R11, PT ;  /* 0x0000000b1300720c */ /* 0x040fe20003f84070 */
[----:B------:R-:W-:Y:S02]  /*133f0*/  IMAD R5, R19, R4, R17 ;  /* 0x0000000413057224 */ /* 0x000fe400078e0211 */
[--C-:B------:R-:W-:Y:S02]  /*13400*/  @!P3 IMAD.IADD R7, R7, 0x1, -R19.reuse ;  /* 0x000000010707b824 */ /* 0x100fe400078e0a13 */
[----:B------:R-:W-:Y:S01]  /*13410*/  @!P2 IMAD.MOV R14, RZ, RZ, -R14 ;  /* 0x000000ffff0ea224 */ /* 0x000fe200078e0a0e */
[C---:B------:R-:W-:Y:S01]  /*13420*/  ISETP.GT.U32.AND P3, PT, R19.reuse, R5, PT ;  /* 0x000000051300720c */ /* 0x040fe20003f64070 */
[--C-:B------:R-:W-:Y:S01]  /*13430*/  @!P6 IMAD.IADD R8, R8, 0x1, -R19.reuse ;  /* 0x000000010808e824 */ /* 0x100fe200078e0a13 */
[----:B------:R-:W-:Y:S01]  /*13440*/  ISETP.GT.U32.AND P6, PT, R19, R7, PT ;  /* 0x000000071300720c */ /* 0x000fe20003fc4070 */
[--C-:B------:R-:W-:Y:S01]  /*13450*/  @!P5 IMAD.IADD R3, R3, 0x1, -R19.reuse ;  /* 0x000000010303d824 */ /* 0x100fe200078e0a13 */
[----:B------:R1:W-:Y:S01]  /*13460*/  STL [R1+0x364], R14 ;  /* 0x0003640e01007387 */ /* 0x0003e20000100800 */
[----:B------:R-:W-:Y:S01]  /*13470*/  ISETP.GE.AND P2, PT, R12, RZ, PT ;  /* 0x000000ff0c00720c */ /* 0x000fe20003f46270 */
[----:B------:R-:W-:Y:S01]  /*13480*/  VIADD R4, R2, 0x19a ;  /* 0x0000019a02047836 */ /* 0x000fe20000000000 */
[----:B------:R-:W-:Y:S01]  /*13490*/  ISETP.GE.AND P5, PT, R13, RZ, PT ;  /* 0x000000ff0d00720c */ /* 0x000fe20003fa6270 */
[----:B------:R2:W-:Y:S01]  /*134a0*/  STL [R1+0x360], R6 ;  /* 0x0003600601007387 */ /* 0x0005e20000100800 */
[----:B------:R-:W-:Y:S01]  /*134b0*/  @!P4 IMAD.IADD R11, R11, 0x1, -R19 ;  /* 0x000000010b0bc824 */ /* 0x000fe200078e0a13 */
[----:B------:R-:W-:Y:S01]  /*134c0*/  ISETP.GE.AND P4, PT, R0, RZ, PT ;  /* 0x000000ff0000720c */ /* 0x000fe20003f86270 */
[----:B------:R-:W-:Y:S01]  /*134d0*/  IMAD R0, R19, R9, R15 ;  /* 0x0000000913007224 */ /* 0x000fe200078e020f */
[----:B------:R-:W-:Y:S01]  /*134e0*/  IABS R12, R4 ;  /* 0x00000004000c7213 */ /* 0x000fe20000000000 */
[----:B------:R-:W-:-:S02]  /*134f0*/  @!P3 IMAD.IADD R5, R5, 0x1, -R19 ;  /* 0x000000010505b824 */ /* 0x000fc400078e0a13 */
[C---:B-1----:R-:W-:Y:S02]  /*13500*/  VIADD R14, R2.reuse, 0x197 ;  /* 0x00000197020e7836 */ /* 0x042fe40000000000 */
[----:B------:R-:W-:Y:S01]  /*13510*/  @!P6 IMAD.IADD R7, R7, 0x1, -R19 ;  /* 0x000000010707e824 */ /* 0x000fe200078e0a13 */
[C---:B------:R-:W-:Y:S01]  /*13520*/  ISETP.GT.U32.AND P6, PT, R19.reuse, R0, PT ;  /* 0x000000001300720c */ /* 0x040fe20003fc4070 */
[----:B--2---:R-:W-:Y:S01]  /*13530*/  IMAD.MOV.U32 R6, RZ, RZ, R3 ;  /* 0x000000ffff067224 */ /* 0x004fe200078e0003 */
[----:B------:R-:W-:Y:S01]  /*13540*/  IABS R15, R14 ;  /* 0x0000000e000f7213 */ /* 0x000fe20000000000 */
[C---:B------:R-:W-:Y:S01]  /*13550*/  VIADD R3, R2.reuse, 0x199 ;  /* 0x0000019902037836 */ /* 0x040fe20000000000 */
[C---:B------:R-:W-:Y:S01]  /*13560*/  ISETP.GT.U32.AND P3, PT, R19.reuse, R5, PT ;  /* 0x000000051300720c */ /* 0x040fe20003f64070 */
[----:B------:R-:W-:Y:S01]  /*13570*/  VIADD R9, R2, 0x198 ;  /* 0x0000019802097836 */ /* 0x000fe20000000000 */
[----:B------:R-:W-:Y:S01]  /*13580*/  @!P0 IADD3 R6, -R6, RZ, RZ ;  /* 0x000000ff06068210 */ /* 0x000fe20007ffe1ff */
[----:B------:R-:W-:Y:S01]  /*13590*/  IMAD.HI.U32 R17, R20, R15, RZ ;  /* 0x0000000f14117227 */ /* 0x000fe200078e00ff */
[----:B------:R-:W-:-:S02]  /*135a0*/  ISETP.GT.U32.AND P0, PT, R19, R8, PT ;  /* 0x000000081300720c */ /* 0x000fc40003f04070 */
[----:B------:R-:W-:Y:S01]  /*135b0*/  IABS R13, R3 ;  /* 0x00000003000d7213 */ /* 0x000fe20000000000 */
[----:B------:R-:W-:Y:S01]  /*135c0*/  IMAD.MOV R17, RZ, RZ, -R17 ;  /* 0x000000ffff117224 */ /* 0x000fe200078e0a11 */
[----:B------:R1:W-:Y:S01]  /*135d0*/  STL [R1+0x35c], R6 ;  /* 0x00035c0601007387 */ /* 0x0003e20000100800 */
[----:B------:R-:W-:Y:S01]  /*135e0*/  @!P6 IMAD.IADD R0, R0, 0x1, -R19 ;  /* 0x000000010000e824 */ /* 0x000fe200078e0a13 */
[----:B------:R-:W-:Y:S01]  /*135f0*/  IABS R16, R9 ;  /* 0x0000000900107213 */ /* 0x000fe20000000000 */
[----:B------:R-:W-:Y:S01]  /*13600*/  IMAD.HI.U32 R18, R20, R13, RZ ;  /* 0x0000000d14127227 */ /* 0x000fe200078e00ff */
[----:B------:R-:W-:-:S03]  /*13610*/  ISETP.GE.AND P6, PT, R14, RZ, PT ;  /* 0x000000ff0e00720c */ /* 0x000fc60003fc6270 */
[--C-:B------:R-:W-:Y:S02]  /*13620*/  @!P3 IMAD.IADD R5, R5, 0x1, -R19.reuse ;  /* 0x000000010505b824 */ /* 0x100fe400078e0a13 */
[----:B------:R-:W-:Y:S01]  /*13630*/  @!P0 IMAD.IADD R8, R8, 0x1, -R19 ;  /* 0x0000000108088824 */ /* 0x000fe200078e0a13 */
[----:B------:R-:W-:Y:S01]  /*13640*/  ISETP.GE.AND P0, PT, R10, RZ, PT ;  /* 0x000000ff0a00720c */ /* 0x000fe20003f06270 */
[C---:B------:R-:W-:Y:S02]  /*13650*/  IMAD R10, R19.reuse, R17, R15 ;  /* 0x00000011130a7224 */ /* 0x040fe400078e020f */
[----:B-1----:R-:W-:Y:S02]  /*13660*/  IMAD.MOV.U32 R6, RZ, RZ, R7 ;  /* 0x000000ffff067224 */ /* 0x002fe400078e0007 */
[----:B------:R-:W-:Y:S01]  /*13670*/  @!P1 IMAD.MOV R11, RZ, RZ, -R11 ;  /* 0x000000ffff0b9224 */ /* 0x000fe200078e0a0b */
[C---:B------:R-:W-:Y:S01]  /*13680*/  ISETP.GT.U32.AND P3, PT, R19.reuse, R10, PT ;  /* 0x0000000a1300720c */ /* 0x040fe20003f64070 */
[----:B------:R-:W-:Y:S01]  /*13690*/  @!P2 IMAD.MOV R6, RZ, RZ, -R6 ;  /* 0x000000ffff06a224 */ /* 0x000fe200078e0a06 */
[----:B------:R-:W-:Y:S01]  /*136a0*/  ISETP.GT.U32.AND P1, PT, R19, R0, PT ;  /* 0x000000001300720c */ /* 0x000fe20003f24070 */
[C---:B------:R-:W-:Y:S01]  /*136b0*/  IMAD.HI.U32 R17, R20.reuse, R12, RZ ;  /* 0x0000000c14117227 */ /* 0x040fe200078e00ff */
[----:B------:R-:W-:Y:S03]  /*136c0*/  STL [R1+0x348], R11 ;  /* 0x0003480b01007387 */ /* 0x000fe60000100800 */
[----:B------:R-:W-:Y:S01]  /*136d0*/  IMAD.HI.U32 R15, R20, R16, RZ ;  /* 0x00000010140f7227 */ /* 0x000fe200078e00ff */
[----:B------:R1:W-:Y:S01]  /*136e0*/  STL [R1+0x344], R6 ;  /* 0x0003440601007387 */ /* 0x0003e20000100800 */
[----:B------:R-:W-:-:S02]  /*136f0*/  IADD3 R17, -R17, RZ, RZ ;  /* 0x000000ff11117210 */ /* 0x000fc40007ffe1ff */
[----:B------:R-:W-:Y:S02]  /*13700*/  IMAD.MOV R18, RZ, RZ, -R18 ;  /* 0x000000ffff127224 */ /* 0x000fe400078e0a12 */
[----:B------:R-:W-:Y:S02]  /*13710*/  IMAD.MOV R15, RZ, RZ, -R15 ;  /* 0x000000ffff0f7224 */ /* 0x000fe400078e0a0f */
[C---:B------:R-:W-:Y:S02]  /*13720*/  IMAD R13, R19.reuse, R18, R13 ;  /* 0x00000012130d7224 */ /* 0x040fe400078e020d */
[C---:B------:R-:W-:Y:S01]  /*13730*/  IMAD R15, R19.reuse, R15, R16 ;  /* 0x0000000f130f7224 */ /* 0x040fe200078e0210 */
[----:B-1----:R-:W-:Y:S01]  /*13740*/  MOV R6, R8 ;  /* 0x0000000800067202 */ /* 0x002fe20000000f00 */
[C---:B------:R-:W-:Y:S02]  /*13750*/  IMAD R12, R19.reuse, R17, R12 ;  /* 0x00000011130c7224 */ /* 0x040fe400078e020c */
[----:B------:R-:W-:Y:S01]  /*13760*/  VIADD R14, R2, 0x19b ;  /* 0x0000019b020e7836 */ /* 0x000fe20000000000 */
[C---:B------:R-:W-:Y:S01]  /*13770*/  ISETP.GT.U32.AND P2, PT, R19.reuse, R15, PT ;  /* 0x0000000f1300720c */ /* 0x040fe20003f44070 */
[----:B------:R-:W-:Y:S01]  /*13780*/  @!P5 IMAD.MOV R6, RZ, RZ, -R6 ;  /* 0x000000ffff06d224 */ /* 0x000fe200078e0a06 */
[C---:B------:R-:W-:Y:S01]  /*13790*/  ISETP.GT.U32.AND P5, PT, R19.reuse, R13, PT ;  /* 0x0000000d1300720c */ /* 0x040fe20003fa4070 */
[--C-:B------:R-:W-:Y:S01]  /*137a0*/  @!P3 IMAD.IADD R10, R10, 0x1, -R19.reuse ;  /* 0x000000010a0ab824 */ /* 0x100fe200078e0a13 */
[----:B------:R-:W-:Y:S01]  /*137b0*/  IABS R17, R14 ;  /* 0x0000000e00117213 */ /* 0x000fe20000000000 */
[----:B------:R-:W-:Y:S01]  /*137c0*/  @!P1 IMAD.IADD R0, R0, 0x1, -R19 ;  /* 0x0000000100009824 */ /* 0x000fe200078e0a13 */
[C---:B------:R-:W-:Y:S01]  /*137d0*/  ISETP.GT.U32.AND P1, PT, R19.reuse, R12, PT ;  /* 0x0000000c1300720c */ /* 0x040fe20003f24070 */
[----:B------:R-:W-:Y:S01]  /*137e0*/  VIADD R16, R2, 0x19c ;  /* 0x0000019c02107836 */ /* 0x000fe20000000000 */
[----:B------:R-:W-:Y:S01]  /*137f0*/  ISETP.GT.U32.AND P3, PT, R19, R10, PT ;  /* 0x0000000a1300720c */ /* 0x000fe20003f64070 */
[----:B------:R-:W-:Y:S01]  /*13800*/  @!P4 IMAD.MOV R5, RZ, RZ, -R5 ;  /* 0x000000ffff05c224 */ /* 0x000fe200078e0a05 */
[----:B------:R1:W-:Y:S01]  /*13810*/  STL [R1+0x338], R6 ;  /* 0x0003380601007387 */ /* 0x0003e20000100800 */
[----:B------:R-:W-:Y:S01]  /*13820*/  IMAD.MOV.U32 R7, RZ, RZ, R17 ;  /* 0x000000ffff077224 */ /* 0x000fe200078e0011 */
[----:B------:R-:W-:Y:S01]  /*13830*/  IABS R11, R16 ;  /* 0x00000010000b7213 */ /* 0x000fe20000000000 */
[--C-:B------:R-:W-:Y:S01]  /*13840*/  @!P2 IMAD.IADD R15, R15, 0x1, -R19.reuse ;  /* 0x000000010f0fa824 */ /* 0x100fe200078e0a13 */
[----:B------:R2:W-:Y:S01]  /*13850*/  STL [R1+0x330], R5 ;  /* 0x0003300501007387 */ /* 0x0005e20000100800 */
[----:B------:R-:W-:Y:S01]  /*13860*/  @!P5 IMAD.IADD R13, R13, 0x1, -R19 ;  /* 0x000000010d0dd824 */ /* 0x000fe200078e0a13 */
[----:B------:R-:W-:Y:S01]  /*13870*/  ISETP.GE.AND P2, PT, R4, RZ, PT ;  /* 0x000000ff0400720c */ /* 0x000fe20003f46270 */
[----:B------:R-:W-:Y:S01]  /*13880*/  IMAD.HI.U32 R8, R20, R7, RZ ;  /* 0x0000000714087227 */ /* 0x000fe200078e00ff */
[----:B------:R-:W-:-:S02]  /*13890*/  ISETP.GT.U32.AND P5, PT, R19, R15, PT ;  /* 0x0000000f1300720c */ /* 0x000fc40003fa4070 */
[----:B-1----:R-:W-:Y:S01]  /*138a0*/  MOV R6, R0 ;  /* 0x0000000000067202 */ /* 0x002fe20000000f00 */
[----:B------:R-:W-:Y:S01]  /*138b0*/  @!P1 IMAD.IADD R12, R12, 0x1, -R19 ;  /* 0x000000010c0c9824 */ /* 0x000fe200078e0a13 */
[----:B------:R-:W-:Y:S01]  /*138c0*/  ISETP.GT.U32.AND P1, PT, R19, R13, PT ;  /* 0x0000000d1300720c */ /* 0x000fe20003f24070 */
[----:B------:R-:W-:Y:S01]  /*138d0*/  IMAD.MOV R8, RZ, RZ, -R8 ;  /* 0x000000ffff087224 */ /* 0x000fe200078e0a08 */
[----:B------:R-:W-:Y:S01]  /*138e0*/  ISETP.GE.AND P4, PT, R9, RZ, PT ;  /* 0x000000ff0900720c */ /* 0x000fe20003f86270 */
[----:B--2---:R-:W-:Y:S02]  /*138f0*/  IMAD.MOV.U32 R5, RZ, RZ, R11 ;  /* 0x000000ffff057224 */ /* 0x004fe400078e000b */
[----:B------:R-:W-:Y:S01]  /*13900*/  @!P0 IMAD.MOV R6, RZ, RZ, -R6 ;  /* 0x000000ffff068224 */ /* 0x000fe200078e0a06 */
[----:B------:R-:W-:Y:S01]  /*13910*/  ISETP.GT.U32.AND P0, PT, R19, R12, PT ;  /* 0x0000000c1300720c */ /* 0x000fe20003f04070 */
[----:B------:R-:W-:Y:S01]  /*13920*/  @!P3 IMAD.IADD R10, R10, 0x1, -R19 ;  /* 0x000000010a0ab824 */ /* 0x000fe200078e0a13 */
[----:B------:R-:W-:Y:S01]  /*13930*/  ISETP.GE.AND P3, PT, R3, RZ, PT ;  /* 0x000000ff0300720c */ /* 0x000fe20003f66270 */
[----:B------:R-:W-:Y:S01]  /*13940*/  IMAD.HI.U32 R4, R20, R5, RZ ;  /* 0x0000000514047227 */ /* 0x000fe200078e00ff */
[----:B------:R1:W-:Y:S03]  /*13950*/  STL [R1+0x32c], R6 ;  /* 0x00032c0601007387 */ /* 0x0003e60000100800 */
[----:B------:R-:W-:Y:S01]  /*13960*/  IMAD R3, R19, R8, R7 ;  /* 0x0000000813037224 */ /* 0x000fe200078e0207 */
[----:B------:R-:W-:Y:S01]  /*13970*/  @!P1 IADD3 R13, R13, -R19, RZ ;  /* 0x800000130d0d9210 */ /* 0x000fe20007ffe0ff */
[----:B------:R-:W-:-:S02]  /*13980*/  IMAD.MOV R4, RZ, RZ, -R4 ;  /* 0x000000ffff047224 */ /* 0x000fc400078e0a04 */
[C---:B------:R-:W-:Y:S02]  /*13990*/  VIADD R9, R2.reuse, 0x19d ;  /* 0x0000019d02097836 */ /* 0x040fe40000000000 */
[C---:B------:R-:W-:Y:S02]  /*139a0*/  IMAD R0, R19.reuse, R4, R5 ;  /* 0x0000000413007224 */ /* 0x040fe400078e0205 */
[----:B-1----:R-:W-:Y:S01]  /*139b0*/  IMAD.MOV.U32 R6, RZ, RZ, R10 ;  /* 0x000000ffff067224 */ /* 0x002fe200078e000a */
[----:B------:R-:W-:Y:S01]  /*139c0*/  IABS R5, R9 ;  /* 0x0000000900057213 */ /* 0x000fe20000000000 */
[----:B------:R-:W-:Y:S01]  /*139d0*/  VIADD R4, R2, 0x19e ;  /* 0x0000019e02047836 */ /* 0x000fe20000000000 */
[C---:B------:R-:W-:Y:S01]  /*139e0*/  ISETP.GT.U32.AND P1, PT, R19.reuse, R0, PT ;  /* 0x000000001300720c */ /* 0x040fe20003f24070 */
[----:B------:R-:W-:Y:S01]  /*139f0*/  @!P6 IMAD.MOV R6, RZ, RZ, -R6 ;  /* 0x000000ffff06e224 */ /* 0x000fe200078e0a06 */
[----:B------:R-:W-:Y:S01]  /*13a00*/  ISETP.GT.U32.AND P6, PT, R19, R3, PT ;  /* 0x000000031300720c */ /* 0x000fe20003fc4070 */
[----:B------:R-:W-:Y:S01]  /*13a10*/  @!P5 IMAD.IADD R15, R15, 0x1, -R19 ;  /* 0x000000010f0fd824 */ /* 0x000fe200078e0a13 */
[----:B------:R-:W-:Y:S01]  /*13a20*/  IABS R7, R4 ;  /* 0x0000000400077213 */ /* 0x000fe20000000000 */
[----:B------:R-:W-:Y:S01]  /*13a30*/  IMAD.HI.U32 R11, R20, R5, RZ ;  /* 0x00000005140b7227 */ /* 0x000fe200078e00ff */
[----:B------:R1:W-:Y:S01]  /*13a40*/  STL [R1+0x318], R6 ;  /* 0x0003180601007387 */ /* 0x0003e20000100800 */
[----:B------:R-:W-:-:S02]  /*13a50*/  ISETP.GE.AND P5, PT, R14, RZ, PT ;  /* 0x000000ff0e00720c */ /* 0x000fc40003fa6270 */
[----:B------:R-:W-:-:S04]  /*13a60*/  IMAD.HI.U32 R10, R20, R7, RZ ;  /* 0x00000007140a7227 */ /* 0x000fc800078e00ff */
[----:B------:R-:W-:Y:S02]  /*13a70*/  VIADD R8, R2, 0x19f ;  /* 0x0000019f02087836 */ /* 0x000fe40000000000 */
[----:B------:R-:W-:Y:S01]  /*13a80*/  @!P6 IMAD.IADD R3, R3, 0x1, -R19 ;  /* 0x000000010303e824 */ /* 0x000fe200078e0a13 */
[----:B------:R-:W-:Y:S01]  /*13a90*/  ISETP.GE.AND P6, PT, R9, RZ, PT ;  /* 0x000000ff0900720c */ /* 0x000fe20003fc6270 */
[----:B-1----:R-:W-:Y:S01]  /*13aa0*/  IMAD.MOV.U32 R6, RZ, RZ, R15 ;  /* 0x000000ffff067224 */ /* 0x002fe200078e000f */
[----:B------:R-:W-:Y:S01]  /*13ab0*/  IABS R17, R8 ;  /* 0x0000000800117213 */ /* 0x000fe20000000000 */
[----:B------:R-:W-:Y:S02]  /*13ac0*/  IMAD.MOV R11, RZ, RZ, -R11 ;  /* 0x000000ffff0b7224 */ /* 0x000fe400078e0a0b */
[--C-:B------:R-:W-:Y:S01]  /*13ad0*/  @!P1 IMAD.IADD R0, R0, 0x1, -R19.reuse ;  /* 0x0000000100009824 */ /* 0x100fe200078e0a13 */
[C---:B------:R-:W-:Y:S01]  /*13ae0*/  ISETP.GT.U32.AND P1, PT, R19.reuse, R3, PT ;  /* 0x000000031300720c */ /* 0x040fe20003f24070 */
[----:B------:R-:W-:Y:S01]  /*13af0*/  IMAD.MOV R9, RZ, RZ, -R10 ;  /* 0x000000ffff097224 */ /* 0x000fe200078e0a0a */
[----:B------:R-:W-:Y:S01]  /*13b00*/  MOV R10, R13 ;  /* 0x0000000d000a7202 */ /* 0x000fe20000000f00 */
[----:B------:R-:W-:Y:S01]  /*13b10*/  @!P4 IMAD.MOV R6, RZ, RZ, -R6 ;  /* 0x000000ffff06c224 */ /* 0x000fe200078e0a06 */
[C---:B------:R-:W-:Y:S01]  /*13b20*/  ISETP.GT.U32.AND P4, PT, R19.reuse, R0, PT ;  /* 0x000000001300720c */ /* 0x040fe20003f84070 */
[----:B------:R-:W-:Y:S01]  /*13b30*/  @!P0 IMAD.IADD R12, R12, 0x1, -R19 ;  /* 0x000000010c0c8824 */ /* 0x000fe200078e0a13 */
[----:B------:R-:W-:Y:S01]  /*13b40*/  ISETP.GE.AND P0, PT, R16, RZ, PT ;  /* 0x000000ff1000720c */ /* 0x000fe20003f06270 */
[----:B------:R-:W-:Y:S01]  /*13b50*/  IMAD R5, R19, R11, R5 ;  /* 0x0000000b13057224 */ /* 0x000fe200078e0205 */
[----:B------:R1:W-:Y:S01]  /*13b60*/  STL [R1+0x314], R6 ;  /* 0x0003140601007387 */ /* 0x0003e20000100800 */
[----:B------:R-:W-:-:S02]  /*13b70*/  @!P3 IMAD.MOV R10, RZ, RZ, -R10 ;  /* 0x000000ffff0ab224 */ /* 0x000fc400078e0a0a */
[C---:B------:R-:W-:Y:S01]  /*13b80*/  IMAD R7, R19.reuse, R9, R7 ;  /* 0x0000000913077224 */ /* 0x040fe200078e0207 */
[----:B------:R-:W-:Y:S01]  /*13b90*/  ISETP.GT.U32.AND P3, PT, R19, R5, PT ;  /* 0x000000051300720c */ /* 0x000fe20003f64070 */
[----:B------:R-:W-:Y:S01]  /*13ba0*/  IMAD.HI.U32 R9, R20, R17, RZ ;  /* 0x0000001114097227 */ /* 0x000fe200078e00ff */
[----:B------:R-:W-:Y:S03]  /*13bb0*/  STL [R1+0x2fc], R10 ;  /* 0x0002fc0a01007387 */ /* 0x000fe60000100800 */
[----:B------:R-:W-:Y:S01]  /*13bc0*/  @!P1 IMAD.IADD R3, R3, 0x1, -R19 ;  /* 0x0000000103039824 */ /* 0x000fe200078e0a13 */
[----:B------:R-:W-:Y:S01]  /*13bd0*/  ISETP.GT.U32.AND P1, PT, R19, R7, PT ;  /* 0x000000071300720c */ /* 0x000fe20003f24070 */
[----:B-1----:R-:W-:Y:S02]  /*13be0*/  IMAD.MOV.U32 R6, RZ, RZ, R12 ;  /* 0x000000ffff067224 */ /* 0x002fe400078e000c */
[----:B------:R-:W-:-:S02]  /*13bf0*/  IMAD.MOV.U32 R13, RZ, RZ, R3 ;  /* 0x000000ffff0d7224 */ /* 0x000fc400078e0003 */
[----:B------:R-:W-:Y:S01]  /*13c00*/  @!P2 IMAD.MOV R6, RZ, RZ, -R6 ;  /* 0x000000ffff06a224 */ /* 0x000fe200078e0a06 */
[----:B------:R-:W-:Y:S01]  /*13c10*/  ISETP.GE.AND P2, PT, R4, RZ, PT ;  /* 0x000000ff0400720c */ /* 0x000fe20003f46270 */
[----:B------:R-:W-:Y:S01]  /*13c20*/  IMAD.MOV R4, RZ, RZ, -R9 ;  /* 0x000000ffff047224 */ /* 0x000fe200078e0a09 */
[----:B------:R-:W-:Y:S01]  /*13c30*/  IADD3 R9, R2, 0x1a2, RZ ;  /* 0x000001a202097810 */ /* 0x000fe20007ffe0ff */
[----:B------:R-:W-:Y:S01]  /*13c40*/  @!P3 IMAD.IADD R5, R5, 0x1, -R19 ;  /* 0x000000010505b824 */ /* 0x000fe200078e0a13 */
[----:B------:R1:W-:Y:S01]  /*13c50*/  STL [R1+0x2f8], R6 ;  /* 0x0002f80601007387 */ /* 0x0003e20000100800 */
[C---:B------:R-:W-:Y:S02]  /*13c60*/  IMAD R17, R19.reuse, R4, R17 ;  /* 0x0000000413117224 */ /* 0x040fe400078e0211 */
[----:B------:R-:W-:Y:S01]  /*13c70*/  @!P5 IMAD.MOV R13, RZ, RZ, -R13 ;  /* 0x000000ffff0dd224 */ /* 0x000fe200078e0a0d */
[C---:B------:R-:W-:Y:S01]  /*13c80*/  ISETP.GT.U32.AND P3, PT, R19.reuse, R5, PT ;  /* 0x000000051300720c */ /* 0x040fe20003f64070 */
[--C-:B------:R-:W-:Y:S01]  /*13c90*/  @!P4 IMAD.IADD R0, R0, 0x1, -R19.reuse ;  /* 0x000000010000c824 */ /* 0x100fe200078e0a13 */
[----:B------:R-:W-:Y:S01]  /*13ca0*/  ISETP.GT.U32.AND P5, PT, R19, R17, PT ;  /* 0x000000111300720c */ /* 0x000fe20003fa4070 */
[----:B------:R-:W-:Y:S01]  /*13cb0*/  VIADD R12, R2, 0x1a0 ;  /* 0x000001a0020c7836 */ /* 0x000fe20000000000 */
[----:B------:R-:W-:Y:S01]  /*13cc0*/  ISETP.GE.AND P4, PT, R8, RZ, PT ;  /* 0x000000ff0800720c */ /* 0x000fe20003f86270 */
[----:B------:R-:W-:Y:S01]  /*13cd0*/  VIADD R11, R2, 0x1a1 ;  /* 0x000001a1020b7836 */ /* 0x000fe20000000000 */
[----:B------:R-:W-:Y:S01]  /*13ce0*/  IABS R8, R9 ;  /* 0x0000000900087213 */ /* 0x000fe20000000000 */
[----:B-1----:R-:W-:Y:S01]  /*13cf0*/  IMAD.MOV.U32 R6, RZ, RZ, R0 ;  /* 0x000000ffff067224 */ /* 0x002fe200078e0000 */
[----:B------:R-:W-:Y:S01]  /*13d00*/  IABS R10, R12 ;  /* 0x0000000c000a7213 */ /* 0x000fe20000000000 */
[--C-:B------:R-:W-:Y:S01]  /*13d10*/  @!P1 IMAD.IADD R7, R7, 0x1, -R19.reuse ;  /* 0x0000000107079824 */ /* 0x100fe200078e0a13 */
[----:B------:R-:W-:Y:S01]  /*13d20*/  IABS R4, R11 ;  /* 0x0000000b00047213 */ /* 0x000fe20000000000 */
[----:B------:R-:W-:Y:S01]  /*13d30*/  @!P0 IMAD.MOV R6, RZ, RZ, -R6 ;  /* 0x000000ffff068224 */ /* 0x000fe200078e0a06 */
[----:B------:R-:W-:Y:S01]  /*13d40*/  ISETP.GE.AND P0, PT, R12, RZ, PT ;  /* 0x000000ff0c00720c */ /* 0x000fe20003f06270 */
[----:B------:R-:W-:Y:S01]  /*13d50*/  IMAD.HI.U32 R12, R20, R10, RZ ;  /* 0x0000000a140c7227 */ /* 0x000fe200078e00ff */
[----:B------:R-:W-:Y:S01]  /*13d60*/  ISETP.GT.U32.AND P1, PT, R19, R7, PT ;  /* 0x000000071300720c */ /* 0x000fe20003f24070 */
[----:B------:R1:W-:Y:S02]  /*13d70*/  STL [R1+0x2f4], R13 ;  /* 0x0002f40d01007387 */ /* 0x0003e40000100800 */
[----:B------:R-:W-:-:S02]  /*13d80*/  @!P5 IMAD.IADD R17, R17, 0x1, -R19 ;  /* 0x000000011111d824 */ /* 0x000fc400078e0a13 */
[C---:B------:R-:W-:Y:S01]  /*13d90*/  IMAD.HI.U32 R0, R20.reuse, R8, RZ ;  /* 0x0000000814007227 */ /* 0x040fe200078e00ff */
[----:B------:R2:W-:Y:S02]  /*13da0*/  STL [R1+0x2f0], R6 ;  /* 0x0002f00601007387 */ /* 0x0005e40000100800 */
[----:B------:R-:W-:Y:S01]  /*13db0*/  ISETP.GT.U32.AND P5, PT, R19, R17, PT ;  /* 0x000000111300720c */ /* 0x000fe20003fa4070 */
[----:B------:R-:W-:-:S04]  /*13dc0*/  IMAD.HI.U32 R3, R20, R4, RZ ;  /* 0x0000000414037227 */ /* 0x000fc800078e00ff */
[----:B------:R-:W-:Y:S01]  /*13dd0*/  @!P3 IMAD.IADD R5, R5, 0x1, -R19 ;  /* 0x000000010505b824 */ /* 0x000fe200078e0a13 */
[----:B------:R-:W-:Y:S01]  /*13de0*/  ISETP.GE.AND P3, PT, R11, RZ, PT ;  /* 0x000000ff0b00720c */ /* 0x000fe20003f66270 */
[----:B------:R-:W-:Y:S01]  /*13df0*/  IMAD.MOV R12, RZ, RZ, -R12 ;  /* 0x000000ffff0c7224 */ /* 0x000fe200078e0a0c */
[----:B------:R-:W-:Y:S01]  /*13e00*/  IADD3 R3, -R3, RZ, RZ ;  /* 0x000000ff03037210 */ /* 0x000fe20007ffe1ff */
[----:B------:R-:W-:Y:S02]  /*13e10*/  IMAD.MOV R11, RZ, RZ, -R0 ;  /* 0x000000ffff0b7224 */ /* 0x000fe400078e0a00 */
[C---:B------:R-:W-:Y:S01]  /*13e20*/  IMAD R0, R19.reuse, R12, R10 ;  /* 0x0000000c13007224 */ /* 0x040fe200078e020a */
[----:B------:R-:W-:Y:S01]  /*13e30*/  IADD3 R10, R2, 0x1a5, RZ ;  /* 0x000001a5020a7810 */ /* 0x000fe20007ffe0ff */
[----:B-1----:R-:W-:Y:S02]  /*13e40*/  IMAD.MOV.U32 R13, RZ, RZ, R5 ;  /* 0x000000ffff0d7224 */ /* 0x002fe400078e0005 */
[----:B------:R-:W-:-:S02]  /*13e50*/  IMAD R3, R19, R3, R4 ;  /* 0x0000000313037224 */ /* 0x000fc400078e0204 */
[----:B------:R-:W-:Y:S01]  /*13e60*/  @!P6 IMAD.MOV R13, RZ, RZ, -R13 ;  /* 0x000000ffff0de224 */ /* 0x000fe200078e0a0d */
[----:B------:R-:W-:Y:S01]  /*13e70*/  ISETP.GT.U32.AND P6, PT, R19, R0, PT ;  /* 0x000000001300720c */ /* 0x000fe20003fc4070 */
[--C-:B------:R-:W-:Y:S01]  /*13e80*/  @!P1 IMAD.IADD R7, R7, 0x1, -R19.reuse ;  /* 0x0000000107079824 */ /* 0x100fe200078e0a13 */
[----:B------:R-:W-:Y:S01]  /*13e90*/  ISETP.GE.AND P1, PT, R9, RZ, PT ;  /* 0x000000ff0900720c */ /* 0x000fe20003f26270 */
[----:B------:R-:W-:Y:S01]  /*13ea0*/  @!P5 IMAD.IADD R17, R17, 0x1, -R19 ;  /* 0x000000011111d824 */ /* 0x000fe200078e0a13 */
[----:B------:R-:W-:Y:S01]  /*13eb0*/  ISETP.GT.U32.AND P5, PT, R19, R3, PT ;  /* 0x000000031300720c */ /* 0x000fe20003fa4070 */
[----:B--2---:R-:W-:Y:S01]  /*13ec0*/  IMAD.MOV.U32 R6, RZ, RZ, R7 ;  /* 0x000000ffff067224 */ /* 0x004fe200078e0007 */
[----:B------:R-:W-:Y:S01]  /*13ed0*/  STL [R1+0x2ec], R13 ;  /* 0x0002ec0d01007387 */ /* 0x000fe20000100800 */
[----:B------:R-:W-:Y:S02]  /*13ee0*/  VIADD R15, R2, 0x1a3 ;  /* 0x000001a3020f7836 */ /* 0x000fe40000000000 */
[----:B------:R-:W-:-:S02]  /*13ef0*/  @!P2 IMAD.MOV R6, RZ, RZ, -R6 ;  /* 0x000000ffff06a224 */ /* 0x000fc400078e0a06 */
[----:B------:R-:W-:Y:S01]  /*13f00*/  VIADD R5, R2, 0x1a4 ;  /* 0x000001a402057836 */ /* 0x000fe20000000000 */
[----:B------:R-:W-:Y:S01]  /*13f10*/  ISETP.GE.AND P2, PT, R15, RZ, PT ;  /* 0x000000ff0f00720c */ /* 0x000fe20003f46270 */
[--C-:B------:R-:W-:Y:S01]  /*13f20*/  @!P6 IMAD.IADD R0, R0, 0x1, -R19.reuse ;  /* 0x000000010000e824 */ /* 0x100fe200078e0a13 */
[----:B------:R1:W-:Y:S01]  /*13f30*/  STL [R1+0x2e8], R6 ;  /* 0x0002e80601007387 */ /* 0x0003e20000100800 */
[----:B------:R-:W-:Y:S01]  /*13f40*/  IMAD R4, R19, R11, R8 ;  /* 0x0000000b13047224 */ /* 0x000fe200078e0208 */
[----:B------:R-:W-:Y:S01]  /*13f50*/  IABS R15, R15 ;  /* 0x0000000f000f7213 */ /* 0x000fe20000000000 */
[----:B------:R-:W-:Y:S01]  /*13f60*/  @!P5 IMAD.IADD R3, R3, 0x1, -R19 ;  /* 0x000000010303d824 */ /* 0x000fe200078e0a13 */
[C---:B------:R-:W-:Y:S01]  /*13f70*/  ISETP.GT.U32.AND P6, PT, R19.reuse, R0, PT ;  /* 0x000000001300720c */ /* 0x040fe20003fc4070 */
[----:B------:R-:W-:Y:S01]  /*13f80*/  VIADD R11, R2, 0x1a6 ;  /* 0x000001a6020b7836 */ /* 0x000fe20000000000 */
[----:B------:R-:W-:Y:S01]  /*13f90*/  IABS R7, R5 ;  /* 0x0000000500077213 */ /* 0x000fe20000000000 */
[----:B------:R-:W-:Y:S01]  /*13fa0*/  IMAD.HI.U32 R16, R20, R15, RZ ;  /* 0x0000000f14107227 */ /* 0x000fe200078e00ff */
[----:B------:R-:W-:-:S02]  /*13fb0*/  ISETP.GT.U32.AND P5, PT, R19, R3, PT ;  /* 0x000000031300720c */ /* 0x000fc40003fa4070 */
[----:B------:R-:W-:Y:S01]  /*13fc0*/  IABS R8, R10 ;  /* 0x0000000a00087213 */ /* 0x000fe20000000000 */
[----:B-1----:R-:W-:Y:S01]  /*13fd0*/  IMAD.MOV.U32 R6, RZ, RZ, R17 ;  /* 0x000000ffff067224 */ /* 0x002fe200078e0011 */
[----:B------:R-:W-:Y:S01]  /*13fe0*/  IABS R9, R11 ;  /* 0x0000000b00097213 */ /* 0x000fe20000000000 */
[----:B------:R-:W-:-:S04]  /*13ff0*/  IMAD.HI.U32 R14, R20, R7, RZ ;  /* 0x00000007140e7227 */ /* 0x000fc800078e00ff */
[----:B------:R-:W-:Y:S01]  /*14000*/  @!P4 IMAD.MOV R6, RZ, RZ, -R6 ;  /* 0x000000ffff06c224 */ /* 0x000fe200078e0a06 */
[----:B------:R-:W-:Y:S01]  /*14010*/  ISETP.GT.U32.AND P4, PT, R19, R4, PT ;  /* 0x000000041300720c */ /* 0x000fe20003f84070 */
[----:B------:R-:W-:Y:S02]  /*14020*/  IMAD.MOV R16, RZ, RZ, -R16 ;  /* 0x000000ffff107224 */ /* 0x000fe400078e0a10 */
[----:B------:R-:W-:Y:S01]  /*14030*/  IMAD.MOV R14, RZ, RZ, -R14 ;  /* 0x000000ffff0e7224 */ /* 0x000fe200078e0a0e */
[----:B------:R1:W-:Y:S01]  /*14040*/  STL [R1+0x2e0], R6 ;  /* 0x0002e00601007387 */ /* 0x0003e20000100800 */
[----:B------:R-:W-:Y:S01]  /*14050*/  @!P6 IMAD.IADD R0, R0, 0x1, -R19 ;  /* 0x000000010000e824 */ /* 0x000fe200078e0a13 */
[----:B------:R-:W-:Y:S01]  /*14060*/  ISETP.GE.AND P6, PT, R5, RZ, PT ;  /* 0x000000ff0500720c */ /* 0x000fe20003fc6270 */
[C---:B------:R-:W-:Y:S02]  /*14070*/  IMAD R5, R19.reuse, R16, R15 ;  /* 0x0000001013057224 */ /* 0x040fe400078e020f */
[----:B------:R-:W-:-:S02]  /*14080*/  IMAD R7, R19, R14, R7 ;  /* 0x0000000e13077224 */ /* 0x000fc400078e0207 */
[----:B------:R-:W-:Y:S02]  /*14090*/  IMAD.HI.U32 R13, R20, R8, RZ ;  /* 0x00000008140d7227 */ /* 0x000fe400078e00ff */
[----:B------:R-:W-:Y:S02]  /*140a0*/  @!P4 IADD3 R4, R4, -R19, RZ ;  /* 0x800000130404c210 */ /* 0x000fe40007ffe0ff */
[----:B------:R-:W-:Y:S01]  /*140b0*/  @!P5 IMAD.IADD R3, R3, 0x1, -R19 ;  /* 0x000000010303d824 */ /* 0x000fe200078e0a13 */
[C---:B------:R-:W-:Y:S01]  /*140c0*/  ISETP.GT.U32.AND P5, PT, R19.reuse, R5, PT ;  /* 0x000000051300720c */ /* 0x040fe20003fa4070 */
[----:B------:R-:W-:Y:S01]  /*140d0*/  IMAD.HI.U32 R12, R20, R9, RZ ;  /* 0x00000009140c7227 */ /* 0x000fe200078e00ff */
[----:B------:R-:W-:Y:S02]  /*140e0*/  ISETP.GT.U32.AND P4, PT, R19, R7, PT ;  /* 0x000000071300720c */ /* 0x000fe40003f84070 */
[----:B------:R-:W-:Y:S01]  /*140f0*/  IADD3 R13, -R13, RZ, RZ ;  /* 0x000000ff0d0d7210 */ /* 0x000fe20007ffe1ff */
[----:B------:R-:W-:-:S02]  /*14100*/  IMAD.MOV R12, RZ, RZ, -R12 ;  /* 0x000000ffff0c7224 */ /* 0x000fc400078e0a0c */
[----:B-1----:R-:W-:Y:S02]  /*14110*/  IMAD.MOV.U32 R6, RZ, RZ, R0 ;  /* 0x000000ffff067224 */ /* 0x002fe400078e0000 */
[C---:B------:R-:W-:Y:S02]  /*14120*/  IMAD R8, R19.reuse, R13, R8 ;  /* 0x0000000d13087224 */ /* 0x040fe400078e0208 */
[----:B------:R-:W-:Y:S02]  /*14130*/  IMAD R9, R19, R12, R9 ;  /* 0x0000000c13097224 */ /* 0x000fe400078e0209 */
[C---:B------:R-:W-:Y:S02]  /*14140*/  VIADD R12, R2.reuse, 0x1a7 ;  /* 0x000001a7020c7836 */ /* 0x040fe40000000000 */
[----:B------:R-:W-:Y:S02]  /*14150*/  VIADD R13, R2, 0x1a8 ;  /* 0x000001a8020d7836 */ /* 0x000fe40000000000 */
[--C-:B------:R-:W-:Y:S01]  /*14160*/  @!P5 IMAD.IADD R5, R5, 0x1, -R19.reuse ;  /* 0x000000010505d824 */ /* 0x100fe200078e0a13 */
[----:B------:R-:W-:Y:S01]  /*14170*/  IABS R16, R12 ;  /* 0x0000000c00107213 */ /* 0x000fe20000000000 */
[----:B------:R-:W-:Y:S01]  /*14180*/  @!P4 IMAD.IADD R7, R7, 0x1, -R19 ;  /* 0x000000010707c824 */ /* 0x000fe200078e0a13 */
[----:B------:R-:W-:Y:S01]  /*14190*/  IABS R17, R13 ;  /* 0x0000000d00117213 */ /* 0x000fe20000000000 */
[----:B------:R-:W-:Y:S01]  /*141a0*/  @!P0 IMAD.MOV R6, RZ, RZ, -R6 ;  /* 0x000000ffff068224 */ /* 0x000fe200078e0a06 */
[C---:B------:R-:W-:Y:S01]  /*141b0*/  ISETP.GT.U32.AND P5, PT, R19.reuse, R4, PT ;  /* 0x000000041300720c */ /* 0x040fe20003fa4070 */
[----:B------:R-:W-:Y:S01]  /*141c0*/  IMAD.HI.U32 R0, R20, R16, RZ ;  /* 0x0000001014007227 */ /* 0x000fe200078e00ff */
[----:B------:R-:W-:-:S02]  /*141d0*/  ISETP.GT.U32.AND P4, PT, R19, R5, PT ;  /* 0x000000051300720c */ /* 0x000fc40003f84070 */
[C---:B------:R-:W-:Y:S01]  /*141e0*/  ISETP.GT.U32.AND P0, PT, R19.reuse, R7, PT ;  /* 0x000000071300720c */ /* 0x040fe20003f04070 */
[----:B------:R-:W-:Y:S01]  /*141f0*/  IMAD.HI.U32 R240, R20, R17, RZ ;  /* 0x0000001114f07227 */ /* 0x000fe200078e00ff */
[----:B------:R1:W-:Y:S03]  /*14200*/  STL [R1+0x2d8], R6 ;  /* 0x0002d80601007387 */ /* 0x0003e60000100800 */
[----:B------:R-:W-:Y:S02]  /*14210*/  IMAD.MOV R0, RZ, RZ, -R0 ;  /* 0x000000ffff007224 */ /* 0x000fe400078e0a00 */
[----:B------:R-:W-:Y:S02]  /*14220*/  IMAD.MOV R240, RZ, RZ, -R240 ;  /* 0x000000fffff07224 */ /* 0x000fe400078e0af0 */
[----:B------:R-:W-:Y:S01]  /*14230*/  @!P3 IMAD.MOV R3, RZ, RZ, -R3 ;  /* 0x000000ffff03b224 */ /* 0x000fe200078e0a03 */
[C---:B------:R-:W-:Y:S01]  /*14240*/  ISETP.GT.U32.AND P3, PT, R19.reuse, R8, PT ;  /* 0x000000081300720c */ /* 0x040fe20003f64070 */
[----:B------:R-:W-:Y:S01]  /*14250*/  @!P5 IMAD.IADD R4, R4, 0x1, -R19 ;  /* 0x000000010404d824 */ /* 0x000fe200078e0a13 */
[C---:B------:R-:W-:Y:S01]  /*14260*/  ISETP.GT.U32.AND P5, PT, R19.reuse, R9, PT ;  /* 0x000000091300720c */ /* 0x040fe20003fa4070 */
[----:B------:R-:W-:Y:S01]  /*14270*/  IMAD R16, R19, R0, R16 ;  /* 0x0000000013107224 */ /* 0x000fe200078e0210 */
[----:B------:R-:W-:Y:S01]  /*14280*/  @!P4 IADD3 R5, R5, -R19, RZ ;  /* 0x800000130505c210 */ /* 0x000fe20007ffe0ff */
[----:B------:R-:W-:Y:S01]  /*14290*/  IMAD R17, R19, R240, R17 ;  /* 0x000000f013117224 */ /* 0x000fe200078e0211 */
[----:B------:R2:W-:Y:S01]  /*142a0*/  STL [R1+0x2d4], R3 ;  /* 0x0002d40301007387 */ /* 0x0005e20000100800 */
[--C-:B------:R-:W-:Y:S01]  /*142b0*/  @!P0 IMAD.IADD R7, R7, 0x1, -R19.reuse ;  /* 0x0000000107078824 */ /* 0x100fe200078e0a13 */
[C---:B------:R-:W-:Y:S01]  /*142c0*/  ISETP.GT.U32.AND P4, PT, R19.reuse, R16, PT ;  /* 0x000000101300720c */ /* 0x040fe20003f84070 */
[C---:B------:R-:W-:Y:S01]  /*142d0*/  VIADD R14, R2.reuse, 0x1a9 ;  /* 0x000001a9020e7836 */ /* 0x040fe20000000000 */
[----:B------:R-:W-:Y:S01]  /*142e0*/  ISETP.GT.U32.AND P0, PT, R19, R17, PT ;  /* 0x000000111300720c */ /* 0x000fe20003f04070 */
[----:B------:R-:W-:Y:S01]  /*142f0*/  VIADD R15, R2, 0x1aa ;  /* 0x000001aa020f7836 */ /* 0x000fe20000000000 */
[----:B------:R-:W-:Y:S01]  /*14300*/  MOV R21, R4 ;  /* 0x0000000400157202 */ /* 0x000fe20000000f00 */
[--C-:B------:R-:W-:Y:S01]  /*14310*/  @!P3 IMAD.IADD R8, R8, 0x1, -R19.reuse ;  /* 0x000000010808b824 */ /* 0x100fe200078e0a13 */
[----:B------:R-:W-:Y:S01]  /*14320*/  IABS R18, R14 ;  /* 0x0000000e00127213 */ /* 0x000fe20000000000 */
[----:B------:R-:W-:Y:S01]  /*14330*/  @!P5 IMAD.IADD R9, R9, 0x1, -R19 ;  /* 0x000000010909d824 */ /* 0x000fe200078e0a13 */
[----:B------:R-:W-:Y:S01]  /*14340*/  IABS R238, R15 ;  /* 0x0000000f00ee7213 */ /* 0x000fe20000000000 */
[----:B-1----:R-:W-:Y:S01]  /*14350*/  IMAD.MOV.U32 R6, RZ, RZ, R5 ;  /* 0x000000ffff067224 */ /* 0x002fe200078e0005 */
[----:B------:R-:W-:Y:S01]  /*14360*/  ISETP.GE.AND P5, PT, R11, RZ, PT ;  /* 0x000000ff0b00720c */ /* 0x000fe20003fa6270 */
[----:B--2---:R-:W-:Y:S01]  /*14370*/  IMAD.HI.U32 R3, R20, R18, RZ ;  /* 0x0000001214037227 */ /* 0x004fe200078e00ff */
[----:B------:R-:W-:-:S03]  /*14380*/  ISETP.GE.AND P3, PT, R10, RZ, PT ;  /* 0x000000ff0a00720c */ /* 0x000fc60003f66270 */
[--C-:B------:R-:W-:Y:S01]  /*14390*/  @!P4 IMAD.IADD R16, R16, 0x1, -R19.reuse ;  /* 0x000000011010c824 */ /* 0x100fe200078e0a13 */
[----:B------:R-:W-:Y:S01]  /*143a0*/  ISETP.GT.U32.AND P4, PT, R19, R8, PT ;  /* 0x000000081300720c */ /* 0x000fe20003f84070 */
[----:B------:R-:W-:Y:S01]  /*143b0*/  @!P0 IMAD.IADD R17, R17, 0x1, -R19 ;  /* 0x0000000111118824 */ /* 0x000fe200078e0a13 */
[----:B------:R-:W-:Y:S01]  /*143c0*/  ISETP.GT.U32.AND P0, PT, R19, R9, PT ;  /* 0x000000091300720c */ /* 0x000fe20003f04070 */
[----:B------:R-:W-:-:S04]  /*143d0*/  IMAD.HI.U32 R0, R20, R238, RZ ;  /* 0x000000ee14007227 */ /* 0x000fc800078e00ff */
[----:B------:R-:W-:Y:S02]  /*143e0*/  IMAD.MOV R3, RZ, RZ, -R3 ;  /* 0x000000ffff037224 */ /* 0x000fe400078e0a03 */
[----:B------:R-:W-:Y:S01]  /*143f0*/  @!P2 IMAD.MOV R6, RZ, RZ, -R6 ;  /* 0x000000ffff06a224 */ /* 0x000fe200078e0a06 */
[C---:B------:R-:W-:Y:S01]  /*14400*/  ISETP.GT.U32.AND P2, PT, R19.reuse, R16, PT ;  /* 0x000000101300720c */ /* 0x040fe20003f44070 */
[C---:B------:R-:W-:Y:S02]  /*14410*/  VIADD R11, R2.reuse, 0x1ab ;  /* 0x000001ab020b7836 */ /* 0x040fe40000000000 */
[----:B------:R-:W-:Y:S02]  /*14420*/  IMAD.MOV R0, RZ, RZ, -R0 ;  /* 0x000000ffff007224 */ /* 0x000fe400078e0a00 */
[----:B------:R-:W-:Y:S02]  /*14430*/  IMAD R3, R19, R3, R18 ;  /* 0x0000000313037224 */ /* 0x000fe400078e0212 */
[----:B------:R-:W-:Y:S01]  /*14440*/  IMAD.MOV.U32 R4, RZ, RZ, R7 ;  /* 0x000000ffff047224 */ /* 0x000fe200078e0007 */
[----:B------:R-:W-:Y:S01]  /*14450*/  IABS R7, R11 ;  /* 0x0000000b00077213 */ /* 0x000fe20000000000 */
[----:B------:R-:W-:-:S02]  /*14460*/  VIADD R10, R2, 0x1ac ;  /* 0x000001ac020a7836 */ /* 0x000fc40000000000 */
[----:B------:R-:W-:Y:S01]  /*14470*/  @!P1 IMAD.MOV R21, RZ, RZ, -R21 ;  /* 0x000000ffff159224 */ /* 0x000fe200078e0a15 */
[C---:B------:R-:W-:Y:S01]  /*14480*/  ISETP.GT.U32.AND P1, PT, R19.reuse, R17, PT ;  /* 0x000000111300720c */ /* 0x040fe20003f24070 */
[C---:B------:R-:W-:Y:S01]  /*14490*/  IMAD R0, R19.reuse, R0, R238 ;  /* 0x0000000013007224 */ /* 0x040fe200078e02ee */
[----:B------:R-:W-:Y:S01]  /*144a0*/  IABS R5, R10 ;  /* 0x0000000a00057213 */ /* 0x000fe20000000000 */
[----:B------:R-:W-:Y:S01]  /*144b0*/  @!P6 IMAD.MOV R4, RZ, RZ, -R4 ;  /* 0x000000ffff04e224 */ /* 0x000fe200078e0a04 */
[----:B------:R-:W-:Y:S01]  /*144c0*/  ISETP.GT.U32.AND P6, PT, R19, R3, PT ;  /* 0x000000031300720c */ /* 0x000fe20003fc4070 */
[--C-:B------:R-:W-:Y:S01]  /*144d0*/  @!P4 IMAD.IADD R8, R8, 0x1, -R19.reuse ;  /* 0x000000010808c824 */ /* 0x100fe200078e0a13 */
[----:B------:R-:W-:Y:S01]  /*144e0*/  STL [R1+0x2bc], R21 ;  /* 0x0002bc1501007387 */ /* 0x000fe20000100800 */
[----:B------:R-:W-:Y:S01]  /*144f0*/  @!P0 IMAD.IADD R9, R9, 0x1, -R19 ;  /* 0x0000000109098824 */ /* 0x000fe200078e0a13 */
[----:B------:R-:W-:Y:S01]  /*14500*/  ISETP.GE.AND P4, PT, R12, RZ, PT ;  /* 0x000000ff0c00720c */ /* 0x000fe20003f86270 */
[----:B------:R-:W-:Y:S01]  /*14510*/  IMAD.HI.U32 R12, R20, R7, RZ ;  /* 0x00000007140c7227 */ /* 0x000fe200078e00ff */
[----:B------:R1:W-:Y:S01]  /*14520*/  STL [R1+0x2a8], R6 ;  /* 0x0002a80601007387 */ /* 0x0003e20000100800 */
[----:B------:R-:W-:-:S02]  /*14530*/  ISETP.GT.U32.AND P0, PT, R19, R0, PT ;  /* 0x000000001300720c */ /* 0x000fc40003f04070 */
[----:B------:R-:W-:Y:S01]  /*14540*/  IMAD.MOV.U32 R18, RZ, RZ, R8 ;  /* 0x000000ffff127224 */ /* 0x000fe200078e0008 */
[----:B------:R-:W-:Y:S01]  /*14550*/  @!P2 IADD3 R16, R16, -R19, RZ ;  /* 0x800000131010a210 */ /* 0x000fe20007ffe0ff */
[----:B------:R2:W-:Y:S01]  /*14560*/  STL [R1+0x2a4], R4 ;  /* 0x0002a40401007387 */ /* 0x0005e20000100800 */
[----:B------:R-:W-:Y:S01]  /*14570*/  ISETP.GE.AND P2, PT, R13, RZ, PT ;  /* 0x000000ff0d00720c */ /* 0x000fe20003f46270 */
[----:B------:R-:W-:Y:S02]  /*14580*/  IMAD.MOV R12, RZ, RZ, -R12 ;  /* 0x000000ffff0c7224 */ /* 0x000fe400078e0a0c */
[----:B------:R-:W-:Y:S01]  /*14590*/  @!P3 IMAD.MOV R18, RZ, RZ, -R18 ;  /* 0x000000ffff12b224 */ /* 0x000fe200078e0a12 */
[----:B------:R-:W-:Y:S01]  /*145a0*/  ISETP.GE.AND P3, PT, R11, RZ, PT ;  /* 0x000000ff0b00720c */ /* 0x000fe20003f66270 */
[----:B-1----:R-:W-:Y:S02]  /*145b0*/  IMAD.MOV.U32 R6, RZ, RZ, R9 ;  /* 0x000000ffff067224 */ /* 0x002fe400078e0009 */
[----:B------:R-:W-:Y:S01]  /*145c0*/  @!P1 IMAD.IADD R17, R17, 0x1, -R19 ;  /* 0x0000000111119824 */ /* 0x000fe200078e0a13 */
[----:B------:R-:W-:Y:S01]  /*145d0*/  STL [R1+0x298], R18 ;  /* 0x0002981201007387 */ /* 0x000fe20000100800 */
[----:B--2---:R-:W-:Y:S01]  /*145e0*/  IMAD.HI.U32 R4, R20, R5, RZ ;  /* 0x0000000514047227 */ /* 0x004fe200078e00ff */
[----:B------:R-:W-:-:S02]  /*145f0*/  @!P5 IADD3 R6, -R6, RZ, RZ ;  /* 0x000000ff0606d210 */ /* 0x000fc40007ffe1ff */
[----:B------:R-:W-:Y:S01]  /*14600*/  ISETP.GE.AND P1, PT, R14, RZ, PT ;  /* 0x000000ff0e00720c */ /* 0x000fe20003f26270 */
[----:B------:R-:W-:Y:S02]  /*14610*/  IMAD.MOV R4, RZ, RZ, -R4 ;  /* 0x000000ffff047224 */ /* 0x000fe400078e0a04 */
[----:B------:R-:W-:Y:S01]  /*14620*/  IMAD R7, R19, R12, R7 ;  /* 0x0000000c13077224 */ /* 0x000fe200078e0207 */
[----:B------:R1:W-:Y:S01]  /*14630*/  STL [R1+0x294], R6 ;  /* 0x0002940601007387 */ /* 0x0003e20000100800 */
[----:B------:R-:W-:Y:S02]  /*14640*/  IMAD.MOV.U32 R8, RZ, RZ, R16 ;  /* 0x000000ffff087224 */ /* 0x000fe400078e0010 */
[----:B------:R-:W-:Y:S01]  /*14650*/  @!P6 IMAD.IADD R3, R3, 0x1, -R19 ;  /* 0x000000010303e824 */ /* 0x000fe200078e0a13 */
[----:B------:R-:W-:Y:S01]  /*14660*/  ISETP.GE.AND P6, PT, R15, RZ, PT ;  /* 0x000000ff0f00720c */ /* 0x000fe20003fc6270 */
[C---:B------:R-:W-:Y:S02]  /*14670*/  IMAD R5, R19.reuse, R4, R5 ;  /* 0x0000000413057224 */ /* 0x040fe400078e0205 */
[----:B------:R-:W-:Y:S01]  /*14680*/  @!P4 IMAD.MOV R8, RZ, RZ, -R8 ;  /* 0x000000ffff08c224 */ /* 0x000fe200078e0a08 */
[C---:B------:R-:W-:Y:S01]  /*14690*/  ISETP.GT.U32.AND P4, PT, R19.reuse, R7, PT ;  /* 0x000000071300720c */ /* 0x040fe20003f84070 */
[----:B------:R-:W-:Y:S01]  /*146a0*/  @!P0 IMAD.IADD R0, R0, 0x1, -R19 ;  /* 0x0000000100008824 */ /* 0x000fe200078e0a13 */
[C---:B------:R-:W-:Y:S01]  /*146b0*/  ISETP.GT.U32.AND P0, PT, R19.reuse, R3, PT ;  /* 0x000000031300720c */ /* 0x040fe20003f04070 */
[----:B-1----:R-:W-:Y:S01]  /*146c0*/  IMAD.MOV.U32 R6, RZ, RZ, R17 ;  /* 0x000000ffff067224 */ /* 0x002fe200078e0011 */
[----:B------:R1:W-:Y:S01]  /*146d0*/  STL [R1+0x284], R8 ;  /* 0x0002840801007387 */ /* 0x0003e20000100800 */
[C---:B------:R-:W-:Y:S01]  /*146e0*/  VIADD R4, R2.reuse, 0x1ad ;  /* 0x000001ad02047836 */ /* 0x040fe20000000000 */
[C---:B------:R-:W-:Y:S01]  /*146f0*/  ISETP.GT.U32.AND P5, PT, R19.reuse, R0, PT ;  /* 0x000000001300720c */ /* 0x040fe20003fa4070 */
[----:B------:R-:W-:Y:S01]  /*14700*/  @!P2 IMAD.MOV R6, RZ, RZ, -R6 ;  /* 0x000000ffff06a224 */ /* 0x000fe200078e0a06 */
[----:B------:R-:W-:Y:S01]  /*14710*/  ISETP.GT.U32.AND P2, PT, R19, R5, PT ;  /* 0x000000051300720c */ /* 0x000fe20003f44070 */
[C---:B------:R-:W-:Y:S01]  /*14720*/  VIADD R12, R2.reuse, 0x1af ;  /* 0x000001af020c7836 */ /* 0x040fe20000000000 */
[----:B------:R-:W-:Y:S01]  /*14730*/  IABS R11, R4 ;  /* 0x00000004000b7213 */ /* 0x000fe20000000000 */
[----:B------:R-:W-:Y:S01]  /*14740*/  VIADD R17, R2, 0x1b3 ;  /* 0x000001b302117836 */ /* 0x000fe20000000000 */
[----:B------:R2:W-:Y:S01]  /*14750*/  STL [R1+0x278], R6 ;  /* 0x0002780601007387 */ /* 0x0005e20000100800 */
[----:B------:R-:W-:-:S02]  /*14760*/  @!P4 IMAD.IADD R7, R7, 0x1, -R19 ;  /* 0x000000010707c824 */ /* 0x000fc400078e0a13 */
[--C-:B------:R-:W-:Y:S01]  /*14770*/  @!P0 IMAD.IADD R3, R3, 0x1, -R19.reuse ;  /* 0x0000000103038824 */ /* 0x100fe200078e0a13 */
[----:B------:R-:W-:Y:S01]  /*14780*/  ISETP.GE.AND P0, PT, R10, RZ, PT ;  /* 0x000000ff0a00720c */ /* 0x000fe20003f06270 */
[----:B-1----:R-:W-:Y:S02]  /*14790*/  VIADD R8, R2, 0x1ae ;  /* 0x000001ae02087836 */ /* 0x002fe40000000000 */
[--C-:B------:R-:W-:Y:S01]  /*147a0*/  @!P5 IMAD.IADD R0, R0, 0x1, -R19.reuse ;  /* 0x000000010000d824 */ /* 0x100fe200078e0a13 */
[----:B------:R-:W-:Y:S01]  /*147b0*/  ISETP.GE.AND P5, PT, R4, RZ, PT ;  /* 0x000000ff0400720c */ /* 0x000fe20003fa6270 */
[----:B------:R-:W-:Y:S01]  /*147c0*/  @!P2 IMAD.IADD R5, R5, 0x1, -R19 ;  /* 0x000000010505a824 */ /* 0x000fe200078e0a13 */
[----:B------:R-:W-:Y:S01]  /*147d0*/  ISETP.GT.U32.AND P2, PT, R19, R7, PT ;  /* 0x000000071300720c */ /* 0x000fe20003f44070 */
[----:B--2---:R-:W-:Y:S01]  /*147e0*/  IMAD.MOV.U32 R6, RZ, RZ, R3 ;  /* 0x000000ffff067224 */ /* 0x004fe200078e0003 */
[----:B------:R-:W-:Y:S01]  /*147f0*/  IABS R9, R8 ;  /* 0x0000000800097213 */ /* 0x000fe20000000000 */
[----:B------:R-:W-:Y:S01]  /*14800*/  IMAD.HI.U32 R3, R20, R11, RZ ;  /* 0x0000000b14037227 */ /* 0x000fe200078e00ff */
[----:B------:R-:W-:-:S02]  /*14810*/  ISETP.GE.AND P4, PT, R8, RZ, PT ;  /* 0x000000ff0800720c */ /* 0x000fc40003f86270 */
[----:B------:R-:W-:Y:S01]  /*14820*/  MOV R4, R9 ;  /* 0x0000000900047202 */ /* 0x000fe20000000f00 */
[----:B------:R-:W-:Y:S02]  /*14830*/  IMAD.MOV R3, RZ, RZ, -R3 ;  /* 0x000000ffff037224 */ /* 0x000fe400078e0a03 */
[----:B------:R-:W-:Y:S01]  /*14840*/  @!P1 IMAD.MOV R6, RZ, RZ, -R6 ;  /* 0x000000ffff069224 */ /* 0x000fe200078e0a06 */
[C---:B------:R-:W-:Y:S01]  /*14850*/  ISETP.GT.U32.AND P1, PT, R19.reuse, R5, PT ;  /* 0x000000051300720c */ /* 0x040fe20003f24070 */
[----:B------:R-:W-:Y:S02]  /*14860*/  IMAD R11, R19, R3, R11 ;  /* 0x00000003130b7224 */ /* 0x000fe400078e020b */
[----:B------:R-:W-:Y:S01]  /*14870*/  IMAD.HI.U32 R8, R20, R4, RZ ;  /* 0x0000000414087227 */ /* 0x000fe200078e00ff */
[----:B------:R1:W-:Y:S03]  /*14880*/  STL [R1+0x274], R6 ;  /* 0x0002740601007387 */ /* 0x0003e60000100800 */
[----:B------:R-:W-:Y:S01]  /*14890*/  @!P2 IMAD.IADD R7, R7, 0x1, -R19 ;  /* 0x000000010707a824 */ /* 0x000fe200078e0a13 */
[----:B------:R-:W-:Y:S01]  /*148a0*/  ISETP.GT.U32.AND P2, PT, R19, R11, PT ;  /* 0x0000000b1300720c */ /* 0x000fe20003f44070 */
[----:B------:R-:W-:-:S02]  /*148b0*/  VIADD R10, R2, 0x1b1 ;  /* 0x000001b1020a7836 */ /* 0x000fc40000000000 */
[----:B------:R-:W-:Y:S02]  /*148c0*/  IMAD.MOV.U32 R9, RZ, RZ, R7 ;  /* 0x000000ffff097224 */ /* 0x000fe400078e0007 */
[--C-:B------:R-:W-:Y:S02]  /*148d0*/  @!P1 IMAD.IADD R5, R5, 0x1, -R19.reuse ;  /* 0x0000000105059824 */ /* 0x100fe400078e0a13 */
[----:B-1----:R-:W-:Y:S01]  /*148e0*/  IMAD.MOV.U32 R6, RZ, RZ, R0 ;  /* 0x000000ffff067224 */ /* 0x002fe200078e0000 */
[----:B------:R-:W-:Y:S01]  /*148f0*/  @!P3 IADD3 R9, -R9, RZ, RZ ;  /* 0x000000ff0909b210 */ /* 0x000fe20007ffe1ff */
[----:B------:R-:W-:Y:S02]  /*14900*/  IMAD.MOV R0, RZ, RZ, -R8 ;  /* 0x000000ffff007224 */ /* 0x000fe400078e0a08 */
[----:B------:R-:W-:Y:S01]  /*14910*/  VIADD R3, R2, 0x1b2 ;  /* 0x000001b202037836 */ /* 0x000fe20000000000 */
[----:B------:R-:W-:Y:S01]  /*14920*/  @!P6 IADD3 R6, -R6, RZ, RZ ;  /* 0x000000ff0606e210 */ /* 0x000fe20007ffe1ff */
[----:B------:R-:W-:Y:S01]  /*14930*/  IMAD R4, R19, R0, R4 ;  /* 0x0000000013047224 */ /* 0x000fe200078e0204 */
[----:B------:R-:W-:Y:S01]  /*14940*/  ISETP.GE.AND P6, PT, R12, RZ, PT ;  /* 0x000000ff0c00720c */ /* 0x000fe20003fc6270 */
[----:B------:R-:W-:Y:S01]  /*14950*/  @!P2 IMAD.IADD R11, R11, 0x1, -R19 ;  /* 0x000000010b0ba824 */ /* 0x000fe200078e0a13 */
[----:B------:R-:W-:Y:S01]  /*14960*/  IABS R12, R12 ;  /* 0x0000000c000c7213 */ /* 0x000fe20000000000 */
[----:B------:R1:W-:Y:S01]  /*14970*/  STL [R1+0x270], R6 ;  /* 0x0002700601007387 */ /* 0x0003e20000100800 */
[C---:B------:R-:W-:Y:S01]  /*14980*/  ISETP.GT.U32.AND P3, PT, R19.reuse, R4, PT ;  /* 0x000000041300720c */ /* 0x040fe20003f64070 */
[----:B------:R-:W-:Y:S01]  /*14990*/  VIADD R8, R2, 0x1b0 ;  /* 0x000001b002087836 */ /* 0x000fe20000000000 */
[----:B------:R-:W-:Y:S01]  /*149a0*/  ISETP.GT.U32.AND P2, PT, R19, R11, PT ;  /* 0x0000000b1300720c */ /* 0x000fe20003f44070 */
[----:B------:R-:W-:Y:S01]  /*149b0*/  IMAD.HI.U32 R0, R20, R12, RZ ;  /* 0x0000000c14007227 */ /* 0x000fe200078e00ff */
[----:B------:R2:W-:Y:S02]  /*149c0*/  STL [R1+0x26c], R9 ;  /* 0x00026c0901007387 */ /* 0x0005e40000100800 */
[----:B------:R-:W-:Y:S01]  /*149d0*/  ISETP.GE.AND P1, PT, R8, RZ, PT ;  /* 0x000000ff0800720c */ /* 0x000fe20003f26270 */
[----:B------:R-:W-:Y:S01]  /*149e0*/  IMAD.MOV R7, RZ, RZ, -R0 ;  /* 0x000000ffff077224 */ /* 0x000fe200078e0a00 */
[----:B------:R-:W-:Y:S01]  /*149f0*/  IABS R8, R8 ;  /* 0x0000000800087213 */ /* 0x000fe20000000000 */
[----:B-1----:R-:W-:-:S02]  /*14a00*/  IMAD.MOV.U32 R6, RZ, RZ, R5 ;  /* 0x000000ffff067224 */ /* 0x002fc400078e0005 */
[----:B------:R-:W-:Y:S02]  /*14a10*/  IMAD R12, R19, R7, R12 ;  /* 0x00000007130c7224 */ /* 0x000fe400078e020c */
[----:B------:R-:W-:Y:S01]  /*14a20*/  @!P0 IMAD.MOV R6, RZ, RZ, -R6 ;  /* 0x000000ffff068224 */ /* 0x000fe200078e0a06 */
[----:B------:R-:W-:Y:S01]  /*14a30*/  ISETP.GE.AND P0, PT, R10, RZ, PT ;  /* 0x000000ff0a00720c */ /* 0x000fe20003f06270 */
[--C-:B------:R-:W-:Y:S01]  /*14a40*/  @!P3 IMAD.IADD R4, R4, 0x1, -R19.reuse ;  /* 0x000000010404b824 */ /* 0x100fe200078e0a13 */
[----:B------:R-:W-:Y:S01]  /*14a50*/  IABS R10, R10 ;  /* 0x0000000a000a7213 */ /* 0x000fe20000000000 */
[----:B------:R-:W-:Y:S01]  /*14a60*/  @!P2 IMAD.IADD R11, R11, 0x1, -R19 ;  /* 0x000000010b0ba824 */ /* 0x000fe200078e0a13 */
[----:B--2---:R-:W-:Y:S01]  /*14a70*/  IABS R9, R3 ;  /* 0x0000000300097213 */ /* 0x004fe20000000000 */
[C---:B------:R-:W-:Y:S01]  /*14a80*/  IMAD.HI.U32 R0, R20.reuse, R8, RZ ;  /* 0x0000000814007227 */ /* 0x040fe200078e00ff */
[C---:B------:R-:W-:Y:S01]  /*14a90*/  ISETP.GT.U32.AND P3, PT, R19.reuse, R4, PT ;  /* 0x000000041300720c */ /* 0x040fe20003f64070 */
[----:B------:R1:W-:Y:S01]  /*14aa0*/  STL [R1+0x268], R6 ;  /* 0x0002680601007387 */ /* 0x0003e20000100800 */
[----:B------:R-:W-:Y:S01]  /*14ab0*/  ISETP.GT.U32.AND P2, PT, R19, R12, PT ;  /* 0x0000000c1300720c */ /* 0x000fe20003f44070 */
[----:B------:R-:W-:-:S04]  /*14ac0*/  IMAD.HI.U32 R5, R20, R10, RZ ;  /* 0x0000000a14057227 */ /* 0x000fc800078e00ff */
[----:B------:R-:W-:-:S04]  /*14ad0*/  IMAD.HI.U32 R7, R20, R9, RZ ;  /* 0x0000000914077227 */ /* 0x000fc800078e00ff */
[----:B------:R-:W-:Y:S01]  /*14ae0*/  IMAD.MOV R5, RZ, RZ, -R5 ;  /* 0x000000ffff057224 */ /* 0x000fe200078e0a05 */
[----:B------:R-:W-:Y:S01]  /*14af0*/  IADD3 R7, -R7, RZ, RZ ;  /* 0x000000ff07077210 */ /* 0x000fe20007ffe1ff */
        /* <DEDUP_REMOVED lines=9> */
[C---:B------:R-:W-:Y:S01]  /*14b90*/  ISETP.GT.U32.AND P5, PT, R19.reuse, R8, PT ;  /* 0x000000081300720c */ /* 0x040fe20003fa4070 */
[----:B------:R-:W-:Y:S01]  /*14ba0*/  @!P2 IMAD.IADD R12, R12, 0x1, -R19 ;  /* 0x000000010c0ca824 */ /* 0x000fe200078e0a13 */
[----:B------:R-:W-:Y:S01]  /*14bb0*/  ISETP.GT.U32.AND P2, PT, R19, R9, PT ;  /* 0x000000091300720c */ /* 0x000fe20003f44070 */
[----:B------:R-:W-:Y:S01]  /*14bc0*/  VIADD R13, R2, 0x1b4 ;  /* 0x000001b4020d7836 */ /* 0x000fe20000000000 */
[----:B------:R1:W-:Y:S01]  /*14bd0*/  STL [R1+0x264], R6 ;  /* 0x0002640601007387 */ /* 0x0003e20000100800 */
[----:B------:R-:W-:-:S03]  /*14be0*/  IMAD.HI.U32 R5, R20, R0, RZ ;  /* 0x0000000014057227 */ /* 0x000fc600078e00ff */
[----:B------:R-:W-:Y:S01]  /*14bf0*/  IABS R11, R13 ;  /* 0x0000000d000b7213 */ /* 0x000fe20000000000 */
[----:B------:R-:W-:Y:S02]  /*14c00*/  IMAD.MOV R5, RZ, RZ, -R5 ;  /* 0x000000ffff057224 */ /* 0x000fe400078e0a05 */
[----:B------:R-:W-:Y:S01]  /*14c10*/  @!P3 IADD3 R10, R10, -R19, RZ ;  /* 0x800000130a0ab210 */ /* 0x000fe20007ffe0ff */
[----:B------:R-:W-:Y:S02]  /*14c20*/  VIADD R7, R2, 0x1b5 ;  /* 0x000001b502077836 */ /* 0x000fe40000000000 */
[--C-:B------:R-:W-:Y:S01]  /*14c30*/  @!P5 IMAD.IADD R8, R8, 0x1, -R19.reuse ;  /* 0x000000010808d824 */ /* 0x100fe200078e0a13 */
[----:B------:R-:W-:Y:S01]  /*14c40*/  ISETP.GT.U32.AND P5, PT, R19, R12, PT ;  /* 0x0000000c1300720c */ /* 0x000fe20003fa4070 */
[----:B------:R-:W-:Y:S01]  /*14c50*/  @!P2 IMAD.IADD R9, R9, 0x1, -R19 ;  /* 0x000000010909a824 */ /* 0x000fe200078e0a13 */
[C---:B------:R-:W-:Y:S01]  /*14c60*/  ISETP.GT.U32.AND P2, PT, R19.reuse, R10, PT ;  /* 0x0000000a1300720c */ /* 0x040fe20003f44070 */
[----:B-1----:R-:W-:Y:S01]  /*14c70*/  IMAD.MOV.U32 R6, RZ, RZ, R4 ;  /* 0x000000ffff067224 */ /* 0x002fe200078e0004 */
[----:B------:R-:W-:Y:S01]  /*14c80*/  ISETP.GT.U32.AND P3, PT, R19, R8, PT ;  /* 0x000000081300720c */ /* 0x000fe20003f64070 */
[----:B------:R-:W-:Y:S01]  /*14c90*/  IMAD.HI.U32 R4, R20, R11, RZ ;  /* 0x0000000b14047227 */ /* 0x000fe200078e00ff */
[----:B------:R-:W-:-:S03]  /*14ca0*/  IABS R16, R7 ;  /* 0x0000000700107213 */ /* 0x000fc60000000000 */
[----:B------:R-:W-:Y:S02]  /*14cb0*/  IMAD.MOV R4, RZ, RZ, -R4 ;  /* 0x000000ffff047224 */ /* 0x000fe400078e0a04 */
[----:B------:R-:W-:Y:S01]  /*14cc0*/  @!P4 IMAD.MOV R6, RZ, RZ, -R6 ;  /* 0x000000ffff06c224 */ /* 0x000fe200078e0a06 */
[C---:B------:R-:W-:Y:S01]  /*14cd0*/  ISETP.GT.U32.AND P4, PT, R19.reuse, R9, PT ;  /* 0x000000091300720c */ /* 0x040fe20003f84070 */
[C---:B------:R-:W-:Y:S02]  /*14ce0*/  IMAD R0, R19.reuse, R5, R0 ;  /* 0x0000000513007224 */ /* 0x040fe400078e0200 */
[C---:B------:R-:W-:Y:S01]  /*14cf0*/  IMAD R11, R19.reuse, R4, R11 ;  /* 0x00000004130b7224 */ /* 0x040fe200078e020b */
        /* <DEDUP_REMOVED lines=9> */
[----:B------:R-:W-:Y:S01]  /*14d90*/  IMAD.MOV.U32 R18, RZ, RZ, R12 ;  /* 0x000000ffff127224 */ /* 0x000fe200078e000c */
[----:B------:R-:W-:Y:S01]  /*14da0*/  @!P4 IADD3 R9, R9, -R19, RZ ;  /* 0x800000130909c210 */ /* 0x000fe20007ffe0ff */
[----:B-1----:R-:W-:Y:S01]  /*14db0*/  IMAD.MOV.U32 R6, RZ, RZ, R8 ;  /* 0x000000ffff067224 */ /* 0x002fe200078e0008 */
[----:B------:R-:W-:Y:S01]  /*14dc0*/  ISETP.GE.AND P4, PT, R17, RZ, PT ;  /* 0x000000ff1100720c */ /* 0x000fe20003f86270 */
[--C-:B------:R-:W-:Y:S01]  /*14dd0*/  @!P5 IMAD.IADD R0, R0, 0x1, -R19.reuse ;  /* 0x000000010000d824 */ /* 0x100fe200078e0a13 */
[----:B------:R-:W-:Y:S01]  /*14de0*/  IABS R17, R4 ;  /* 0x0000000400117213 */ /* 0x000fe20000000000 */
[----:B------:R-:W-:Y:S01]  /*14df0*/  @!P2 IMAD.IADD R11, R11, 0x1, -R19 ;  /* 0x000000010b0ba824 */ /* 0x000fe200078e0a13 */
[----:B------:R-:W-:Y:S01]  /*14e00*/  ISETP.GE.AND P3, PT, R3, RZ, PT ;  /* 0x000000ff0300720c */ /* 0x000fe20003f66270 */
[----:B------:R-:W-:Y:S01]  /*14e10*/  IMAD.HI.U32 R3, R20, R15, RZ ;  /* 0x0000000f14037227 */ /* 0x000fe200078e00ff */
[----:B------:R-:W-:-:S02]  /*14e20*/  ISETP.GE.AND P5, PT, R13, RZ, PT ;  /* 0x000000ff0d00720c */ /* 0x000fc40003fa6270 */
[----:B------:R-:W-:Y:S01]  /*14e30*/  @!P6 IADD3 R18, -R18, RZ, RZ ;  /* 0x000000ff1212e210 */ /* 0x000fe20007ffe1ff */
[----:B------:R-:W-:Y:S01]  /*14e40*/  IMAD.MOV.U32 R13, RZ, RZ, R17 ;  /* 0x000000ffff0d7224 */ /* 0x000fe200078e0011 */
[C---:B------:R-:W-:Y:S01]  /*14e50*/  ISETP.GT.U32.AND P6, PT, R19.reuse, R11, PT ;  /* 0x0000000b1300720c */ /* 0x040fe20003fc4070 */
[----:B------:R-:W-:Y:S01]  /*14e60*/  @!P1 IMAD.MOV R6, RZ, RZ, -R6 ;  /* 0x000000ffff069224 */ /* 0x000fe200078e0a06 */
[----:B------:R-:W-:Y:S01]  /*14e70*/  ISETP.GT.U32.AND P2, PT, R19, R0, PT ;  /* 0x000000001300720c */ /* 0x000fe20003f44070 */
[----:B------:R-:W-:Y:S01]  /*14e80*/  IMAD.MOV R3, RZ, RZ, -R3 ;  /* 0x000000ffff037224 */ /* 0x000fe200078e0a03 */
[----:B------:R-:W-:Y:S01]  /*14e90*/  STL [R1+0x248], R18 ;  /* 0x0002481201007387 */ /* 0x000fe20000100800 */
[----:B------:R-:W-:-:S03]  /*14ea0*/  IMAD.HI.U32 R12, R20, R13, RZ ;  /* 0x0000000d140c7227 */ /* 0x000fc600078e00ff */
[----:B------:R1:W-:Y:S01]  /*14eb0*/  STL [R1+0x244], R6 ;  /* 0x0002440601007387 */ /* 0x0003e20000100800 */
[----:B------:R-:W-:Y:S02]  /*14ec0*/  IMAD R15, R19, R3, R15 ;  /* 0x00000003130f7224 */ /* 0x000fe400078e020f */
[----:B------:R-:W-:Y:S02]  /*14ed0*/  IMAD.MOV R8, RZ, RZ, -R12 ;  /* 0x000000ffff087224 */ /* 0x000fe400078e0a0c */
[----:B------:R-:W-:-:S04]  /*14ee0*/  IMAD.HI.U32 R14, R20, R16, RZ ;  /* 0x00000010140e7227 */ /* 0x000fc800078e00ff */
[C---:B------:R-:W-:Y:S02]  /*14ef0*/  IMAD R13, R19.reuse, R8, R13 ;  /* 0x00000008130d7224 */ /* 0x040fe400078e020d */
[----:B-1----:R-:W-:Y:S02]  /*14f00*/  IMAD.MOV.U32 R6, RZ, RZ, R9 ;  /* 0x000000ffff067224 */ /* 0x002fe400078e0009 */
[----:B------:R-:W-:Y:S02]  /*14f10*/  IMAD.MOV R14, RZ, RZ, -R14 ;  /* 0x000000ffff0e7224 */ /* 0x000fe400078e0a0e */
[----:B------:R-:W-:Y:S01]  /*14f20*/  @!P3 IMAD.MOV R6, RZ, RZ, -R6 ;  /* 0x000000ffff06b224 */ /* 0x000fe200078e0a06 */
[----:B------:R-:W-:Y:S01]  /*14f30*/  ISETP.GT.U32.AND P3, PT, R19, R15, PT ;  /* 0x0000000f1300720c */ /* 0x000fe20003f64070 */
[----:B------:R-:W-:Y:S01]  /*14f40*/  @!P6 IMAD.IADD R11, R11, 0x1, -R19 ;  /* 0x000000010b0be824 */ /* 0x000fe200078e0a13 */
[C---:B------:R-:W-:Y:S01]  /*14f50*/  ISETP.GT.U32.AND P6, PT, R19.reuse, R13, PT ;  /* 0x0000000d1300720c */ /* 0x040fe20003fc4070 */
[----:B------:R-:W-:-:S02]  /*14f60*/  IMAD R16, R19, R14, R16 ;  /* 0x0000000e13107224 */ /* 0x000fc400078e0210 */
[--C-:B------:R-:W-:Y:S01]  /*14f70*/  @!P2 IMAD.IADD R0, R0, 0x1, -R19.reuse ;  /* 0x000000010000a824 */ /* 0x100fe200078e0a13 */
[----:B------:R-:W-:Y:S01]  /*14f80*/  ISETP.GE.AND P2, PT, R5, RZ, PT ;  /* 0x000000ff0500720c */ /* 0x000fe20003f46270 */
[C---:B------:R-:W-:Y:S01]  /*14f90*/  VIADD R5, R2.reuse, 0x1b9 ;  /* 0x000001b902057836 */ /* 0x040fe20000000000 */
[----:B------:R-:W-:Y:S01]  /*14fa0*/  ISETP.GT.U32.AND P1, PT, R19, R16, PT ;  /* 0x000000101300720c */ /* 0x000fe20003f24070 */
[----:B------:R-:W-:Y:S01]  /*14fb0*/  @!P0 IMAD.MOV R10, RZ, RZ, -R10 ;  /* 0x000000ffff0a8224 */ /* 0x000fe200078e0a0a */
[----:B------:R-:W-:Y:S01]  /*14fc0*/  ISETP.GE.AND P0, PT, R7, RZ, PT ;  /* 0x000000ff0700720c */ /* 0x000fe20003f06270 */
[----:B------:R-:W-:Y:S01]  /*14fd0*/  VIADD R3, R2, 0x1b8 ;  /* 0x000001b802037836 */ /* 0x000fe20000000000 */
[----:B------:R-:W-:Y:S01]  /*14fe0*/  IABS R7, R5 ;  /* 0x0000000500077213 */ /* 0x000fe20000000000 */
[--C-:B------:R-:W-:Y:S01]  /*14ff0*/  @!P3 IMAD.IADD R15, R15, 0x1, -R19.reuse ;  /* 0x000000010f0fb824 */ /* 0x100fe200078e0a13 */
[----:B------:R1:W-:Y:S01]  /*15000*/  STL [R1+0x23c], R10 ;  /* 0x00023c0a01007387 */ /* 0x0003e20000100800 */
[----:B------:R-:W-:-:S02]  /*15010*/  @!P6 IMAD.IADD R13, R13, 0x1, -R19 ;  /* 0x000000010d0de824 */ /* 0x000fc400078e0a13 */
[----:B------:R-:W-:Y:S01]  /*15020*/  IMAD.HI.U32 R9, R20, R7, RZ ;  /* 0x0000000714097227 */ /* 0x000fe200078e00ff */
[C---:B------:R-:W-:Y:S01]  /*15030*/  ISETP.GT.U32.AND P3, PT, R19.reuse, R15, PT ;  /* 0x0000000f1300720c */ /* 0x040fe20003f64070 */
[----:B------:R2:W-:Y:S01]  /*15040*/  STL [R1+0x238], R6 ;  /* 0x0002380601007387 */ /* 0x0005e20000100800 */
[----:B------:R-:W-:Y:S01]  /*15050*/  ISETP.GT.U32.AND P6, PT, R19, R13, PT ;  /* 0x0000000d1300720c */ /* 0x000fe20003fc4070 */
[----:B------:R-:W-:Y:S01]  /*15060*/  IMAD.MOV R9, RZ, RZ, -R9 ;  /* 0x000000ffff097224 */ /* 0x000fe200078e0a09 */
[----:B------:R-:W-:Y:S01]  /*15070*/  @!P1 IADD3 R16, R16, -R19, RZ ;  /* 0x8000001310109210 */ /* 0x000fe20007ffe0ff */
[----:B------:R-:W-:Y:S01]  /*15080*/  VIADD R8, R2, 0x1ba ;  /* 0x000001ba02087836 */ /* 0x000fe20000000000 */
[----:B-1----:R-:W-:Y:S01]  /*15090*/  IABS R10, R3 ;  /* 0x00000003000a7213 */ /* 0x002fe20000000000 */
[----:B------:R-:W-:Y:S01]  /*150a0*/  IMAD.MOV.U32 R18, RZ, RZ, R11 ;  /* 0x000000ffff127224 */ /* 0x000fe200078e000b */
[----:B------:R-:W-:Y:S02]  /*150b0*/  ISETP.GE.AND P1, PT, R4, RZ, PT ;  /* 0x000000ff0400720c */ /* 0x000fe40003f26270 */
[----:B------:R-:W-:Y:S01]  /*150c0*/  IABS R14, R8 ;  /* 0x00000008000e7213 */ /* 0x000fe20000000000 */
[----:B--2---:R-:W-:-:S02]  /*150d0*/  IMAD.MOV.U32 R6, RZ, RZ, R0 ;  /* 0x000000ffff067224 */ /* 0x004fc400078e0000 */
[----:B------:R-:W-:-:S04]  /*150e0*/  IMAD.HI.U32 R4, R20, R10, RZ ;  /* 0x0000000a14047227 */ /* 0x000fc800078e00ff */
[----:B------:R-:W-:Y:S01]  /*150f0*/  @!P4 IMAD.MOV R6, RZ, RZ, -R6 ;  /* 0x000000ffff06c224 */ /* 0x000fe200078e0a06 */
[----:B------:R-:W-:Y:S01]  /*15100*/  ISETP.GT.U32.AND P4, PT, R19, R16, PT ;  /* 0x000000101300720c */ /* 0x000fe20003f84070 */
[----:B------:R-:W-:Y:S01]  /*15110*/  @!P3 IMAD.IADD R15, R15, 0x1, -R19 ;  /* 0x000000010f0fb824 */ /* 0x000fe200078e0a13 */
[----:B------:R-:W-:Y:S01]  /*15120*/  ISETP.GE.AND P3, PT, R3, RZ, PT ;  /* 0x000000ff0300720c */ /* 0x000fe20003f66270 */
[----:B------:R-:W-:Y:S01]  /*15130*/  IMAD.MOV R4, RZ, RZ, -R4 ;  /* 0x000000ffff047224 */ /* 0x000fe200078e0a04 */
[----:B------:R1:W-:Y:S01]  /*15140*/  STL [R1+0x21c], R6 ;  /* 0x00021c0601007387 */ /* 0x0003e20000100800 */
[C---:B------:R-:W-:Y:S02]  /*15150*/  IMAD R3, R19.reuse, R9, R7 ;  /* 0x0000000913037224 */ /* 0x040fe400078e0207 */
[----:B------:R-:W-:Y:S02]  /*15160*/  IMAD R10, R19, R4, R10 ;  /* 0x00000004130a7224 */ /* 0x000fe400078e020a */
[----:B------:R-:W-:Y:S01]  /*15170*/  @!P6 IMAD.IADD R13, R13, 0x1, -R19 ;  /* 0x000000010d0de824 */ /* 0x000fe200078e0a13 */
[----:B------:R-:W-:Y:S01]  /*15180*/  ISETP.GT.U32.AND P6, PT, R19, R3, PT ;  /* 0x000000031300720c */ /* 0x000fe20003fc4070 */
[----:B------:R-:W-:-:S02]  /*15190*/  VIADD R9, R2, 0x1bc ;  /* 0x000001bc02097836 */ /* 0x000fc40000000000 */
[----:B------:R-:W-:Y:S01]  /*151a0*/  @!P4 IADD3 R16, R16, -R19, RZ ;  /* 0x800000131010c210 */ /* 0x000fe20007ffe0ff */
[----:B------:R-:W-:Y:S01]  /*151b0*/  VIADD R0, R2, 0x1bb ;  /* 0x000001bb02007836 */ /* 0x000fe20000000000 */
[----:B------:R-:W-:Y:S01]  /*151c0*/  ISETP.GT.U32.AND P4, PT, R19, R10, PT ;  /* 0x0000000a1300720c */ /* 0x000fe20003f84070 */
[----:B------:R-:W-:Y:S01]  /*151d0*/  @!P5 IMAD.MOV R18, RZ, RZ, -R18 ;  /* 0x000000ffff12d224 */ /* 0x000fe200078e0a12 */
[----:B------:R-:W-:Y:S01]  /*151e0*/  IABS R12, R9 ;  /* 0x00000009000c7213 */ /* 0x000fe20000000000 */
[----:B-1----:R-:W-:Y:S01]  /*151f0*/  IMAD.MOV.U32 R6, RZ, RZ, R16 ;  /* 0x000000ffff067224 */ /* 0x002fe200078e0010 */
[----:B------:R-:W-:Y:S01]  /*15200*/  IABS R4, R0 ;  /* 0x0000000000047213 */ /* 0x000fe20000000000 */
[----:B------:R-:W-:Y:S01]  /*15210*/  IMAD.HI.U32 R17, R20, R14, RZ ;  /* 0x0000000e14117227 */ /* 0x000fe200078e00ff */
[----:B------:R-:W-:Y:S02]  /*15220*/  STL [R1+0x218], R18 ;  /* 0x0002181201007387 */ /* 0x000fe40000100800 */
[----:B------:R-:W-:Y:S01]  /*15230*/  @!P6 IADD3 R3, R3, -R19, RZ ;  /* 0x800000130303e210 */ /* 0x000fe20007ffe0ff */
[----:B------:R-:W-:-:S02]  /*15240*/  @!P0 IMAD.MOV R6, RZ, RZ, -R6 ;  /* 0x000000ffff068224 */ /* 0x000fc400078e0a06 */
[----:B------:R-:W-:Y:S01]  /*15250*/  IMAD.HI.U32 R11, R20, R12, RZ ;  /* 0x0000000c140b7227 */ /* 0x000fe200078e00ff */
[----:B------:R-:W-:Y:S02]  /*15260*/  ISETP.GT.U32.AND P0, PT, R19, R3, PT ;  /* 0x000000031300720c */ /* 0x000fe40003f04070 */
[----:B------:R1:W-:Y:S01]  /*15270*/  STL [R1+0x214], R6 ;  /* 0x0002140601007387 */ /* 0x0003e20000100800 */
[----:B------:R-:W-:Y:S01]  /*15280*/  @!P4 IMAD.IADD R10, R10, 0x1, -R19 ;  /* 0x000000010a0ac824 */ /* 0x000fe200078e0a13 */
[----:B------:R-:W-:Y:S01]  /*15290*/  ISETP.GE.AND P4, PT, R5, RZ, PT ;  /* 0x000000ff0500720c */ /* 0x000fe20003f86270 */
[----:B------:R-:W-:Y:S02]  /*152a0*/  IMAD.MOV R11, RZ, RZ, -R11 ;  /* 0x000000ffff0b7224 */ /* 0x000fe400078e0a0b */
[----:B------:R-:W-:Y:S01]  /*152b0*/  IMAD.HI.U32 R7, R20, R4, RZ ;  /* 0x0000000414077227 */ /* 0x000fe200078e00ff */
[----:B------:R-:W-:-:S03]  /*152c0*/  ISETP.GT.U32.AND P5, PT, R19, R10, PT ;  /* 0x0000000a1300720c */ /* 0x000fc60003fa4070 */
[----:B------:R-:W-:Y:S02]  /*152d0*/  IMAD.MOV R17, RZ, RZ, -R17 ;  /* 0x000000ffff117224 */ /* 0x000fe400078e0a11 */
[C---:B------:R-:W-:Y:S02]  /*152e0*/  IMAD R12, R19.reuse, R11, R12 ;  /* 0x0000000b130c7224 */ /* 0x040fe400078e020c */
[----:B-1----:R-:W-:Y:S02]  /*152f0*/  IMAD.MOV.U32 R6, RZ, RZ, R13 ;  /* 0x000000ffff067224 */ /* 0x002fe400078e000d */
[----:B------:R-:W-:Y:S02]  /*15300*/  IMAD.MOV R7, RZ, RZ, -R7 ;  /* 0x000000ffff077224 */ /* 0x000fe400078e0a07 */
[----:B------:R-:W-:Y:S02]  /*15310*/  IMAD R14, R19, R17, R14 ;  /* 0x00000011130e7224 */ /* 0x000fe400078e020e */
[----:B------:R-:W-:Y:S01]  /*15320*/  @!P0 IMAD.IADD R3, R3, 0x1, -R19 ;  /* 0x0000000103038824 */ /* 0x000fe200078e0a13 */
[C---:B------:R-:W-:Y:S01]  /*15330*/  ISETP.GT.U32.AND P0, PT, R19.reuse, R12, PT ;  /* 0x0000000c1300720c */ /* 0x040fe20003f04070 */
[----:B------:R-:W-:Y:S01]  /*15340*/  @!P2 IMAD.MOV R15, RZ, RZ, -R15 ;  /* 0x000000ffff0fa224 */ /* 0x000fe200078e0a0f */
[C---:B------:R-:W-:Y:S01]  /*15350*/  ISETP.GT.U32.AND P6, PT, R19.reuse, R14, PT ;  /* 0x0000000e1300720c */ /* 0x040fe20003fc4070 */
[----:B------:R-:W-:Y:S01]  /*15360*/  @!P1 IMAD.MOV R6, RZ, RZ, -R6 ;  /* 0x000000ffff069224 */ /* 0x000fe200078e0a06 */
[----:B------:R-:W-:Y:S01]  /*15370*/  ISETP.GE.AND P2, PT, R8, RZ, PT ;  /* 0x000000ff0800720c */ /* 0x000fe20003f46270 */
[C---:B------:R-:W-:Y:S01]  /*15380*/  IMAD R4, R19.reuse, R7, R4 ;  /* 0x0000000713047224 */ /* 0x040fe200078e0204 */
[----:B------:R-:W-:Y:S01]  /*15390*/  STL [R1+0x204], R15 ;  /* 0x0002040f01007387 */ /* 0x000fe20000100800 */
[----:B------:R-:W-:Y:S01]  /*153a0*/  @!P5 IMAD.IADD R10, R10, 0x1, -R19 ;  /* 0x000000010a0ad824 */ /* 0x000fe200078e0a13 */
[----:B------:R-:W-:Y:S01]  /*153b0*/  ISETP.GE.AND P5, PT, R0, RZ, PT ;  /* 0x000000ff0000720c */ /* 0x000fe20003fa6270 */
[----:B------:R-:W-:Y:S01]  /*153c0*/  VIADD R5, R2, 0x1bd ;  /* 0x000001bd02057836 */ /* 0x000fe20000000000 */
[----:B------:R1:W-:Y:S01]  /*153d0*/  STL [R1+0x1fc], R6 ;  /* 0x0001fc0601007387 */ /* 0x0003e20000100800 */
[----:B------:R-:W-:-:S02]  /*153e0*/  ISETP.GT.U32.AND P1, PT, R19, R4, PT ;  /* 0x000000041300720c */ /* 0x000fc40003f24070 */
[----:B------:R-:W-:Y:S01]  /*153f0*/  IADD3 R0, R2, 0x1be, RZ ;  /* 0x000001be02007810 */ /* 0x000fe20007ffe0ff */
[--C-:B------:R-:W-:Y:S01]  /*15400*/  @!P0 IMAD.IADD R12, R12, 0x1, -R19.reuse ;  /* 0x000000010c0c8824 */ /* 0x100fe200078e0a13 */
[----:B------:R-:W-:Y:S01]  /*15410*/  IABS R7, R5 ;  /* 0x0000000500077213 */ /* 0x000fe20000000000 */
[----:B------:R-:W-:Y:S01]  /*15420*/  @!P6 IMAD.IADD R14, R14, 0x1, -R19 ;  /* 0x000000010e0ee824 */ /* 0x000fe200078e0a13 */
[----:B------:R-:W-:Y:S02]  /*15430*/  IABS R11, R0 ;  /* 0x00000000000b7213 */ /* 0x000fe40000000000 */
[----:B------:R-:W-:Y:S01]  /*15440*/  ISETP.GT.U32.AND P0, PT, R19, R12, PT ;  /* 0x0000000c1300720c */ /* 0x000fe20003f04070 */
[----:B-1----:R-:W-:Y:S01]  /*15450*/  IMAD.MOV.U32 R6, RZ, RZ, R10 ;  /* 0x000000ffff067224 */ /* 0x002fe200078e000a */
[----:B------:R-:W-:Y:S01]  /*15460*/  ISETP.GE.AND P6, PT, R9, RZ, PT ;  /* 0x000000ff0900720c */ /* 0x000fe20003fc6270 */
[----:B------:R-:W-:-:S04]  /*15470*/  IMAD.HI.U32 R8, R20, R7, RZ ;  /* 0x0000000714087227 */ /* 0x000fc800078e00ff */
[----:B------:R-:W-:Y:S02]  /*15480*/  @!P3 IMAD.MOV R6, RZ, RZ, -R6 ;  /* 0x000000ffff06b224 */ /* 0x000fe400078e0a06 */
[----:B------:R-:W-:Y:S01]  /*15490*/  @!P1 IMAD.IADD R4, R4, 0x1, -R19 ;  /* 0x0000000104049824 */ /* 0x000fe200078e0a13 */
[C---:B------:R-:W-:Y:S01]  /*154a0*/  ISETP.GT.U32.AND P1, PT, R19.reuse, R14, PT ;  /* 0x0000000e1300720c */ /* 0x040fe20003f24070 */
[----:B------:R-:W-:Y:S01]  /*154b0*/  IMAD.MOV R8, RZ, RZ, -R8 ;  /* 0x000000ffff087224 */ /* 0x000fe200078e0a08 */
[----:B------:R1:W-:Y:S01]  /*154c0*/  STL [R1+0x1f8], R6 ;  /* 0x0001f80601007387 */ /* 0x0003e20000100800 */
[----:B------:R-:W-:Y:S01]  /*154d0*/  VIADD R9, R2, 0x1bf ;  /* 0x000001bf02097836 */ /* 0x000fe20000000000 */
[C---:B------:R-:W-:Y:S01]  /*154e0*/  ISETP.GT.U32.AND P3, PT, R19.reuse, R4, PT ;  /* 0x000000041300720c */ /* 0x040fe20003f64070 */
[----:B------:R-:W-:Y:S02]  /*154f0*/  IMAD R7, R19, R8, R7 ;  /* 0x0000000813077224 */ /* 0x000fe400078e0207 */
[----:B------:R-:W-:Y:S01]  /*15500*/  @!P0 IMAD.IADD R12, R12, 0x1, -R19 ;  /* 0x000000010c0c8824 */ /* 0x000fe200078e0a13 */
[----:B------:R-:W-:Y:S01]  /*15510*/  IABS R10, R9 ;  /* 0x00000009000a7213 */ /* 0x000fe20000000000 */
[----:B------:R-:W-:Y:S01]  /*15520*/  VIADD R8, R2, 0x1c1 ;  /* 0x000001c102087836 */ /* 0x000fe20000000000 */
[----:B-1----:R-:W-:Y:S01]  /*15530*/  MOV R6, R3 ;  /* 0x0000000300067202 */ /* 0x002fe20000000f00 */
[----:B------:R-:W-:-:S04]  /*15540*/  IMAD.HI.U32 R3, R20, R11, RZ ;  /* 0x0000000b14037227 */ /* 0x000fc800078e00ff */
[----:B------:R-:W-:Y:S02]  /*15550*/  IMAD.MOV R3, RZ, RZ, -R3 ;  /* 0x000000ffff037224 */ /* 0x000fe400078e0a03 */
[----:B------:R-:W-:Y:S01]  /*15560*/  @!P4 IMAD.MOV R6, RZ, RZ, -R6 ;  /* 0x000000ffff06c224 */ /* 0x000fe200078e0a06 */
[----:B------:R-:W-:Y:S01]  /*15570*/  ISETP.GE.AND P4, PT, R5, RZ, PT ;  /* 0x000000ff0500720c */ /* 0x000fe20003f86270 */
[C---:B------:R-:W-:Y:S01]  /*15580*/  IMAD R11, R19.reuse, R3, R11 ;  /* 0x00000003130b7224 */ /* 0x040fe200078e020b */
[----:B------:R-:W-:Y:S01]  /*15590*/  IABS R3, R8 ;  /* 0x0000000800037213 */ /* 0x000fe20000000000 */
[----:B------:R-:W-:Y:S01]  /*155a0*/  @!P1 IMAD.IADD R14, R14, 0x1, -R19 ;  /* 0x000000010e0e9824 */ /* 0x000fe200078e0a13 */
[C---:B------:R-:W-:Y:S01]  /*155b0*/  ISETP.GT.U32.AND P1, PT, R19.reuse, R7, PT ;  /* 0x000000071300720c */ /* 0x040fe20003f24070 */
[----:B------:R1:W-:Y:S01]  /*155c0*/  STL [R1+0x1e8], R6 ;  /* 0x0001e80601007387 */ /* 0x0003e20000100800 */
[----:B------:R-:W-:Y:S01]  /*155d0*/  ISETP.GT.U32.AND P0, PT, R19, R11, PT ;  /* 0x0000000b1300720c */ /* 0x000fe20003f04070 */
[----:B------:R-:W-:-:S04]  /*155e0*/  IMAD.HI.U32 R13, R20, R10, RZ ;  /* 0x0000000a140d7227 */ /* 0x000fc800078e00ff */
[----:B------:R-:W-:Y:S01]  /*155f0*/  VIADD R5, R2, 0x1c0 ;  /* 0x000001c002057836 */ /* 0x000fe20000000000 */
[----:B------:R-:W-:Y:S01]  /*15600*/  IADD3 R13, -R13, RZ, RZ ;  /* 0x000000ff0d0d7210 */ /* 0x000fe20007ffe1ff */
[--C-:B------:R-:W-:Y:S01]  /*15610*/  @!P3 IMAD.IADD R4, R4, 0x1, -R19.reuse ;  /* 0x000000010404b824 */ /* 0x100fe200078e0a13 */
[----:B------:R-:W-:Y:S01]  /*15620*/  ISETP.GE.AND P3, PT, R0, RZ, PT ;  /* 0x000000ff0000720c */ /* 0x000fe20003f66270 */
[----:B-1----:R-:W-:Y:S01]  /*15630*/  IMAD.MOV.U32 R6, RZ, RZ, R14 ;  /* 0x000000ffff067224 */ /* 0x002fe200078e000e */
[----:B------:R-:W-:Y:S01]  /*15640*/  IABS R0, R5 ;  /* 0x0000000500007213 */ /* 0x000fe20000000000 */
[----:B------:R-:W-:Y:S02]  /*15650*/  IMAD R10, R19, R13, R10 ;  /* 0x0000000d130a7224 */ /* 0x000fe400078e020a */
[----:B------:R-:W-:Y:S02]  /*15660*/  @!P2 IMAD.MOV R6, RZ, RZ, -R6 ;  /* 0x000000ffff06a224 */ /* 0x000fe400078e0a06 */
[----:B------:R-:W-:-:S02]  /*15670*/  @!P0 IMAD.IADD R11, R11, 0x1, -R19 ;  /* 0x000000010b0b8824 */ /* 0x000fc400078e0a13 */
[----:B------:R-:W-:Y:S01]  /*15680*/  IMAD.MOV.U32 R14, RZ, RZ, R4 ;  /* 0x000000ffff0e7224 */ /* 0x000fe200078e0004 */
[----:B------:R1:W-:Y:S01]  /*15690*/  STL [R1+0x1e4], R6 ;  /* 0x0001e40601007387 */ /* 0x0003e20000100800 */
[----:B------:R-:W-:Y:S01]  /*156a0*/  @!P1 IMAD.IADD R7, R7, 0x1, -R19 ;  /* 0x0000000107079824 */ /* 0x000fe200078e0a13 */
[----:B------:R-:W-:Y:S01]  /*156b0*/  ISETP.GE.AND P1, PT, R9, RZ, PT ;  /* 0x000000ff0900720c */ /* 0x000fe20003f26270 */
[C---:B------:R-:W-:Y:S01]  /*156c0*/  IMAD.HI.U32 R9, R20.reuse, R0, RZ ;  /* 0x0000000014097227 */ /* 0x040fe200078e00ff */
[C---:B------:R-:W-:Y:S02]  /*156d0*/  ISETP.GT.U32.AND P0, PT, R19.reuse, R11, PT ;  /* 0x0000000b1300720c */ /* 0x040fe40003f04070 */
[C---:B------:R-:W-:Y:S01]  /*156e0*/  ISETP.GT.U32.AND P2, PT, R19.reuse, R7, PT ;  /* 0x000000071300720c */ /* 0x040fe20003f44070 */
[----:B------:R-:W-:Y:S01]  /*156f0*/  @!P5 IMAD.MOV R14, RZ, RZ, -R14 ;  /* 0x000000ffff0ed224 */ /* 0x000fe200078e0a0e */
[----:B------:R-:W-:Y:S01]  /*15700*/  ISETP.GT.U32.AND P5, PT, R19, R10, PT ;  /* 0x0000000a1300720c */ /* 0x000fe20003fa4070 */
[----:B------:R-:W-:-:S03]  /*15710*/  IMAD.HI.U32 R4, R20, R3, RZ ;  /* 0x0000000314047227 */ /* 0x000fc600078e00ff */
[----:B------:R-:W-:Y:S01]  /*15720*/  STL [R1+0x1e0], R14 ;  /* 0x0001e00e01007387 */ /* 0x000fe20000100800 */
[----:B-1----:R-:W-:Y:S01]  /*15730*/  IMAD.MOV.U32 R6, RZ, RZ, R12 ;  /* 0x000000ffff067224 */ /* 0x002fe200078e000c */
[----:B------:R-:W-:Y:S01]  /*15740*/  IADD3 R4, -R4, RZ, RZ ;  /* 0x000000ff04047210 */ /* 0x000fe20007ffe1ff */
[----:B------:R-:W-:Y:S02]  /*15750*/  VIADD R13, R2, 0x1c5 ;  /* 0x000001c5020d7836 */ /* 0x000fe40000000000 */
[----:B------:R-:W-:Y:S01]  /*15760*/  @!P6 IMAD.MOV R6, RZ, RZ, -R6 ;  /* 0x000000ffff06e224 */ /* 0x000fe200078e0a06 */
[----:B------:R-:W-:Y:S01]  /*15770*/  ISETP.GE.AND P6, PT, R5, RZ, PT ;  /* 0x000000ff0500720c */ /* 0x000fe20003fc6270 */
[----:B------:R-:W-:Y:S02]  /*15780*/  IMAD.MOV R5, RZ, RZ, -R9 ;  /* 0x000000ffff057224 */ /* 0x000fe400078e0a09 */
[----:B------:R-:W-:Y:S01]  /*15790*/  @!P0 IMAD.IADD R11, R11, 0x1, -R19 ;  /* 0x000000010b0b8824 */ /* 0x000fe200078e0a13 */
[----:B------:R1:W-:Y:S01]  /*157a0*/  STL [R1+0x1dc], R6 ;  /* 0x0001dc0601007387 */ /* 0x0003e20000100800 */
[----:B------:R-:W-:-:S02]  /*157b0*/  IMAD R0, R19, R5, R0 ;  /* 0x0000000513007224 */ /* 0x000fc400078e0200 */
[--C-:B------:R-:W-:Y:S02]  /*157c0*/  @!P5 IMAD.IADD R10, R10, 0x1, -R19.reuse ;  /* 0x000000010a0ad824 */ /* 0x100fe400078e0a13 */
[----:B------:R-:W-:Y:S01]  /*157d0*/  @!P2 IMAD.IADD R7, R7, 0x1, -R19 ;  /* 0x000000010707a824 */ /* 0x000fe200078e0a13 */
[C---:B------:R-:W-:Y:S01]  /*157e0*/  ISETP.GT.U32.AND P0, PT, R19.reuse, R0, PT ;  /* 0x000000001300720c */ /* 0x040fe20003f04070 */
[C---:B------:R-:W-:Y:S01]  /*157f0*/  IMAD R3, R19.reuse, R4, R3 ;  /* 0x0000000413037224 */ /* 0x040fe200078e0203 */
[C---:B------:R-:W-:Y:S01]  /*15800*/  ISETP.GT.U32.AND P5, PT, R19.reuse, R10, PT ;  /* 0x0000000a1300720c */ /* 0x040fe20003fa4070 */
[----:B------:R-:W-:Y:S01]  /*15810*/  IMAD.MOV.U32 R12, RZ, RZ, R7 ;  /* 0x000000ffff0c7224 */ /* 0x000fe200078e0007 */
[----:B------:R-:W-:Y:S01]  /*15820*/  ISETP.GE.AND P2, PT, R8, RZ, PT ;  /* 0x000000ff0800720c */ /* 0x000fe20003f46270 */
[----:B------:R-:W-:Y:S02]  /*15830*/  VIADD R8, R2, 0x1c2 ;  /* 0x000001c202087836 */ /* 0x000fe40000000000 */
[----:B-1----:R-:W-:Y:S01]  /*15840*/  IMAD.MOV.U32 R6, RZ, RZ, R11 ;  /* 0x000000ffff067224 */ /* 0x002fe200078e000b */
[----:B------:R-:W-:Y:S01]  /*15850*/  @!P4 IADD3 R12, -R12, RZ, RZ ;  /* 0x000000ff0c0cc210 */ /* 0x000fe20007ffe1ff */
[----:B------:R-:W-:Y:S01]  /*15860*/  VIADD R5, R2, 0x1c3 ;  /* 0x000001c302057836 */ /* 0x000fe20000000000 */
[C---:B------:R-:W-:Y:S01]  /*15870*/  ISETP.GT.U32.AND P4, PT, R19.reuse, R3, PT ;  /* 0x000000031300720c */ /* 0x040fe20003f84070 */
[----:B------:R-:W-:Y:S01]  /*15880*/  @!P3 IMAD.MOV R6, RZ, RZ, -R6 ;  /* 0x000000ffff06b224 */ /* 0x000fe200078e0a06 */
[----:B------:R-:W-:Y:S01]  /*15890*/  IABS R14, R8 ;  /* 0x00000008000e7213 */ /* 0x000fe20000000000 */
[--C-:B------:R-:W-:Y:S01]  /*158a0*/  @!P0 IMAD.IADD R0, R0, 0x1, -R19.reuse ;  /* 0x0000000100008824 */ /* 0x100fe200078e0a13 */
[----:B------:R-:W-:Y:S01]  /*158b0*/  IABS R9, R5 ;  /* 0x0000000500097213 */ /* 0x000fe20000000000 */
[----:B------:R-:W-:Y:S01]  /*158c0*/  @!P5 IMAD.IADD R10, R10, 0x1, -R19 ;  /* 0x000000010a0ad824 */ /* 0x000fe200078e0a13 */
[----:B------:R-:W-:Y:S01]  /*158d0*/  STL [R1+0x1d8], R12 ;  /* 0x0001d80c01007387 */ /* 0x000fe20000100800 */
[----:B------:R-:W-:Y:S01]  /*158e0*/  IMAD.HI.U32 R11, R20, R14, RZ ;  /* 0x0000000e140b7227 */ /* 0x000fe200078e00ff */
[----:B------:R-:W-:-:S02]  /*158f0*/  ISETP.GT.U32.AND P0, PT, R19, R0, PT ;  /* 0x000000001300720c */ /* 0x000fc40003f04070 */
[----:B------:R1:W-:Y:S01]  /*15900*/  STL [R1+0x1c8], R6 ;  /* 0x0001c80601007387 */ /* 0x0003e20000100800 */
[----:B------:R-:W-:Y:S01]  /*15910*/  ISETP.GE.AND P5, PT, R5, RZ, PT ;  /* 0x000000ff0500720c */ /* 0x000fe20003fa6270 */
[----:B------:R-:W-:Y:S01]  /*15920*/  IMAD.HI.U32 R5, R20, R9, RZ ;  /* 0x0000000914057227 */ /* 0x000fe200078e00ff */
[----:B------:R-:W-:-:S03]  /*15930*/  ISETP.GE.AND P3, PT, R8, RZ, PT ;  /* 0x000000ff0800720c */ /* 0x000fc60003f66270 */
[----:B------:R-:W-:Y:S02]  /*15940*/  IMAD.MOV R11, RZ, RZ, -R11 ;  /* 0x000000ffff0b7224 */ /* 0x000fe400078e0a0b */
[----:B------:R-:W-:Y:S02]  /*15950*/  @!P4 IMAD.IADD R3, R3, 0x1, -R19 ;  /* 0x000000010303c824 */ /* 0x000fe400078e0a13 */
[----:B-1----:R-:W-:Y:S02]  /*15960*/  IMAD.MOV.U32 R6, RZ, RZ, R10 ;  /* 0x000000ffff067224 */ /* 0x002fe400078e000a */
[----:B------:R-:W-:Y:S01]  /*15970*/  IMAD.MOV R5, RZ, RZ, -R5 ;  /* 0x000000ffff057224 */ /* 0x000fe200078e0a05 */
[C---:B------:R-:W-:Y:S01]  /*15980*/  ISETP.GT.U32.AND P4, PT, R19.reuse, R3, PT ;  /* 0x000000031300720c */ /* 0x040fe20003f84070 */
[----:B------:R-:W-:Y:S01]  /*15990*/  @!P0 IMAD.IADD R0, R0, 0x1, -R19 ;  /* 0x0000000100008824 */ /* 0x000fe200078e0a13 */
[----:B------:R-:W-:Y:S01]  /*159a0*/  @!P1 IADD3 R6, -R6, RZ, RZ ;  /* 0x000000ff06069210 */ /* 0x000fe20007ffe1ff */
[----:B------:R-:W-:-:S02]  /*159b0*/  IMAD R14, R19, R11, R14 ;  /* 0x0000000b130e7224 */ /* 0x000fc400078e020e */
[C---:B------:R-:W-:Y:S02]  /*159c0*/  VIADD R4, R2.reuse, 0x1c4 ;  /* 0x000001c402047836 */ /* 0x040fe40000000000 */
[----:B------:R1:W-:Y:S01]  /*159d0*/  STL [R1+0x1c4], R6 ;  /* 0x0001c40601007387 */ /* 0x0003e20000100800 */
[C---:B------:R-:W-:Y:S01]  /*159e0*/  IMAD R9, R19.reuse, R5, R9 ;  /* 0x0000000513097224 */ /* 0x040fe200078e0209 */
[----:B------:R-:W-:Y:S01]  /*159f0*/  ISETP.GT.U32.AND P0, PT, R19, R14, PT ;  /* 0x0000000e1300720c */ /* 0x000fe20003f04070 */
[----:B------:R-:W-:Y:S01]  /*15a00*/  VIADD R10, R2, 0x1c8 ;  /* 0x000001c8020a7836 */ /* 0x000fe20000000000 */
[----:B------:R-:W-:Y:S02]  /*15a10*/  IABS R7, R4 ;  /* 0x0000000400077213 */ /* 0x000fe40000000000 */
[----:B------:R-:W-:Y:S01]  /*15a20*/  @!P4 IMAD.IADD R3, R3, 0x1, -R19 ;  /* 0x000000010303c824 */ /* 0x000fe200078e0a13 */
[----:B------:R-:W-:Y:S02]  /*15a30*/  ISETP.GE.AND P4, PT, R13, RZ, PT ;  /* 0x000000ff0d00720c */ /* 0x000fe40003f86270 */
[----:B------:R-:W-:Y:S01]  /*15a40*/  IMAD.HI.U32 R8, R20, R7, RZ ;  /* 0x0000000714087227 */ /* 0x000fe200078e00ff */
[----:B------:R-:W-:-:S02]  /*15a50*/  IABS R13, R13 ;  /* 0x0000000d000d7213 */ /* 0x000fc40000000000 */
[----:B------:R-:W-:Y:S01]  /*15a60*/  ISETP.GE.AND P1, PT, R4, RZ, PT ;  /* 0x000000ff0400720c */ /* 0x000fe20003f26270 */
[----:B-1----:R-:W-:Y:S01]  /*15a70*/  IMAD.MOV.U32 R6, RZ, RZ, R0 ;  /* 0x000000ffff067224 */ /* 0x002fe200078e0000 */
[----:B------:R-:W-:Y:S01]  /*15a80*/  IABS R5, R10 ;  /* 0x0000000a00057213 */ /* 0x000fe20000000000 */
[----:B------:R-:W-:Y:S01]  /*15a90*/  IMAD.MOV R8, RZ, RZ, -R8 ;  /* 0x000000ffff087224 */ /* 0x000fe200078e0a08 */
[----:B------:R-:W-:Y:S01]  /*15aa0*/  @!P0 IADD3 R14, R14, -R19, RZ ;  /* 0x800000130e0e8210 */ /* 0x000fe20007ffe0ff */
[----:B------:R-:W-:Y:S01]  /*15ab0*/  @!P6 IMAD.MOV R6, RZ, RZ, -R6 ;  /* 0x000000ffff06e224 */ /* 0x000fe200078e0a06 */
[C---:B------:R-:W-:Y:S01]  /*15ac0*/  ISETP.GT.U32.AND P6, PT, R19.reuse, R9, PT ;  /* 0x000000091300720c */ /* 0x040fe20003fc4070 */
[C---:B------:R-:W-:Y:S01]  /*15ad0*/  IMAD R7, R19.reuse, R8, R7 ;  /* 0x0000000813077224 */ /* 0x040fe200078e0207 */
[----:B------:R-:W-:Y:S01]  /*15ae0*/  ISETP.GT.U32.AND P0, PT, R19, R14, PT ;  /* 0x0000000e1300720c */ /* 0x000fe20003f04070 */
[----:B------:R-:W-:Y:S01]  /*15af0*/  VIADD R0, R2, 0x1c6 ;  /* 0x000001c602007836 */ /* 0x000fe20000000000 */
[----:B------:R1:W-:Y:S01]  /*15b00*/  STL [R1+0x1c0], R6 ;  /* 0x0001c00601007387 */ /* 0x0003e20000100800 */
[----:B------:R-:W-:-:S03]  /*15b10*/  IMAD.HI.U32 R11, R20, R13, RZ ;  /* 0x0000000d140b7227 */ /* 0x000fc600078e00ff */
[----:B------:R-:W-:Y:S01]  /*15b20*/  IABS R12, R0 ;  /* 0x00000000000c7213 */ /* 0x000fe20000000000 */
[----:B------:R-:W-:Y:S02]  /*15b30*/  IMAD.MOV R11, RZ, RZ, -R11 ;  /* 0x000000ffff0b7224 */ /* 0x000fe400078e0a0b */
[----:B------:R-:W-:Y:S02]  /*15b40*/  VIADD R4, R2, 0x1c7 ;  /* 0x000001c702047836 */ /* 0x000fe40000000000 */
[----:B------:R-:W-:Y:S02]  /*15b50*/  @!P6 IMAD.IADD R9, R9, 0x1, -R19 ;  /* 0x000000010909e824 */ /* 0x000fe400078e0a13 */
        /* <DEDUP_REMOVED lines=8> */
[----:B------:R-:W-:Y:S01]  /*15be0*/  ISETP.GE.AND P0, PT, R0, RZ, PT ;  /* 0x000000ff0000720c */ /* 0x000fe20003f06270 */
[C---:B------:R-:W-:Y:S01]  /*15bf0*/  IMAD R13, R19.reuse, R11, R13 ;  /* 0x0000000b130d7224 */ /* 0x040fe200078e020d */
[----:B------:R1:W-:Y:S01]  /*15c00*/  STL [R1+0x1a4], R6 ;  /* 0x0001a40601007387 */ /* 0x0003e20000100800 */
[----:B------:R-:W-:Y:S02]  /*15c10*/  IMAD R12, R19, R3, R12 ;  /* 0x00000003130c7224 */ /* 0x000fe400078e020c */
[----:B------:R-:W-:Y:S01]  /*15c20*/  @!P6 IMAD.IADD R9, R9, 0x1, -R19 ;  /* 0x000000010909e824 */ /* 0x000fe200078e0a13 */
[----:B------:R-:W-:Y:S01]  /*15c30*/  ISETP.GT.U32.AND P6, PT, R19, R13, PT ;  /* 0x0000000d1300720c */ /* 0x000fe20003fc4070 */
[----:B------:R-:W-:-:S02]  /*15c40*/  IMAD.MOV.U32 R15, RZ, RZ, R14 ;  /* 0x000000ffff0f7224 */ /* 0x000fc400078e000e */
[----:B------:R-:W-:Y:S02]  /*15c50*/  @!P2 IMAD.IADD R7, R7, 0x1, -R19 ;  /* 0x000000010707a824 */ /* 0x000fe400078e0a13 */
[----:B------:R-:W-:Y:S01]  /*15c60*/  @!P3 IMAD.MOV R15, RZ, RZ, -R15 ;  /* 0x000000ffff0fb224 */ /* 0x000fe200078e0a0f */
[C---:B------:R-:W-:Y:S01]  /*15c70*/  ISETP.GT.U32.AND P3, PT, R19.reuse, R12, PT ;  /* 0x0000000c1300720c */ /* 0x040fe20003f64070 */
[----:B------:R-:W-:Y:S01]  /*15c80*/  IMAD.MOV.U32 R0, RZ, RZ, R5 ;  /* 0x000000ffff007224 */ /* 0x000fe200078e0005 */
[----:B------:R-:W-:Y:S01]  /*15c90*/  ISETP.GT.U32.AND P2, PT, R19, R7, PT ;  /* 0x000000071300720c */ /* 0x000fe20003f44070 */
[C---:B------:R-:W-:Y:S01]  /*15ca0*/  IMAD.HI.U32 R5, R20.reuse, R8, RZ ;  /* 0x0000000814057227 */ /* 0x040fe200078e00ff */
[----:B------:R-:W-:Y:S03]  /*15cb0*/  STL [R1+0x1a0], R15 ;  /* 0x0001a00f01007387 */ /* 0x000fe60000100800 */
[----:B-1----:R-:W-:Y:S01]  /*15cc0*/  IMAD.MOV.U32 R6, RZ, RZ, R9 ;  /* 0x000000ffff067224 */ /* 0x002fe200078e0009 */
[----:B------:R-:W-:Y:S01]  /*15cd0*/  IADD3 R5, -R5, RZ, RZ ;  /* 0x000000ff05057210 */ /* 0x000fe20007ffe1ff */
[----:B------:R-:W-:-:S04]  /*15ce0*/  IMAD.HI.U32 R3, R20, R0, RZ ;  /* 0x0000000014037227 */ /* 0x000fc800078e00ff */
[----:B------:R-:W-:Y:S02]  /*15cf0*/  VIADD R11, R2, 0x1c9 ;  /* 0x000001c9020b7836 */ /* 0x000fe40000000000 */
[----:B------:R-:W-:Y:S01]  /*15d00*/  @!P5 IMAD.MOV R6, RZ, RZ, -R6 ;  /* 0x000000ffff06d224 */ /* 0x000fe200078e0a06 */
[----:B------:R-:W-:Y:S01]  /*15d10*/  ISETP.GE.AND P5, PT, R4, RZ, PT ;  /* 0x000000ff0400720c */ /* 0x000fe20003fa6270 */
[----:B------:R-:W-:Y:S02]  /*15d20*/  @!P6 IMAD.IADD R13, R13, 0x1, -R19 ;  /* 0x000000010d0de824 */ /* 0x000fe400078e0a13 */
[----:B------:R-:W-:Y:S01]  /*15d30*/  IMAD.MOV R3, RZ, RZ, -R3 ;  /* 0x000000ffff037224 */ /* 0x000fe200078e0a03 */
[----:B------:R1:W-:Y:S01]  /*15d40*/  STL [R1+0x198], R6 ;  /* 0x0001980601007387 */ /* 0x0003e20000100800 */
[--C-:B------:R-:W-:Y:S01]  /*15d50*/  @!P2 IMAD.IADD R7, R7, 0x1, -R19.reuse ;  /* 0x000000010707a824 */ /* 0x100fe200078e0a13 */
[C---:B------:R-:W-:Y:S01]  /*15d60*/  ISETP.GT.U32.AND P6, PT, R19.reuse, R13, PT ;  /* 0x0000000d1300720c */ /* 0x040fe20003fc4070 */
[----:B------:R-:W-:Y:S01]  /*15d70*/  IMAD R8, R19, R5, R8 ;  /* 0x0000000513087224 */ /* 0x000fe200078e0208 */
[----:B------:R-:W-:Y:S01]  /*15d80*/  IABS R5, R11 ;  /* 0x0000000b00057213 */ /* 0x000fe20000000000 */
[----:B------:R-:W-:-:S02]  /*15d90*/  @!P3 IMAD.IADD R12, R12, 0x1, -R19 ;  /* 0x000000010c0cb824 */ /* 0x000fc400078e0a13 */
[C---:B------:R-:W-:Y:S01]  /*15da0*/  IMAD R0, R19.reuse, R3, R0 ;  /* 0x0000000313007224 */ /* 0x040fe200078e0200 */
[C---:B------:R-:W-:Y:S01]  /*15db0*/  ISETP.GT.U32.AND P2, PT, R19.reuse, R8, PT ;  /* 0x000000081300720c */ /* 0x040fe20003f44070 */
[----:B------:R-:W-:Y:S01]  /*15dc0*/  IMAD.HI.U32 R14, R20, R5, RZ ;  /* 0x00000005140e7227 */ /* 0x000fe200078e00ff */
[C---:B------:R-:W-:Y:S02]  /*15dd0*/  ISETP.GT.U32.AND P3, PT, R19.reuse, R12, PT ;  /* 0x0000000c1300720c */ /* 0x040fe40003f64070 */
[----:B------:R-:W-:Y:S01]  /*15de0*/  IADD3 R3, R2, 0x1ca, RZ ;  /* 0x000001ca02037810 */ /* 0x000fe20007ffe0ff */
[----:B-1----:R-:W-:Y:S02]  /*15df0*/  IMAD.MOV.U32 R6, RZ, RZ, R7 ;  /* 0x000000ffff067224 */ /* 0x002fe400078e0007 */
[----:B------:R-:W-:Y:S01]  /*15e00*/  IMAD.MOV R14, RZ, RZ, -R14 ;  /* 0x000000ffff0e7224 */ /* 0x000fe200078e0a0e */
[----:B------:R-:W-:Y:S01]  /*15e10*/  IABS R9, R3 ;  /* 0x0000000300097213 */ /* 0x000fe20000000000 */
[----:B------:R-:W-:Y:S01]  /*15e20*/  @!P1 IMAD.MOV R6, RZ, RZ, -R6 ;  /* 0x000000ffff069224 */ /* 0x000fe200078e0a06 */
[----:B------:R-:W-:Y:S01]  /*15e30*/  ISETP.GT.U32.AND P1, PT, R19, R0, PT ;  /* 0x000000001300720c */ /* 0x000fe20003f24070 */
[----:B------:R-:W-:Y:S01]  /*15e40*/  @!P6 IMAD.IADD R13, R13, 0x1, -R19 ;  /* 0x000000010d0de824 */ /* 0x000fe200078e0a13 */
[----:B------:R-:W-:Y:S01]  /*15e50*/  ISETP.GE.AND P6, PT, R10, RZ, PT ;  /* 0x000000ff0a00720c */ /* 0x000fe20003fc6270 */
[----:B------:R-:W-:Y:S01]  /*15e60*/  IMAD R5, R19, R14, R5 ;  /* 0x0000000e13057224 */ /* 0x000fe200078e0205 */
[----:B------:R1:W-:Y:S01]  /*15e70*/  STL [R1+0x194], R6 ;  /* 0x0001940601007387 */ /* 0x0003e20000100800 */
[----:B------:R-:W-:-:S02]  /*15e80*/  @!P3 IMAD.IADD R12, R12, 0x1, -R19 ;  /* 0x000000010c0cb824 */ /* 0x000fc400078e0a13 */
[----:B------:R-:W-:Y:S01]  /*15e90*/  @!P2 IMAD.IADD R8, R8, 0x1, -R19 ;  /* 0x000000010808a824 */ /* 0x000fe200078e0a13 */
[----:B------:R-:W-:Y:S01]  /*15ea0*/  ISETP.GT.U32.AND P3, PT, R19, R5, PT ;  /* 0x000000051300720c */ /* 0x000fe20003f64070 */
[----:B------:R-:W-:-:S03]  /*15eb0*/  IMAD.HI.U32 R10, R20, R9, RZ ;  /* 0x00000009140a7227 */ /* 0x000fc600078e00ff */
[----:B------:R-:W-:Y:S01]  /*15ec0*/  ISETP.GT.U32.AND P2, PT, R19, R8, PT ;  /* 0x000000081300720c */ /* 0x000fe20003f44070 */
[----:B------:R-:W-:Y:S01]  /*15ed0*/  @!P1 IMAD.IADD R0, R0, 0x1, -R19 ;  /* 0x0000000100009824 */ /* 0x000fe200078e0a13 */
[----:B-1----:R-:W-:Y:S01]  /*15ee0*/  MOV R6, R13 ;  /* 0x0000000d00067202 */ /* 0x002fe20000000f00 */
[C---:B------:R-:W-:Y:S01]  /*15ef0*/  VIADD R4, R2.reuse, 0x1cb ;  /* 0x000001cb02047836 */ /* 0x040fe20000000000 */
[----:B------:R-:W-:Y:S01]  /*15f00*/  ISETP.GE.AND P1, PT, R11, RZ, PT ;  /* 0x000000ff0b00720c */ /* 0x000fe20003f26270 */
[----:B------:R-:W-:Y:S02]  /*15f10*/  IMAD.MOV R10, RZ, RZ, -R10 ;  /* 0x000000ffff0a7224 */ /* 0x000fe400078e0a0a */
[----:B------:R-:W-:Y:S01]  /*15f20*/  @!P4 IMAD.MOV R6, RZ, RZ, -R6 ;  /* 0x000000ffff06c224 */ /* 0x000fe200078e0a06 */
[----:B------:R-:W-:Y:S01]  /*15f30*/  ISETP.GT.U32.AND P4, PT, R19, R0, PT ;  /* 0x000000001300720c */ /* 0x000fe20003f84070 */
[----:B------:R-:W-:Y:S01]  /*15f40*/  VIADD R15, R2, 0x1ce ;  /* 0x000001ce020f7836 */ /* 0x000fe20000000000 */
[----:B------:R-:W-:-:S02]  /*15f50*/  @!P3 IADD3 R5, R5, -R19, RZ ;  /* 0x800000130505b210 */ /* 0x000fc40007ffe0ff */
[----:B------:R1:W-:Y:S01]  /*15f60*/  STL [R1+0x190], R6 ;  /* 0x0001900601007387 */ /* 0x0003e20000100800 */
[--C-:B------:R-:W-:Y:S01]  /*15f70*/  @!P2 IMAD.IADD R8, R8, 0x1, -R19.reuse ;  /* 0x000000010808a824 */ /* 0x100fe200078e0a13 */
[----:B------:R-:W-:Y:S02]  /*15f80*/  ISETP.GT.U32.AND P3, PT, R19, R5, PT ;  /* 0x000000051300720c */ /* 0x000fe40003f64070 */
[----:B------:R-:W-:Y:S02]  /*15f90*/  IABS R7, R4 ;  /* 0x0000000400077213 */ /* 0x000fe40000000000 */
[----:B------:R-:W-:Y:S01]  /*15fa0*/  ISETP.GE.AND P2, PT, R4, RZ, PT ;  /* 0x000000ff0400720c */ /* 0x000fe20003f46270 */
[----:B------:R-:W-:Y:S02]  /*15fb0*/  VIADD R4, R2, 0x1cd ;  /* 0x000001cd02047836 */ /* 0x000fe40000000000 */
[----:B------:R-:W-:Y:S02]  /*15fc0*/  @!P4 IMAD.IADD R0, R0, 0x1, -R19 ;  /* 0x000000010000c824 */ /* 0x000fe400078e0a13 */
[----:B-1----:R-:W-:-:S02]  /*15fd0*/  IMAD.MOV.U32 R6, RZ, RZ, R12 ;  /* 0x000000ffff067224 */ /* 0x002fc400078e000c */
[----:B------:R-:W-:Y:S02]  /*15fe0*/  IMAD.MOV.U32 R12, RZ, RZ, R8 ;  /* 0x000000ffff0c7224 */ /* 0x000fe400078e0008 */
[----:B------:R-:W-:Y:S01]  /*15ff0*/  @!P0 IMAD.MOV R6, RZ, RZ, -R6 ;  /* 0x000000ffff068224 */ /* 0x000fe200078e0a06 */
[----:B------:R-:W-:Y:S01]  /*16000*/  ISETP.GE.AND P0, PT, R3, RZ, PT ;  /* 0x000000ff0300720c */ /* 0x000fe20003f06270 */
[C---:B------:R-:W-:Y:S02]  /*16010*/  IMAD R3, R19.reuse, R10, R9 ;  /* 0x0000000a13037224 */ /* 0x040fe400078e0209 */
[----:B------:R-:W-:Y:S01]  /*16020*/  IMAD.HI.U32 R11, R20, R7, RZ ;  /* 0x00000007140b7227 */ /* 0x000fe200078e00ff */
[----:B------:R1:W-:Y:S02]  /*16030*/  STL [R1+0x188], R6 ;  /* 0x0001880601007387 */ /* 0x0003e40000100800 */
[----:B------:R-:W-:Y:S01]  /*16040*/  ISETP.GT.U32.AND P4, PT, R19, R3, PT ;  /* 0x000000031300720c */ /* 0x000fe20003f84070 */
[----:B------:R-:W-:-:S02]  /*16050*/  @!P5 IMAD.MOV R12, RZ, RZ, -R12 ;  /* 0x000000ffff0cd224 */ /* 0x000fc400078e0a0c */
[----:B------:R-:W-:Y:S02]  /*16060*/  IMAD.MOV R11, RZ, RZ, -R11 ;  /* 0x000000ffff0b7224 */ /* 0x000fe400078e0a0b */
[----:B------:R-:W-:Y:S01]  /*16070*/  @!P3 IMAD.IADD R5, R5, 0x1, -R19 ;  /* 0x000000010505b824 */ /* 0x000fe200078e0a13 */
[----:B------:R2:W-:Y:S01]  /*16080*/  STL [R1+0x178], R12 ;  /* 0x0001780c01007387 */ /* 0x0005e20000100800 */
[----:B------:R-:W-:Y:S01]  /*16090*/  IMAD R7, R19, R11, R7 ;  /* 0x0000000b13077224 */ /* 0x000fe200078e0207 */
[----:B------:R-:W-:Y:S01]  /*160a0*/  ISETP.GE.AND P3, PT, R15, RZ, PT ;  /* 0x000000ff0f00720c */ /* 0x000fe20003f66270 */
[----:B-1----:R-:W-:Y:S01]  /*160b0*/  IMAD.MOV.U32 R6, RZ, RZ, R0 ;  /* 0x000000ffff067224 */ /* 0x002fe200078e0000 */
[----:B------:R-:W-:Y:S01]  /*160c0*/  IABS R15, R15 ;  /* 0x0000000f000f7213 */ /* 0x000fe20000000000 */
[----:B------:R-:W-:Y:S02]  /*160d0*/  VIADD R9, R2, 0x1cc ;  /* 0x000001cc02097836 */ /* 0x000fe40000000000 */
[----:B------:R-:W-:Y:S01]  /*160e0*/  @!P4 IMAD.IADD R3, R3, 0x1, -R19 ;  /* 0x000000010303c824 */ /* 0x000fe200078e0a13 */
[----:B------:R-:W-:Y:S01]  /*160f0*/  @!P6 IADD3 R6, -R6, RZ, RZ ;  /* 0x000000ff0606e210 */ /* 0x000fe20007ffe1ff */
[C---:B------:R-:W-:Y:S01]  /*16100*/  VIADD R0, R2.reuse, 0x1cf ;  /* 0x000001cf02007836 */ /* 0x040fe20000000000 */
[----:B--2---:R-:W-:Y:S01]  /*16110*/  IABS R12, R9 ;  /* 0x00000009000c7213 */ /* 0x004fe20000000000 */
[----:B------:R-:W-:Y:S01]  /*16120*/  VIADD R11, R2, 0x1d1 ;  /* 0x000001d1020b7836 */ /* 0x000fe20000000000 */
[----:B------:R-:W-:Y:S01]  /*16130*/  ISETP.GT.U32.AND P4, PT, R19, R3, PT ;  /* 0x000000031300720c */ /* 0x000fe20003f84070 */
[----:B------:R1:W-:Y:S01]  /*16140*/  STL [R1+0x174], R6 ;  /* 0x0001740601007387 */ /* 0x0003e20000100800 */
[----:B------:R-:W-:Y:S01]  /*16150*/  ISETP.GE.AND P6, PT, R4, RZ, PT ;  /* 0x000000ff0400720c */ /* 0x000fe20003fc6270 */
[----:B------:R-:W-:Y:S01]  /*16160*/  IMAD.HI.U32 R8, R20, R12, RZ ;  /* 0x0000000c14087227 */ /* 0x000fe200078e00ff */
[----:B------:R-:W-:-:S02]  /*16170*/  IABS R4, R4 ;  /* 0x0000000400047213 */ /* 0x000fc40000000000 */
[----:B------:R-:W-:Y:S01]  /*16180*/  IABS R14, R0 ;  /* 0x00000000000e7213 */ /* 0x000fe20000000000 */
[----:B------:R-:W-:Y:S01]  /*16190*/  IMAD.MOV R8, RZ, RZ, -R8 ;  /* 0x000000ffff087224 */ /* 0x000fe200078e0a08 */
[----:B------:R-:W-:Y:S01]  /*161a0*/  ISETP.GE.AND P5, PT, R9, RZ, PT ;  /* 0x000000ff0900720c */ /* 0x000fe20003fa6270 */
[----:B------:R-:W-:-:S04]  /*161b0*/  IMAD.HI.U32 R9, R20, R15, RZ ;  /* 0x0000000f14097227 */ /* 0x000fc800078e00ff */
[----:B-1----:R-:W-:Y:S02]  /*161c0*/  IMAD.MOV.U32 R6, RZ, RZ, R5 ;  /* 0x000000ffff067224 */ /* 0x002fe400078e0005 */
[C---:B------:R-:W-:Y:S02]  /*161d0*/  IMAD R12, R19.reuse, R8, R12 ;  /* 0x00000008130c7224 */ /* 0x040fe400078e020c */
[----:B------:R-:W-:Y:S01]  /*161e0*/  @!P1 IMAD.MOV R6, RZ, RZ, -R6 ;  /* 0x000000ffff069224 */ /* 0x000fe200078e0a06 */
[----:B------:R-:W-:Y:S01]  /*161f0*/  ISETP.GT.U32.AND P1, PT, R19, R7, PT ;  /* 0x000000071300720c */ /* 0x000fe20003f24070 */
[----:B------:R-:W-:Y:S01]  /*16200*/  @!P4 IMAD.IADD R3, R3, 0x1, -R19 ;  /* 0x000000010303c824 */ /* 0x000fe200078e0a13 */
[----:B------:R-:W-:Y:S01]  /*16210*/  ISETP.GT.U32.AND P4, PT, R19, R12, PT ;  /* 0x0000000c1300720c */ /* 0x000fe20003f84070 */
[C---:B------:R-:W-:Y:S01]  /*16220*/  IMAD.HI.U32 R8, R20.reuse, R4, RZ ;  /* 0x0000000414087227 */ /* 0x040fe200078e00ff */
[----:B------:R1:W-:Y:S03]  /*16230*/  STL [R1+0x170], R6 ;  /* 0x0001700601007387 */ /* 0x0003e60000100800 */
[----:B------:R-:W-:Y:S01]  /*16240*/  IMAD.HI.U32 R10, R20, R14, RZ ;  /* 0x0000000e140a7227 */ /* 0x000fe200078e00ff */
[----:B------:R-:W-:-:S03]  /*16250*/  IADD3 R8, -R8, RZ, RZ ;  /* 0x000000ff08087210 */ /* 0x000fc60007ffe1ff */
[----:B------:R-:W-:Y:S02]  /*16260*/  VIADD R5, R2, 0x1d0 ;  /* 0x000001d002057836 */ /* 0x000fe40000000000 */
[----:B------:R-:W-:Y:S02]  /*16270*/  @!P1 IMAD.IADD R7, R7, 0x1, -R19 ;  /* 0x0000000107079824 */ /* 0x000fe400078e0a13 */
[----:B------:R-:W-:Y:S01]  /*16280*/  IMAD.MOV R9, RZ, RZ, -R9 ;  /* 0x000000ffff097224 */ /* 0x000fe200078e0a09 */
[----:B------:R-:W-:Y:S01]  /*16290*/  IABS R13, R5 ;  /* 0x00000005000d7213 */ /* 0x000fe20000000000 */
[C---:B------:R-:W-:Y:S01]  /*162a0*/  IMAD R4, R19.reuse, R8, R4 ;  /* 0x0000000813047224 */ /* 0x040fe200078e0204 */
[----:B------:R-:W-:Y:S01]  /*162b0*/  ISETP.GT.U32.AND P1, PT, R19, R7, PT ;  /* 0x000000071300720c */ /* 0x000fe20003f24070 */
[----:B------:R-:W-:Y:S02]  /*162c0*/  @!P4 IMAD.IADD R12, R12, 0x1, -R19 ;  /* 0x000000010c0cc824 */ /* 0x000fe400078e0a13 */
[----:B------:R-:W-:-:S02]  /*162d0*/  IMAD.MOV R10, RZ, RZ, -R10 ;  /* 0x000000ffff0a7224 */ /* 0x000fc400078e0a0a */
[C---:B------:R-:W-:Y:S01]  /*162e0*/  IMAD R15, R19.reuse, R9, R15 ;  /* 0x00000009130f7224 */ /* 0x040fe200078e020f */
[C---:B------:R-:W-:Y:S01]  /*162f0*/  ISETP.GT.U32.AND P4, PT, R19.reuse, R12, PT ;  /* 0x0000000c1300720c */ /* 0x040fe20003f84070 */
[----:B------:R-:W-:Y:S01]  /*16300*/  IMAD.MOV.U32 R16, RZ, RZ, R3 ;  /* 0x000000ffff107224 */ /* 0x000fe200078e0003 */
[----:B------:R-:W-:Y:S01]  /*16310*/  IABS R9, R11 ;  /* 0x0000000b00097213 */ /* 0x000fe20000000000 */
[C---:B------:R-:W-:Y:S02]  /*16320*/  IMAD R14, R19.reuse, R10, R14 ;  /* 0x0000000a130e7224 */ /* 0x040fe400078e020e */
[----:B------:R-:W-:Y:S01]  /*16330*/  @!P0 IMAD.MOV R16, RZ, RZ, -R16 ;  /* 0x000000ffff108224 */ /* 0x000fe200078e0a10 */
[----:B------:R-:W-:Y:S01]  /*16340*/  ISETP.GT.U32.AND P0, PT, R19, R15, PT ;  /* 0x0000000f1300720c */ /* 0x000fe20003f04070 */
[----:B------:R-:W-:Y:S01]  /*16350*/  @!P1 IMAD.IADD R7, R7, 0x1, -R19 ;  /* 0x0000000107079824 */ /* 0x000fe200078e0a13 */
[----:B------:R-:W-:Y:S01]  /*16360*/  ISETP.GT.U32.AND P1, PT, R19, R4, PT ;  /* 0x000000041300720c */ /* 0x000fe20003f24070 */
[----:B------:R-:W-:Y:S01]  /*16370*/  IMAD.HI.U32 R8, R20, R13, RZ ;  /* 0x0000000d14087227 */ /* 0x000fe200078e00ff */
[----:B------:R-:W-:Y:S02]  /*16380*/  STL [R1+0x16c], R16 ;  /* 0x00016c1001007387 */ /* 0x000fe40000100800 */
[----:B-1----:R-:W-:Y:S01]  /*16390*/  MOV R6, R7 ;  /* 0x0000000700067202 */ /* 0x002fe20000000f00 */
[----:B------:R-:W-:-:S02]  /*163a0*/  IMAD.MOV R8, RZ, RZ, -R8 ;  /* 0x000000ffff087224 */ /* 0x000fc400078e0a08 */
[----:B------:R-:W-:Y:S01]  /*163b0*/  @!P4 IMAD.IADD R12, R12, 0x1, -R19 ;  /* 0x000000010c0cc824 */ /* 0x000fe200078e0a13 */
[----:B------:R-:W-:Y:S01]  /*163c0*/  ISETP.GE.AND P4, PT, R0, RZ, PT ;  /* 0x000000ff0000720c */ /* 0x000fe20003f86270 */
[----:B------:R-:W-:Y:S01]  /*163d0*/  @!P2 IMAD.MOV R6, RZ, RZ, -R6 ;  /* 0x000000ffff06a224 */ /* 0x000fe200078e0a06 */
[C---:B------:R-:W-:Y:S01]  /*163e0*/  ISETP.GT.U32.AND P2, PT, R19.reuse, R14, PT ;  /* 0x0000000e1300720c */ /* 0x040fe20003f44070 */
[C---:B------:R-:W-:Y:S02]  /*163f0*/  IMAD R13, R19.reuse, R8, R13 ;  /* 0x00000008130d7224 */ /* 0x040fe400078e020d */
[----:B------:R-:W-:Y:S01]  /*16400*/  VIADD R8, R2, 0x1d2 ;  /* 0x000001d202087836 */ /* 0x000fe20000000000 */
[----:B------:R1:W-:Y:S01]  /*16410*/  STL [R1+0x168], R6 ;  /* 0x0001680601007387 */ /* 0x0003e20000100800 */
[--C-:B------:R-:W-:Y:S01]  /*16420*/  @!P1 IMAD.IADD R4, R4, 0x1, -R19.reuse ;  /* 0x0000000104049824 */ /* 0x100fe200078e0a13 */
[----:B------:R-:W-:Y:S01]  /*16430*/  ISETP.GT.U32.AND P1, PT, R19, R13, PT ;  /* 0x0000000d1300720c */ /* 0x000fe20003f24070 */
[----:B------:R-:W-:Y:S01]  /*16440*/  @!P0 IMAD.IADD R15, R15, 0x1, -R19 ;  /* 0x000000010f0f8824 */ /* 0x000fe200078e0a13 */
[----:B------:R-:W-:Y:S01]  /*16450*/  IABS R0, R8 ;  /* 0x0000000800007213 */ /* 0x000fe20000000000 */
[----:B------:R-:W-:Y:S01]  /*16460*/  IMAD.HI.U32 R3, R20, R9, RZ ;  /* 0x0000000914037227 */ /* 0x000fe200078e00ff */
[----:B------:R-:W-:-:S03]  /*16470*/  ISETP.GT.U32.AND P0, PT, R19, R4, PT ;  /* 0x000000041300720c */ /* 0x000fc60003f04070 */
[----:B------:R-:W-:Y:S01]  /*16480*/  @!P2 IADD3 R14, R14, -R19, RZ ;  /* 0x800000130e0ea210 */ /* 0x000fe20007ffe0ff */
[----:B-1----:R-:W-:Y:S01]  /*16490*/  IMAD.MOV.U32 R6, RZ, RZ, R12 ;  /* 0x000000ffff067224 */ /* 0x002fe200078e000c */
[C---:B------:R-:W-:Y:S01]  /*164a0*/  ISETP.GT.U32.AND P2, PT, R19.reuse, R15, PT ;  /* 0x0000000f1300720c */ /* 0x040fe20003f44070 */
[----:B------:R-:W-:Y:S02]  /*164b0*/  IMAD.MOV R3, RZ, RZ, -R3 ;  /* 0x000000ffff037224 */ /* 0x000fe400078e0a03 */
[----:B------:R-:W-:Y:S01]  /*164c0*/  @!P5 IMAD.MOV R6, RZ, RZ, -R6 ;  /* 0x000000ffff06d224 */ /* 0x000fe200078e0a06 */
[----:B------:R-:W-:Y:S01]  /*164d0*/  ISETP.GT.U32.AND P5, PT, R19, R14, PT ;  /* 0x0000000e1300720c */ /* 0x000fe20003fa4070 */
[----:B------:R-:W-:-:S03]  /*164e0*/  IMAD.HI.U32 R16, R20, R0, RZ ;  /* 0x0000000014107227 */ /* 0x000fc600078e00ff */
[----:B------:R1:W-:Y:S01]  /*164f0*/  STL [R1+0x164], R6 ;  /* 0x0001640601007387 */ /* 0x0003e20000100800 */
[C---:B------:R-:W-:Y:S02]  /*16500*/  IMAD R9, R19.reuse, R3, R9 ;  /* 0x0000000313097224 */ /* 0x040fe400078e0209 */
[----:B------:R-:W-:Y:S02]  /*16510*/  IMAD.MOV R16, RZ, RZ, -R16 ;  /* 0x000000ffff107224 */ /* 0x000fe400078e0a10 */
[--C-:B------:R-:W-:Y:S01]  /*16520*/  @!P0 IMAD.IADD R4, R4, 0x1, -R19.reuse ;  /* 0x0000000104048824 */ /* 0x100fe200078e0a13 */
[C---:B------:R-:W-:Y:S01]  /*16530*/  ISETP.GT.U32.AND P0, PT, R19.reuse, R9, PT ;  /* 0x000000091300720c */ /* 0x040fe20003f04070 */
[C---:B------:R-:W-:Y:S02]  /*16540*/  IMAD R0, R19.reuse, R16, R0 ;  /* 0x0000001013007224 */ /* 0x040fe400078e0200 */
[----:B------:R-:W-:Y:S02]  /*16550*/  VIADD R3, R2, 0x1d3 ;  /* 0x000001d302037836 */ /* 0x000fe40000000000 */
[--C-:B------:R-:W-:Y:S01]  /*16560*/  @!P5 IMAD.IADD R14, R14, 0x1, -R19.reuse ;  /* 0x000000010e0ed824 */ /* 0x100fe200078e0a13 */
[----:B------:R-:W-:Y:S01]  /*16570*/  ISETP.GT.U32.AND P5, PT, R19, R0, PT ;  /* 0x000000001300720c */ /* 0x000fe20003fa4070 */
[----:B------:R-:W-:Y:S01]  /*16580*/  @!P1 IMAD.IADD R13, R13, 0x1, -R19 ;  /* 0x000000010d0d9824 */ /* 0x000fe200078e0a13 */
[----:B------:R-:W-:Y:S01]  /*16590*/  IABS R7, R3 ;  /* 0x0000000300077213 */ /* 0x000fe20000000000 */
[----:B------:R-:W-:-:S02]  /*165a0*/  VIADD R10, R2, 0x1d4 ;  /* 0x000001d4020a7836 */ /* 0x000fc40000000000 */
[--C-:B------:R-:W-:Y:S01]  /*165b0*/  @!P2 IMAD.IADD R15, R15, 0x1, -R19.reuse ;  /* 0x000000010f0fa824 */ /* 0x100fe200078e0a13 */
[----:B------:R-:W-:Y:S01]  /*165c0*/  ISETP.GT.U32.AND P1, PT, R19, R13, PT ;  /* 0x0000000d1300720c */ /* 0x000fe20003f24070 */
[----:B------:R-:W-:Y:S01]  /*165d0*/  IMAD.HI.U32 R16, R20, R7, RZ ;  /* 0x0000000714107227 */ /* 0x000fe200078e00ff */
[----:B------:R-:W-:Y:S02]  /*165e0*/  IABS R12, R10 ;  /* 0x0000000a000c7213 */ /* 0x000fe40000000000 */
[----:B------:R-:W-:Y:S01]  /*165f0*/  ISETP.GE.AND P2, PT, R5, RZ, PT ;  /* 0x000000ff0500720c */ /* 0x000fe20003f46270 */
[----:B------:R-:W-:Y:S01]  /*16600*/  @!P0 IMAD.IADD R9, R9, 0x1, -R19 ;  /* 0x0000000109098824 */ /* 0x000fe200078e0a13 */
[----:B------:R-:W-:Y:S01]  /*16610*/  IADD3 R16, -R16, RZ, RZ ;  /* 0x000000ff10107210 */ /* 0x000fe20007ffe1ff */
[----:B------:R-:W-:Y:S01]  /*16620*/  IMAD.MOV.U32 R17, RZ, RZ, R4 ;  /* 0x000000ffff117224 */ /* 0x000fe200078e0004 */
[----:B------:R-:W-:Y:S01]  /*16630*/  ISETP.GE.AND P0, PT, R8, RZ, PT ;  /* 0x000000ff0800720c */ /* 0x000fe20003f06270 */
[----:B-1----:R-:W-:-:S02]  /*16640*/  IMAD.MOV.U32 R6, RZ, RZ, R15 ;  /* 0x000000ffff067224 */ /* 0x002fc400078e000f */
[----:B------:R-:W-:Y:S01]  /*16650*/  @!P5 IMAD.IADD R0, R0, 0x1, -R19 ;  /* 0x000000010000d824 */ /* 0x000fe200078e0a13 */
[C---:B------:R-:W-:Y:S01]  /*16660*/  ISETP.GT.U32.AND P5, PT, R19.reuse, R9, PT ;  /* 0x000000091300720c */ /* 0x040fe20003fa4070 */
[----:B------:R-:W-:Y:S01]  /*16670*/  IMAD.HI.U32 R5, R20, R12, RZ ;  /* 0x0000000c14057227 */ /* 0x000fe200078e00ff */
[----:B------:R-:W-:Y:S02]  /*16680*/  @!P3 IADD3 R6, -R6, RZ, RZ ;  /* 0x000000ff0606b210 */ /* 0x000fe40007ffe1ff */
[----:B------:R-:W-:Y:S01]  /*16690*/  ISETP.GT.U32.AND P3, PT, R19, R0, PT ;  /* 0x000000001300720c */ /* 0x000fe20003f64070 */
[C---:B------:R-:W-:Y:S02]  /*166a0*/  VIADD R8, R2.reuse, 0x1d6 ;  /* 0x000001d602087836 */ /* 0x040fe40000000000 */
[----:B------:R-:W-:Y:S02]  /*166b0*/  @!P6 IMAD.MOV R17, RZ, RZ, -R17 ;  /* 0x000000ffff11e224 */ /* 0x000fe400078e0a11 */
[----:B------:R-:W-:Y:S01]  /*166c0*/  @!P1 IMAD.IADD R13, R13, 0x1, -R19 ;  /* 0x000000010d0d9824 */ /* 0x000fe200078e0a13 */
[----:B------:R-:W-:Y:S01]  /*166d0*/  ISETP.GE.AND P1, PT, R11, RZ, PT ;  /* 0x000000ff0b00720c */ /* 0x000fe20003f26270 */
[----:B------:R-:W-:Y:S01]  /*166e0*/  IMAD.MOV R5, RZ, RZ, -R5 ;  /* 0x000000ffff057224 */ /* 0x000fe200078e0a05 */
[----:B------:R-:W-:Y:S01]  /*166f0*/  IABS R4, R8 ;  /* 0x0000000800047213 */ /* 0x000fe20000000000 */
[----:B------:R-:W-:Y:S01]  /*16700*/  IMAD R7, R19, R16, R7 ;  /* 0x0000001013077224 */ /* 0x000fe200078e0207 */
[----:B------:R-:W-:Y:S01]  /*16710*/  STL [R1+0x160], R17 ;  /* 0x0001601101007387 */ /* 0x000fe20000100800 */
[----:B------:R-:W-:-:S02]  /*16720*/  VIADD R11, R2, 0x1d5 ;  /* 0x000001d5020b7836 */ /* 0x000fc40000000000 */
[C---:B------:R-:W-:Y:S01]  /*16730*/  IMAD R12, R19.reuse, R5, R12 ;  /* 0x00000005130c7224 */ /* 0x040fe200078e020c */
[----:B------:R1:W-:Y:S01]  /*16740*/  STL [R1+0x15c], R6 ;  /* 0x00015c0601007387 */ /* 0x0003e20000100800 */
[----:B------:R-:W-:Y:S01]  /*16750*/  @!P4 IMAD.MOV R14, RZ, RZ, -R14 ;  /* 0x000000ffff0ec224 */ /* 0x000fe200078e0a0e */
[----:B------:R-:W-:Y:S01]  /*16760*/  ISETP.GT.U32.AND P6, PT, R19, R7, PT ;  /* 0x000000071300720c */ /* 0x000fe20003fc4070 */
[--C-:B------:R-:W-:Y:S01]  /*16770*/  @!P5 IMAD.IADD R9, R9, 0x1, -R19.reuse ;  /* 0x000000010909d824 */ /* 0x100fe200078e0a13 */
[----:B------:R-:W-:Y:S01]  /*16780*/  ISETP.GE.AND P4, PT, R3, RZ, PT ;  /* 0x000000ff0300720c */ /* 0x000fe20003f86270 */
[----:B------:R-:W-:Y:S01]  /*16790*/  IMAD.MOV.U32 R3, RZ, RZ, R4 ;  /* 0x000000ffff037224 */ /* 0x000fe200078e0004 */
[----:B------:R-:W-:Y:S01]  /*167a0*/  IABS R5, R11 ;  /* 0x0000000b00057213 */ /* 0x000fe20000000000 */
[----:B------:R-:W-:Y:S01]  /*167b0*/  @!P3 IMAD.IADD R0, R0, 0x1, -R19 ;  /* 0x000000010000b824 */ /* 0x000fe200078e0a13 */
[----:B------:R-:W-:Y:S01]  /*167c0*/  ISETP.GE.AND P5, PT, R10, RZ, PT ;  /* 0x000000ff0a00720c */ /* 0x000fe20003fa6270 */
[----:B------:R-:W-:Y:S01]  /*167d0*/  IMAD.HI.U32 R10, R20, R3, RZ ;  /* 0x00000003140a7227 */ /* 0x000fe200078e00ff */
[----:B------:R-:W-:Y:S01]  /*167e0*/  STL [R1+0x158], R14 ;  /* 0x0001580e01007387 */ /* 0x000fe20000100800 */
[----:B------:R-:W-:-:S02]  /*167f0*/  ISETP.GE.AND P3, PT, R11, RZ, PT ;  /* 0x000000ff0b00720c */ /* 0x000fc40003f66270 */
[----:B-1----:R-:W-:Y:S02]  /*16800*/  IMAD.MOV.U32 R6, RZ, RZ, R13 ;  /* 0x000000ffff067224 */ /* 0x002fe400078e000d */
[----:B------:R-:W-:Y:S01]  /*16810*/  IMAD.HI.U32 R4, R20, R5, RZ ;  /* 0x0000000514047227 */ /* 0x000fe200078e00ff */
[----:B------:R-:W-:-:S03]  /*16820*/  @!P6 IADD3 R7, R7, -R19, RZ ;  /* 0x800000130707e210 */ /* 0x000fc60007ffe0ff */
[----:B------:R-:W-:Y:S01]  /*16830*/  @!P2 IMAD.MOV R6, RZ, RZ, -R6 ;  /* 0x000000ffff06a224 */ /* 0x000fe200078e0a06 */
[C---:B------:R-:W-:Y:S01]  /*16840*/  ISETP.GT.U32.AND P2, PT, R19.reuse, R12, PT ;  /* 0x0000000c1300720c */ /* 0x040fe20003f44070 */
[----:B------:R-:W-:Y:S01]  /*16850*/  IMAD.MOV R10, RZ, RZ, -R10 ;  /* 0x000000ffff0a7224 */ /* 0x000fe200078e0a0a */
[C---:B------:R-:W-:Y:S01]  /*16860*/  ISETP.GT.U32.AND P6, PT, R19.reuse, R7, PT ;  /* 0x000000071300720c */ /* 0x040fe20003fc4070 */
[----:B------:R-:W-:Y:S01]  /*16870*/  IMAD.MOV R4, RZ, RZ, -R4 ;  /* 0x000000ffff047224 */ /* 0x000fe200078e0a04 */
[----:B------:R1:W-:Y:S01]  /*16880*/  STL [R1+0x154], R6 ;  /* 0x0001540601007387 */ /* 0x0003e20000100800 */
[C---:B------:R-:W-:Y:S02]  /*16890*/  IMAD R3, R19.reuse, R10, R3 ;  /* 0x0000000a13037224 */ /* 0x040fe400078e0203 */
[----:B------:R-:W-:Y:S02]  /*168a0*/  IMAD R5, R19, R4, R5 ;  /* 0x0000000413057224 */ /* 0x000fe400078e0205 */
[----:B------:R-:W-:Y:S01]  /*168b0*/  IMAD.MOV.U32 R13, RZ, RZ, R9 ;  /* 0x000000ffff0d7224 */ /* 0x000fe200078e0009 */
[C---:B------:R-:W-:Y:S01]  /*168c0*/  IADD3 R9, R2.reuse, 0x1d9, RZ ;  /* 0x000001d902097810 */ /* 0x040fe20007ffe0ff */
[----:B------:R-:W-:-:S02]  /*168d0*/  VIADD R11, R2, 0x1d7 ;  /* 0x000001d7020b7836 */ /* 0x000fc40000000000 */
[----:B------:R-:W-:Y:S02]  /*168e0*/  @!P2 IMAD.IADD R12, R12, 0x1, -R19 ;  /* 0x000000010c0ca824 */ /* 0x000fe400078e0a13 */
[----:B-1----:R-:W-:Y:S01]  /*168f0*/  IMAD.MOV.U32 R6, RZ, RZ, R0 ;  /* 0x000000ffff067224 */ /* 0x002fe200078e0000 */
[----:B------:R-:W-:Y:S01]  /*16900*/  IABS R4, R11 ;  /* 0x0000000b00047213 */ /* 0x000fe20000000000 */
[----:B------:R-:W-:Y:S01]  /*16910*/  @!P1 IMAD.MOV R13, RZ, RZ, -R13 ;  /* 0x000000ffff0d9224 */ /* 0x000fe200078e0a0d */
[C---:B------:R-:W-:Y:S01]  /*16920*/  ISETP.GT.U32.AND P1, PT, R19.reuse, R5, PT ;  /* 0x000000051300720c */ /* 0x040fe20003f24070 */
[----:B------:R-:W-:Y:S01]  /*16930*/  @!P0 IMAD.MOV R6, RZ, RZ, -R6 ;  /* 0x000000ffff068224 */ /* 0x000fe200078e0a06 */
[C---:B------:R-:W-:Y:S01]  /*16940*/  ISETP.GT.U32.AND P0, PT, R19.reuse, R3, PT ;  /* 0x000000031300720c */ /* 0x040fe20003f04070 */
[----:B------:R-:W-:Y:S01]  /*16950*/  VIADD R0, R2, 0x1d8 ;  /* 0x000001d802007836 */ /* 0x000fe20000000000 */
[----:B------:R-:W-:Y:S01]  /*16960*/  ISETP.GT.U32.AND P2, PT, R19, R12, PT ;  /* 0x0000000c1300720c */ /* 0x000fe20003f44070 */
[----:B------:R-:W-:Y:S01]  /*16970*/  IMAD.HI.U32 R10, R20, R4, RZ ;  /* 0x00000004140a7227 */ /* 0x000fe200078e00ff */
[----:B------:R1:W-:Y:S03]  /*16980*/  STL [R1+0x150], R13 ;  /* 0x0001500d01007387 */ /* 0x0003e60000100800 */
[--C-:B------:R-:W-:Y:S01]  /*16990*/  @!P6 IMAD.IADD R7, R7, 0x1, -R19.reuse ;  /* 0x000000010707e824 */ /* 0x100fe200078e0a13 */
[----:B------:R-:W-:Y:S01]  /*169a0*/  ISETP.GE.AND P6, PT, R8, RZ, PT ;  /* 0x000000ff0800720c */ /* 0x000fe20003fc6270 */
[----:B------:R-:W-:Y:S01]  /*169b0*/  IMAD.MOV R10, RZ, RZ, -R10 ;  /* 0x000000ffff0a7224 */ /* 0x000fe200078e0a0a */
[----:B------:R-:W-:Y:S01]  /*169c0*/  IABS R8, R0 ;  /* 0x0000000000087213 */ /* 0x000fe20000000000 */
[--C-:B------:R-:W-:Y:S01]  /*169d0*/  @!P1 IMAD.IADD R5, R5, 0x1, -R19.reuse ;  /* 0x0000000105059824 */ /* 0x100fe200078e0a13 */
[----:B------:R2:W-:Y:S01]  /*169e0*/  STL [R1+0x14c], R6 ;  /* 0x00014c0601007387 */ /* 0x0005e20000100800 */
[----:B------:R-:W-:-:S02]  /*169f0*/  @!P0 IMAD.IADD R3, R3, 0x1, -R19 ;  /* 0x0000000103038824 */ /* 0x000fc400078e0a13 */
[----:B------:R-:W-:Y:S01]  /*16a00*/  @!P2 IMAD.IADD R12, R12, 0x1, -R19 ;  /* 0x000000010c0ca824 */ /* 0x000fe200078e0a13 */
[C---:B------:R-:W-:Y:S01]  /*16a10*/  ISETP.GT.U32.AND P1, PT, R19.reuse, R5, PT ;  /* 0x000000051300720c */ /* 0x040fe20003f24070 */
[C---:B------:R-:W-:Y:S01]  /*16a20*/  IMAD R4, R19.reuse, R10, R4 ;  /* 0x0000000a13047224 */ /* 0x040fe200078e0204 */
[----:B------:R-:W-:Y:S01]  /*16a30*/  ISETP.GT.U32.AND P0, PT, R19, R3, PT ;  /* 0x000000031300720c */ /* 0x000fe20003f04070 */
[----:B-1----:R-:W-:Y:S01]  /*16a40*/  IMAD.MOV.U32 R13, RZ, RZ, R7 ;  /* 0x000000ffff0d7224 */ /* 0x002fe200078e0007 */
[----:B------:R-:W-:Y:S01]  /*16a50*/  ISETP.GE.AND P2, PT, R11, RZ, PT ;  /* 0x000000ff0b00720c */ /* 0x000fe20003f46270 */
[----:B------:R-:W-:Y:S01]  /*16a60*/  IMAD.HI.U32 R10, R20, R8, RZ ;  /* 0x00000008140a7227 */ /* 0x000fe200078e00ff */
[----:B------:R-:W-:-:S03]  /*16a70*/  IABS R11, R9 ;  /* 0x00000009000b7213 */ /* 0x000fc60000000000 */
[----:B--2---:R-:W-:Y:S02]  /*16a80*/  IMAD.MOV.U32 R6, RZ, RZ, R12 ;  /* 0x000000ffff067224 */ /* 0x004fe400078e000c */
[----:B------:R-:W-:Y:S01]  /*16a90*/  @!P4 IMAD.MOV R13, RZ, RZ, -R13 ;  /* 0x000000ffff0dc224 */ /* 0x000fe200078e0a0d */
[C---:B------:R-:W-:Y:S01]  /*16aa0*/  ISETP.GT.U32.AND P4, PT, R19.reuse, R4, PT ;  /* 0x000000041300720c */ /* 0x040fe20003f84070 */
[----:B------:R-:W-:Y:S02]  /*16ab0*/  IMAD.MOV R10, RZ, RZ, -R10 ;  /* 0x000000ffff0a7224 */ /* 0x000fe400078e0a0a */
[----:B------:R-:W-:Y:S01]  /*16ac0*/  @!P5 IMAD.MOV R6, RZ, RZ, -R6 ;  /* 0x000000ffff06d224 */ /* 0x000fe200078e0a06 */
[----:B------:R-:W-:Y:S01]  /*16ad0*/  ISETP.GE.AND P5, PT, R0, RZ, PT ;  /* 0x000000ff0000720c */ /* 0x000fe20003fa6270 */
[----:B------:R-:W-:Y:S01]  /*16ae0*/  IMAD R0, R19, R10, R8 ;  /* 0x0000000a13007224 */ /* 0x000fe200078e0208 */
[----:B------:R-:W-:Y:S01]  /*16af0*/  STL [R1+0x148], R13 ;  /* 0x0001480d01007387 */ /* 0x000fe20000100800 */
[----:B------:R-:W-:-:S02]  /*16b00*/  @!P0 IMAD.IADD R3, R3, 0x1, -R19 ;  /* 0x0000000103038824 */ /* 0x000fc400078e0a13 */
[--C-:B------:R-:W-:Y:S01]  /*16b10*/  @!P1 IMAD.IADD R5, R5, 0x1, -R19.reuse ;  /* 0x0000000105059824 */ /* 0x100fe200078e0a13 */
[----:B------:R-:W-:Y:S01]  /*16b20*/  ISETP.GT.U32.AND P0, PT, R19, R0, PT ;  /* 0x000000001300720c */ /* 0x000fe20003f04070 */
[----:B------:R1:W-:Y:S01]  /*16b30*/  STL [R1+0x144], R6 ;  /* 0x0001440601007387 */ /* 0x0003e20000100800 */
[----:B------:R-:W-:Y:S01]  /*16b40*/  IMAD.HI.U32 R7, R20, R11, RZ ;  /* 0x0000000b14077227 */ /* 0x000fe200078e00ff */
[----:B------:R-:W-:Y:S02]  /*16b50*/  ISETP.GE.AND P1, PT, R9, RZ, PT ;  /* 0x000000ff0900720c */ /* 0x000fe40003f26270 */
[----:B------:R-:W-:Y:S01]  /*16b60*/  IADD3 R9, R2, 0x1db, RZ ;  /* 0x000001db02097810 */ /* 0x000fe20007ffe0ff */
[----:B------:R-:W-:Y:S01]  /*16b70*/  @!P4 IMAD.IADD R4, R4, 0x1, -R19 ;  /* 0x000000010404c824 */ /* 0x000fe200078e0a13 */
[----:B------:R-:W-:Y:S01]  /*16b80*/  IADD3 R7, -R7, RZ, RZ ;  /* 0x000000ff07077210 */ /* 0x000fe20007ffe1ff */
[C---:B------:R-:W-:Y:S02]  /*16b90*/  VIADD R10, R2.reuse, 0x1da ;  /* 0x000001da020a7836 */ /* 0x040fe40000000000 */
[----:B------:R-:W-:-:S02]  /*16ba0*/  VIADD R12, R2, 0x1dd ;  /* 0x000001dd020c7836 */ /* 0x000fc40000000000 */
[----:B-1----:R-:W-:Y:S01]  /*16bb0*/  IMAD.MOV.U32 R6, RZ, RZ, R5 ;  /* 0x000000ffff067224 */ /* 0x002fe200078e0005 */
[----:B------:R-:W-:Y:S01]  /*16bc0*/  ISETP.GE.AND P4, PT, R10, RZ, PT ;  /* 0x000000ff0a00720c */ /* 0x000fe20003f86270 */
[----:B------:R-:W-:Y:S01]  /*16bd0*/  @!P0 IMAD.IADD R0, R0, 0x1, -R19 ;  /* 0x0000000100008824 */ /* 0x000fe200078e0a13 */
[----:B------:R-:W-:Y:S01]  /*16be0*/  IABS R10, R10 ;  /* 0x0000000a000a7213 */ /* 0x000fe20000000000 */
[----:B------:R-:W-:Y:S01]  /*16bf0*/  @!P3 IMAD.MOV R6, RZ, RZ, -R6 ;  /* 0x000000ffff06b224 */ /* 0x000fe200078e0a06 */
[C---:B------:R-:W-:Y:S01]  /*16c00*/  ISETP.GT.U32.AND P3, PT, R19.reuse, R4, PT ;  /* 0x000000041300720c */ /* 0x040fe20003f64070 */
[C---:B------:R-:W-:Y:S01]  /*16c10*/  IMAD R11, R19.reuse, R7, R11 ;  /* 0x00000007130b7224 */ /* 0x040fe200078e020b */
[----:B------:R-:W-:Y:S01]  /*16c20*/  ISETP.GT.U32.AND P0, PT, R19, R0, PT ;  /* 0x000000001300720c */ /* 0x000fe20003f04070 */
[----:B------:R-:W-:Y:S01]  /*16c30*/  IMAD.HI.U32 R7, R20, R10, RZ ;  /* 0x0000000a14077227 */ /* 0x000fe200078e00ff */
[----:B------:R1:W-:Y:S01]  /*16c40*/  STL [R1+0x140], R6 ;  /* 0x0001400601007387 */ /* 0x0003e20000100800 */
[----:B------:R-:W-:-:S02]  /*16c50*/  IABS R13, R12 ;  /* 0x0000000c000d7213 */ /* 0x000fc40000000000 */
[----:B------:R-:W-:Y:S02]  /*16c60*/  IMAD.MOV.U32 R5, RZ, RZ, R3 ;  /* 0x000000ffff057224 */ /* 0x000fe400078e0003 */
[----:B------:R-:W-:Y:S02]  /*16c70*/  IMAD.MOV R7, RZ, RZ, -R7 ;  /* 0x000000ffff077224 */ /* 0x000fe400078e0a07 */
[----:B------:R-:W-:Y:S01]  /*16c80*/  @!P6 IMAD.MOV R5, RZ, RZ, -R5 ;  /* 0x000000ffff05e224 */ /* 0x000fe200078e0a05 */
[----:B------:R-:W-:Y:S01]  /*16c90*/  ISETP.GE.AND P6, PT, R9, RZ, PT ;  /* 0x000000ff0900720c */ /* 0x000fe20003fc6270 */
[----:B------:R-:W-:Y:S01]  /*16ca0*/  @!P3 IMAD.IADD R4, R4, 0x1, -R19 ;  /* 0x000000010404b824 */ /* 0x000fe200078e0a13 */
[C---:B------:R-:W-:Y:S01]  /*16cb0*/  ISETP.GT.U32.AND P3, PT, R19.reuse, R11, PT ;  /* 0x0000000b1300720c */ /* 0x040fe20003f64070 */
[----:B------:R-:W-:Y:S01]  /*16cc0*/  IMAD R10, R19, R7, R10 ;  /* 0x00000007130a7224 */ /* 0x000fe200078e020a */
[----:B------:R-:W-:Y:S01]  /*16cd0*/  IABS R9, R9 ;  /* 0x0000000900097213 */ /* 0x000fe20000000000 */
[----:B-1----:R-:W-:Y:S01]  /*16ce0*/  IMAD.MOV.U32 R6, RZ, RZ, R4 ;  /* 0x000000ffff067224 */ /* 0x002fe200078e0004 */
[----:B------:R1:W-:Y:S01]  /*16cf0*/  STL [R1+0x13c], R5 ;  /* 0x00013c0501007387 */ /* 0x0003e20000100800 */
[----:B------:R-:W-:-:S02]  /*16d00*/  VIADD R3, R2, 0x1dc ;  /* 0x000001dc02037836 */ /* 0x000fc40000000000 */
[----:B------:R-:W-:-:S03]  /*16d10*/  IMAD.HI.U32 R4, R20, R9, RZ ;  /* 0x0000000914047227 */ /* 0x000fc600078e00ff */
[----:B------:R-:W-:Y:S01]  /*16d20*/  IABS R8, R3 ;  /* 0x0000000300087213 */ /* 0x000fe20000000000 */
[--C-:B------:R-:W-:Y:S01]  /*16d30*/  @!P0 IMAD.IADD R0, R0, 0x1, -R19.reuse ;  /* 0x0000000100008824 */ /* 0x100fe200078e0a13 */
[----:B------:R-:W-:Y:S01]  /*16d40*/  ISETP.GT.U32.AND P0, PT, R19, R10, PT ;  /* 0x0000000a1300720c */ /* 0x000fe20003f04070 */
[----:B------:R-:W-:Y:S01]  /*16d50*/  @!P2 IMAD.MOV R6, RZ, RZ, -R6 ;  /* 0x000000ffff06a224 */ /* 0x000fe200078e0a06 */
[----:B------:R-:W-:Y:S01]  /*16d60*/  ISETP.GE.AND P2, PT, R3, RZ, PT ;  /* 0x000000ff0300720c */ /* 0x000fe20003f46270 */
[----:B------:R-:W-:Y:S02]  /*16d70*/  IMAD.MOV R4, RZ, RZ, -R4 ;  /* 0x000000ffff047224 */ /* 0x000fe400078e0a04 */
[----:B------:R-:W-:Y:S01]  /*16d80*/  @!P3 IMAD.IADD R11, R11, 0x1, -R19 ;  /* 0x000000010b0bb824 */ /* 0x000fe200078e0a13 */
[----:B------:R2:W-:Y:S01]  /*16d90*/  STL [R1+0x138], R6 ;  /* 0x0001380601007387 */ /* 0x0005e20000100800 */
[C---:B------:R-:W-:Y:S02]  /*16da0*/  IMAD R9, R19.reuse, R4, R9 ;  /* 0x0000000413097224 */ /* 0x040fe400078e0209 */
[----:B-1----:R-:W-:Y:S01]  /*16db0*/  IMAD.HI.U32 R5, R20, R8, RZ ;  /* 0x0000000814057227 */ /* 0x002fe200078e00ff */
[----:B------:R-:W-:-:S03]  /*16dc0*/  ISETP.GT.U32.AND P3, PT, R19, R11, PT ;  /* 0x0000000b1300720c */ /* 0x000fc60003f64070 */
[----:B------:R-:W-:Y:S01]  /*16dd0*/  @!P0 IMAD.IADD R10, R10, 0x1, -R19 ;  /* 0x000000010a0a8824 */ /* 0x000fe200078e0a13 */
[----:B------:R-:W-:Y:S01]  /*16de0*/  IADD3 R5, -R5, RZ, RZ ;  /* 0x000000ff05057210 */ /* 0x000fe20007ffe1ff */
[----:B------:R-:W-:-:S03]  /*16df0*/  IMAD.HI.U32 R7, R20, R13, RZ ;  /* 0x0000000d14077227 */ /* 0x000fc600078e00ff */
[C---:B------:R-:W-:Y:S01]  /*16e00*/  ISETP.GT.U32.AND P0, PT, R19.reuse, R10, PT ;  /* 0x0000000a1300720c */ /* 0x040fe20003f04070 */
[----:B--2---:R-:W-:Y:S01]  /*16e10*/  IMAD.MOV.U32 R6, RZ, RZ, R0 ;  /* 0x000000ffff067224 */ /* 0x004fe200078e0000 */
[C---:B------:R-:W-:Y:S01]  /*16e20*/  IADD3 R0, R2.reuse, 0x1e0, RZ ;  /* 0x000001e002007810 */ /* 0x040fe20007ffe0ff */
[C---:B------:R-:W-:Y:S02]  /*16e30*/  IMAD R8, R19.reuse, R5, R8 ;  /* 0x0000000513087224 */ /* 0x040fe400078e0208 */
[----:B------:R-:W-:Y:S01]  /*16e40*/  @!P5 IMAD.MOV R6, RZ, RZ, -R6 ;  /* 0x000000ffff06d224 */ /* 0x000fe200078e0a06 */
[----:B------:R-:W-:Y:S01]  /*16e50*/  ISETP.GT.U32.AND P5, PT, R19, R9, PT ;  /* 0x000000091300720c */ /* 0x000fe20003fa4070 */
[C---:B------:R-:W-:Y:S02]  /*16e60*/  VIADD R3, R2.reuse, 0x1de ;  /* 0x000001de02037836 */ /* 0x040fe40000000000 */
[----:B------:R-:W-:Y:S01]  /*16e70*/  @!P3 IMAD.IADD R11, R11, 0x1, -R19 ;  /* 0x000000010b0bb824 */ /* 0x000fe200078e0a13 */
[C---:B------:R-:W-:Y:S01]  /*16e80*/  ISETP.GT.U32.AND P3, PT, R19.reuse, R8, PT ;  /* 0x000000081300720c */ /* 0x040fe20003f64070 */
[----:B------:R-:W-:Y:S01]  /*16e90*/  IMAD.MOV R7, RZ, RZ, -R7 ;  /* 0x000000ffff077224 */ /* 0x000fe200078e0a07 */
[----:B------:R-:W-:Y:S01]  /*16ea0*/  IABS R15, R3 ;  /* 0x00000003000f7213 */ /* 0x000fe20000000000 */
[----:B------:R-:W-:Y:S01]  /*16eb0*/  VIADD R5, R2, 0x1df ;  /* 0x000001df02057836 */ /* 0x000fe20000000000 */
[----:B------:R1:W-:Y:S01]  /*16ec0*/  STL [R1+0x134], R6 ;  /* 0x0001340601007387 */ /* 0x0003e20000100800 */
[----:B------:R-:W-:Y:S01]  /*16ed0*/  IMAD R13, R19, R7, R13 ;  /* 0x00000007130d7224 */ /* 0x000fe200078e020d */
[----:B------:R-:W-:Y:S01]  /*16ee0*/  IABS R7, R0 ;  /* 0x0000000000077213 */ /* 0x000fe20000000000 */
[----:B------:R-:W-:Y:S01]  /*16ef0*/  IMAD.HI.U32 R14, R20, R15, RZ ;  /* 0x0000000f140e7227 */ /* 0x000fe200078e00ff */
[----:B------:R-:W-:-:S03]  /*16f00*/  IABS R4, R5 ;  /* 0x0000000500047213 */ /* 0x000fc60000000000 */
[--C-:B------:R-:W-:Y:S02]  /*16f10*/  @!P5 IMAD.IADD R9, R9, 0x1, -R19.reuse ;  /* 0x000000010909d824 */ /* 0x100fe400078e0a13 */
[----:B------:R-:W-:Y:S01]  /*16f20*/  @!P0 IMAD.IADD R10, R10, 0x1, -R19 ;  /* 0x000000010a0a8824 */ /* 0x000fe200078e0a13 */
[C---:B------:R-:W-:Y:S01]  /*16f30*/  ISETP.GT.U32.AND P0, PT, R19.reuse, R13, PT ;  /* 0x0000000d1300720c */ /* 0x040fe20003f04070 */
[----:B------:R-:W-:Y:S01]  /*16f40*/  IMAD.MOV R14, RZ, RZ, -R14 ;  /* 0x000000ffff0e7224 */ /* 0x000fe200078e0a0e */
[C---:B------:R-:W-:Y:S01]  /*16f50*/  ISETP.GT.U32.AND P5, PT, R19.reuse, R9, PT ;  /* 0x000000091300720c */ /* 0x040fe20003fa4070 */
[----:B-1----:R-:W-:Y:S02]  /*16f60*/  IMAD.MOV.U32 R6, RZ, RZ, R11 ;  /* 0x000000ffff067224 */ /* 0x002fe400078e000b */
[----:B------:R-:W-:Y:S02]  /*16f70*/  @!P3 IMAD.IADD R8, R8, 0x1, -R19 ;  /* 0x000000010808b824 */ /* 0x000fe400078e0a13 */
[----:B------:R-:W-:Y:S01]  /*16f80*/  @!P1 IMAD.MOV R6, RZ, RZ, -R6 ;  /* 0x000000ffff069224 */ /* 0x000fe200078e0a06 */
[----:B------:R-:W-:Y:S01]  /*16f90*/  ISETP.GE.AND P1, PT, R12, RZ, PT ;  /* 0x000000ff0c00720c */ /* 0x000fe20003f26270 */
[C---:B------:R-:W-:Y:S01]  /*16fa0*/  IMAD R15, R19.reuse, R14, R15 ;  /* 0x0000000e130f7224 */ /* 0x040fe200078e020f */
[----:B------:R-:W-:Y:S01]  /*16fb0*/  ISETP.GT.U32.AND P3, PT, R19, R8, PT ;  /* 0x000000081300720c */ /* 0x000fe20003f64070 */
[----:B------:R-:W-:Y:S01]  /*16fc0*/  IMAD.HI.U32 R11, R20, R4, RZ ;  /* 0x00000004140b7227 */ /* 0x000fe200078e00ff */
[----:B------:R1:W-:Y:S03]  /*16fd0*/  STL [R1+0x130], R6 ;  /* 0x0001300601007387 */ /* 0x0003e60000100800 */
[--C-:B------:R-:W-:Y:S01]  /*16fe0*/  @!P5 IMAD.IADD R9, R9, 0x1, -R19.reuse ;  /* 0x000000010909d824 */ /* 0x100fe200078e0a13 */
[----:B------:R-:W-:Y:S01]  /*16ff0*/  ISETP.GT.U32.AND P5, PT, R19, R15, PT ;  /* 0x0000000f1300720c */ /* 0x000fe20003fa4070 */
[----:B------:R-:W-:Y:S01]  /*17000*/  @!P0 IMAD.IADD R13, R13, 0x1, -R19 ;  /* 0x000000010d0d8824 */ /* 0x000fe200078e0a13 */
[----:B------:R-:W-:Y:S01]  /*17010*/  IADD3 R11, -R11, RZ, RZ ;  /* 0x000000ff0b0b7210 */ /* 0x000fe20007ffe1ff */
[C---:B------:R-:W-:Y:S01]  /*17020*/  VIADD R16, R2.reuse, 0x1e2 ;  /* 0x000001e202107836 */ /* 0x040fe20000000000 */
[----:B------:R-:W-:Y:S01]  /*17030*/  ISETP.GE.AND P0, PT, R3, RZ, PT ;  /* 0x000000ff0300720c */ /* 0x000fe20003f06270 */
[----:B------:R-:W-:-:S02]  /*17040*/  VIADD R3, R2, 0x1e1 ;  /* 0x000001e102037836 */ /* 0x000fc40000000000 */
[----:B-1----:R-:W-:Y:S02]  /*17050*/  IMAD.MOV.U32 R6, RZ, RZ, R10 ;  /* 0x000000ffff067224 */ /* 0x002fe400078e000a */
[C---:B------:R-:W-:Y:S02]  /*17060*/  IMAD R4, R19.reuse, R11, R4 ;  /* 0x0000000b13047224 */ /* 0x040fe400078e0204 */
[----:B------:R-:W-:Y:S01]  /*17070*/  @!P4 IMAD.MOV R6, RZ, RZ, -R6 ;  /* 0x000000ffff06c224 */ /* 0x000fe200078e0a06 */
[----:B------:R-:W-:Y:S01]  /*17080*/  ISETP.GT.U32.AND P4, PT, R19, R13, PT ;  /* 0x0000000d1300720c */ /* 0x000fe20003f84070 */
[----:B------:R-:W-:Y:S01]  /*17090*/  IMAD.HI.U32 R10, R20, R7, RZ ;  /* 0x00000007140a7227 */ /* 0x000fe200078e00ff */
[----:B------:R-:W-:Y:S02]  /*170a0*/  @!P5 IADD3 R15, R15, -R19, RZ ;  /* 0x800000130f0fd210 */ /* 0x000fe40007ffe0ff */
[----:B------:R1:W-:Y:S01]  /*170b0*/  STL [R1+0x12c], R6 ;  /* 0x00012c0601007387 */ /* 0x0003e20000100800 */
[----:B------:R-:W-:Y:S01]  /*170c0*/  @!P3 IMAD.IADD R8, R8, 0x1, -R19 ;  /* 0x000000010808b824 */ /* 0x000fe200078e0a13 */
[----:B------:R-:W-:Y:S01]  /*170d0*/  ISETP.GT.U32.AND P3, PT, R19, R4, PT ;  /* 0x000000041300720c */ /* 0x000fe20003f64070 */
[----:B------:R-:W-:Y:S01]  /*170e0*/  IMAD.MOV R10, RZ, RZ, -R10 ;  /* 0x000000ffff0a7224 */ /* 0x000fe200078e0a0a */
[----:B------:R-:W-:Y:S01]  /*170f0*/  ISETP.GE.AND P5, PT, R5, RZ, PT ;  /* 0x000000ff0500720c */ /* 0x000fe20003fa6270 */
[----:B------:R-:W-:-:S02]  /*17100*/  VIADD R14, R2, 0x1e4 ;  /* 0x000001e4020e7836 */ /* 0x000fc40000000000 */
[----:B------:R-:W-:Y:S02]  /*17110*/  IMAD R5, R19, R10, R7 ;  /* 0x0000000a13057224 */ /* 0x000fe400078e0207 */
[----:B------:R-:W-:Y:S02]  /*17120*/  @!P4 IMAD.IADD R13, R13, 0x1, -R19 ;  /* 0x000000010d0dc824 */ /* 0x000fe400078e0a13 */
[----:B-1----:R-:W-:Y:S01]  /*17130*/  IMAD.MOV.U32 R6, RZ, RZ, R9 ;  /* 0x000000ffff067224 */ /* 0x002fe200078e0009 */
[C---:B------:R-:W-:Y:S01]  /*17140*/  ISETP.GT.U32.AND P4, PT, R19.reuse, R5, PT ;  /* 0x000000051300720c */ /* 0x040fe20003f84070 */
[----:B------:R-:W-:Y:S01]  /*17150*/  VIADD R11, R2, 0x1e5 ;  /* 0x000001e5020b7836 */ /* 0x000fe20000000000 */
[----:B------:R-:W-:Y:S01]  /*17160*/  IABS R9, R3 ;  /* 0x0000000300097213 */ /* 0x000fe20000000000 */
[----:B------:R-:W-:Y:S01]  /*17170*/  @!P6 IMAD.MOV R6, RZ, RZ, -R6 ;  /* 0x000000ffff06e224 */ /* 0x000fe200078e0a06 */
[C---:B------:R-:W-:Y:S01]  /*17180*/  ISETP.GT.U32.AND P6, PT, R19.reuse, R15, PT ;  /* 0x0000000f1300720c */ /* 0x040fe20003fc4070 */
[----:B------:R-:W-:Y:S01]  /*17190*/  @!P3 IMAD.IADD R4, R4, 0x1, -R19 ;  /* 0x000000010404b824 */ /* 0x000fe200078e0a13 */
[----:B------:R-:W-:Y:S01]  /*171a0*/  IABS R12, R11 ;  /* 0x0000000b000c7213 */ /* 0x000fe20000000000 */
[----:B------:R-:W-:Y:S01]  /*171b0*/  IMAD.MOV.U32 R7, RZ, RZ, R9 ;  /* 0x000000ffff077224 */ /* 0x000fe200078e0009 */
[----:B------:R1:W-:Y:S01]  /*171c0*/  STL [R1+0x128], R6 ;  /* 0x0001280601007387 */ /* 0x0003e20000100800 */
[----:B------:R-:W-:Y:S01]  /*171d0*/  VIADD R10, R2, 0x1e3 ;  /* 0x000001e3020a7836 */ /* 0x000fe20000000000 */
[----:B------:R-:W-:Y:S01]  /*171e0*/  ISETP.GT.U32.AND P3, PT, R19, R4, PT ;  /* 0x000000041300720c */ /* 0x000fe20003f64070 */
[----:B------:R-:W-:-:S02]  /*171f0*/  @!P1 IMAD.MOV R13, RZ, RZ, -R13 ;  /* 0x000000ffff0d9224 */ /* 0x000fc400078e0a0d */
[----:B------:R-:W-:Y:S01]  /*17200*/  @!P4 IMAD.IADD R5, R5, 0x1, -R19 ;  /* 0x000000010505c824 */ /* 0x000fe200078e0a13 */
[----:B------:R-:W-:Y:S01]  /*17210*/  IABS R18, R10 ;  /* 0x0000000a00127213 */ /* 0x000fe20000000000 */
[C---:B------:R-:W-:Y:S02]  /*17220*/  IMAD.HI.U32 R238, R20.reuse, R12, RZ ;  /* 0x0000000c14ee7227 */ /* 0x040fe400078e00ff */
[----:B------:R-:W-:Y:S02]  /*17230*/  @!P6 IADD3 R15, R15, -R19, RZ ;  /* 0x800000130f0fe210 */ /* 0x000fe40007ffe0ff */
[----:B-1----:R-:W-:Y:S01]  /*17240*/  IMAD.MOV.U32 R6, RZ, RZ, R8 ;  /* 0x000000ffff067224 */ /* 0x002fe200078e0008 */
[----:B------:R-:W-:Y:S01]  /*17250*/  ISETP.GE.AND P6, PT, R3, RZ, PT ;  /* 0x000000ff0300720c */ /* 0x000fe20003fc6270 */
[----:B------:R-:W-:Y:S01]  /*17260*/  IMAD.HI.U32 R8, R20, R7, RZ ;  /* 0x0000000714087227 */ /* 0x000fe200078e00ff */
[----:B------:R-:W-:-:S03]  /*17270*/  ISETP.GT.U32.AND P4, PT, R19, R5, PT ;  /* 0x000000051300720c */ /* 0x000fc60003f84070 */
[----:B------:R-:W-:Y:S01]  /*17280*/  @!P2 IMAD.MOV R6, RZ, RZ, -R6 ;  /* 0x000000ffff06a224 */ /* 0x000fe200078e0a06 */
[----:B------:R-:W-:Y:S01]  /*17290*/  ISETP.GE.AND P2, PT, R0, RZ, PT ;  /* 0x000000ff0000720c */ /* 0x000fe20003f46270 */
[----:B------:R-:W-:Y:S01]  /*172a0*/  IMAD.MOV R9, RZ, RZ, -R8 ;  /* 0x000000ffff097224 */ /* 0x000fe200078e0a08 */
[----:B------:R-:W-:Y:S01]  /*172b0*/  IABS R0, R16 ;  /* 0x0000001000007213 */ /* 0x000fe20000000000 */
[----:B------:R-:W-:Y:S01]  /*172c0*/  @!P3 IMAD.IADD R4, R4, 0x1, -R19 ;  /* 0x000000010404b824 */ /* 0x000fe200078e0a13 */
[----:B------:R1:W-:Y:S01]  /*172d0*/  STL [R1+0x124], R6 ;  /* 0x0001240601007387 */ /* 0x0003e20000100800 */
[C---:B------:R-:W-:Y:S02]  /*172e0*/  IMAD R7, R19.reuse, R9, R7 ;  /* 0x0000000913077224 */ /* 0x040fe400078e0207 */
[----:B------:R-:W-:Y:S01]  /*172f0*/  IMAD.MOV.U32 R8, RZ, RZ, R0 ;  /* 0x000000ffff087224 */ /* 0x000fe200078e0000 */
[----:B------:R-:W-:Y:S01]  /*17300*/  IABS R0, R14 ;  /* 0x0000000e00007213 */ /* 0x000fe20000000000 */
[----:B------:R-:W-:Y:S01]  /*17310*/  IMAD.MOV R238, RZ, RZ, -R238 ;  /* 0x000000ffffee7224 */ /* 0x000fe200078e0aee */
[----:B------:R-:W-:Y:S01]  /*17320*/  ISETP.GT.U32.AND P3, PT, R19, R7, PT ;  /* 0x000000071300720c */ /* 0x000fe20003f64070 */
[----:B------:R-:W-:Y:S01]  /*17330*/  IMAD.HI.U32 R3, R20, R8, RZ ;  /* 0x0000000814037227 */ /* 0x000fe200078e00ff */
[----:B------:R-:W-:Y:S01]  /*17340*/  @!P4 IADD3 R5, R5, -R19, RZ ;  /* 0x800000130505c210 */ /* 0x000fe20007ffe0ff */
[----:B------:R2:W-:Y:S01]  /*17350*/  STL [R1+0x120], R13 ;  /* 0x0001200d01007387 */ /* 0x0005e20000100800 */
[----:B------:R-:W-:Y:S01]  /*17360*/  @!P5 IADD3 R4, -R4, RZ, RZ ;  /* 0x000000ff0404d210 */ /* 0x000fe20007ffe1ff */
[----:B------:R-:W-:Y:S01]  /*17370*/  IMAD.MOV R3, RZ, RZ, -R3 ;  /* 0x000000ffff037224 */ /* 0x000fe200078e0a03 */
[----:B------:R-:W-:Y:S01]  /*17380*/  ISETP.GE.AND P5, PT, R10, RZ, PT ;  /* 0x000000ff0a00720c */ /* 0x000fe20003fa6270 */
[----:B------:R-:W-:-:S04]  /*17390*/  IMAD.HI.U32 R17, R20, R0, RZ ;  /* 0x0000000014117227 */ /* 0x000fc800078e00ff */
[----:B------:R-:W-:Y:S02]  /*173a0*/  IMAD R8, R19, R3, R8 ;  /* 0x0000000313087224 */ /* 0x000fe400078e0208 */
[----:B------:R-:W-:Y:S01]  /*173b0*/  @!P3 IMAD.IADD R7, R7, 0x1, -R19 ;  /* 0x000000010707b824 */ /* 0x000fe200078e0a13 */
[----:B------:R-:W-:Y:S01]  /*173c0*/  ISETP.GE.AND P3, PT, R16, RZ, PT ;  /* 0x000000ff1000720c */ /* 0x000fe20003f66270 */
[----:B------:R-:W-:Y:S01]  /*173d0*/  IMAD.MOV R17, RZ, RZ, -R17 ;  /* 0x000000ffff117224 */ /* 0x000fe200078e0a11 */
[C---:B------:R-:W-:Y:S01]  /*173e0*/  ISETP.GT.U32.AND P4, PT, R19.reuse, R8, PT ;  /* 0x000000081300720c */ /* 0x040fe20003f84070 */
[----:B------:R-:W-:Y:S01]  /*173f0*/  IMAD.HI.U32 R3, R20, R18, RZ ;  /* 0x0000001214037227 */ /* 0x000fe200078e00ff */
[----:B------:R-:W-:-:S03]  /*17400*/  ISETP.GT.U32.AND P1, PT, R19, R7, PT ;  /* 0x000000071300720c */ /* 0x000fc60003f24070 */
[C---:B------:R-:W-:Y:S02]  /*17410*/  IMAD R0, R19.reuse, R17, R0 ;  /* 0x0000001113007224 */ /* 0x040fe400078e0200 */
[----:B------:R-:W-:Y:S02]  /*17420*/  IMAD.MOV R3, RZ, RZ, -R3 ;  /* 0x000000ffff037224 */ /* 0x000fe400078e0a03 */
[C---:B------:R-:W-:Y:S01]  /*17430*/  IMAD R12, R19.reuse, R238, R12 ;  /* 0x000000ee130c7224 */ /* 0x040fe200078e020c */
[----:B------:R-:W-:Y:S01]  /*17440*/  IADD3 R238, R2, 0x1f4, RZ ;  /* 0x000001f402ee7810 */ /* 0x000fe20007ffe0ff */
[----:B------:R-:W-:Y:S01]  /*17450*/  @!P2 IMAD.MOV R5, RZ, RZ, -R5 ;  /* 0x000000ffff05a224 */ /* 0x000fe200078e0a05 */
[C---:B------:R-:W-:Y:S01]  /*17460*/  ISETP.GT.U32.AND P2, PT, R19.reuse, R0, PT ;  /* 0x000000001300720c */ /* 0x040fe20003f44070 */
[----:B------:R-:W-:Y:S01]  /*17470*/  @!P4 IMAD.IADD R8, R8, 0x1, -R19 ;  /* 0x000000010808c824 */ /* 0x000fe200078e0a13 */
[----:B------:R-:W-:Y:S01]  /*17480*/  IABS R245, R238 ;  /* 0x000000ee00f57213 */ /* 0x000fe20000000000 */
[----:B------:R-:W-:-:S02]  /*17490*/  IMAD R3, R19, R3, R18 ;  /* 0x0000000313037224 */ /* 0x000fc400078e0212 */
[----:B-1----:R-:W-:Y:S01]  /*174a0*/  IMAD.MOV.U32 R6, RZ, RZ, R15 ;  /* 0x000000ffff067224 */ /* 0x002fe200078e000f */
[----:B------:R-:W-:Y:S01]  /*174b0*/  ISETP.GT.U32.AND P4, PT, R19, R8, PT ;  /* 0x000000081300720c */ /* 0x000fe20003f84070 */
[--C-:B------:R-:W-:Y:S01]  /*174c0*/  @!P1 IMAD.IADD R7, R7, 0x1, -R19.reuse ;  /* 0x0000000107079824 */ /* 0x100fe200078e0a13 */
[C---:B------:R-:W-:Y:S01]  /*174d0*/  ISETP.GT.U32.AND P1, PT, R19.reuse, R12, PT ;  /* 0x0000000c1300720c */ /* 0x040fe20003f24070 */
[----:B------:R-:W-:Y:S01]  /*174e0*/  @!P0 IMAD.MOV R6, RZ, RZ, -R6 ;  /* 0x000000ffff068224 */ /* 0x000fe200078e0a06 */
[----:B------:R-:W-:Y:S01]  /*174f0*/  ISETP.GT.U32.AND P0, PT, R19, R3, PT ;  /* 0x000000031300720c */ /* 0x000fe20003f04070 */
[C---:B------:R-:W-:Y:S02]  /*17500*/  VIADD R9, R2.reuse, 0x1e6 ;  /* 0x000001e602097836 */ /* 0x040fe40000000000 */
[----:B--2---:R-:W-:Y:S01]  /*17510*/  VIADD R13, R2, 0x1e7 ;  /* 0x000001e7020d7836 */ /* 0x004fe20000000000 */
[----:B------:R1:W-:Y:S01]  /*17520*/  STL [R1+0x11c], R6 ;  /* 0x00011c0601007387 */ /* 0x0003e20000100800 */
[----:B------:R-:W-:Y:S01]  /*17530*/  @!P2 IMAD.IADD R0, R0, 0x1, -R19 ;  /* 0x000000010000a824 */ /* 0x000fe200078e0a13 */
[----:B------:R-:W-:-:S02]  /*17540*/  IABS R16, R9 ;  /* 0x0000000900107213 */ /* 0x000fc40000000000 */
[----:B------:R2:W-:Y:S01]  /*17550*/  STL [R1+0x108], R4 ;  /* 0x0001080401007387 */ /* 0x0005e20000100800 */
[--C-:B------:R-:W-:Y:S01]  /*17560*/  @!P4 IMAD.IADD R8, R8, 0x1, -R19.reuse ;  /* 0x000000010808c824 */ /* 0x100fe200078e0a13 */
[----:B------:R-:W-:Y:S01]  /*17570*/  ISETP.GE.AND P4, PT, R14, RZ, PT ;  /* 0x000000ff0e00720c */ /* 0x000fe20003f86270 */
[--C-:B------:R-:W-:Y:S01]  /*17580*/  @!P1 IMAD.IADD R12, R12, 0x1, -R19.reuse ;  /* 0x000000010c0c9824 */ /* 0x100fe200078e0a13 */
[----:B------:R-:W-:Y:S01]  /*17590*/  IABS R14, R13 ;  /* 0x0000000d000e7213 */ /* 0x000fe20000000000 */
[----:B------:R-:W-:Y:S01]  /*175a0*/  @!P0 IMAD.IADD R3, R3, 0x1, -R19 ;  /* 0x0000000103038824 */ /* 0x000fe200078e0a13 */
[C---:B------:R-:W-:Y:S01]  /*175b0*/  ISETP.GT.U32.AND P1, PT, R19.reuse, R0, PT ;  /* 0x000000001300720c */ /* 0x040fe20003f24070 */
[----:B-1----:R-:W-:Y:S01]  /*175c0*/  IMAD.MOV.U32 R6, RZ, RZ, R7 ;  /* 0x000000ffff067224 */ /* 0x002fe200078e0007 */
[----:B------:R1:W-:Y:S01]  /*175d0*/  STL [R1+0xd4], R5 ;  /* 0x0000d40501007387 */ /* 0x0003e20000100800 */
[----:B------:R-:W-:Y:S01]  /*175e0*/  IMAD.HI.U32 R7, R20, R14, RZ ;  /* 0x0000000e14077227 */ /* 0x000fe200078e00ff */
[----:B------:R-:W-:-:S02]  /*175f0*/  ISETP.GT.U32.AND P2, PT, R19, R3, PT ;  /* 0x000000031300720c */ /* 0x000fc40003f44070 */
[----:B------:R-:W-:Y:S01]  /*17600*/  ISETP.GE.AND P0, PT, R11, RZ, PT ;  /* 0x000000ff0b00720c */ /* 0x000fe20003f06270 */
[----:B------:R-:W-:Y:S01]  /*17610*/  @!P6 IMAD.MOV R6, RZ, RZ, -R6 ;  /* 0x000000ffff06e224 */ /* 0x000fe200078e0a06 */
[C---:B------:R-:W-:Y:S01]  /*17620*/  ISETP.GT.U32.AND P6, PT, R19.reuse, R12, PT ;  /* 0x0000000c1300720c */ /* 0x040fe20003fc4070 */
[----:B--2---:R-:W-:Y:S01]  /*17630*/  IMAD.HI.U32 R4, R20, R16, RZ ;  /* 0x0000001014047227 */ /* 0x004fe200078e00ff */
[----:B------:R-:W-:Y:S02]  /*17640*/  IADD3 R11, R2, 0x1e8, RZ ;  /* 0x000001e8020b7810 */ /* 0x000fe40007ffe0ff */
[----:B------:R2:W-:Y:S01]  /*17650*/  STL [R1+0xac], R6 ;  /* 0x0000ac0601007387 */ /* 0x0005e20000100800 */
[----:B------:R-:W-:Y:S01]  /*17660*/  IMAD.MOV R4, RZ, RZ, -R4 ;  /* 0x000000ffff047224 */ /* 0x000fe200078e0a04 */
[----:B------:R-:W-:Y:S01]  /*17670*/  IABS R15, R11 ;  /* 0x0000000b000f7213 */ /* 0x000fe20000000000 */
[----:B------:R-:W-:Y:S02]  /*17680*/  IMAD.MOV R7, RZ, RZ, -R7 ;  /* 0x000000ffff077224 */ /* 0x000fe400078e0a07 */
[----:B------:R-:W-:Y:S01]  /*17690*/  IMAD R10, R19, R4, R16 ;  /* 0x00000004130a7224 */ /* 0x000fe200078e0210 */
[----:B------:R-:W-:Y:S01]  /*176a0*/  SHF.R.U32.HI R16, RZ, 0x6, R242 ;  /* 0x00000006ff107819 */ /* 0x000fe200000116f2 */
[----:B-1----:R-:W1:Y:S01]  /*176b0*/  LDC.64 R4, c[0x0][0x238] ;  /* 0x00008e00ff047b82 */ /* 0x002e620000000a00 */
[--C-:B------:R-:W-:Y:S01]  /*176c0*/  @!P1 IMAD.IADD R0, R0, 0x1, -R19.reuse ;  /* 0x0000000100009824 */ /* 0x100fe200078e0a13 */
[----:B------:R-:W-:Y:S01]  /*176d0*/  @!P6 IADD3 R12, R12, -R19, RZ ;  /* 0x800000130c0ce210 */ /* 0x000fe20007ffe0ff */
[----:B--2---:R-:W-:Y:S01]  /*176e0*/  IMAD.MOV.U32 R6, RZ, RZ, R8 ;  /* 0x000000ffff067224 */ /* 0x004fe200078e0008 */
[----:B------:R-:W-:Y:S01]  /*176f0*/  ISETP.GE.AND P6, PT, R13, RZ, PT ;  /* 0x000000ff0d00720c */ /* 0x000fe20003fc6270 */
[----:B------:R-:W-:Y:S01]  /*17700*/  @!P2 IMAD.IADD R3, R3, 0x1, -R19 ;  /* 0x000000010303a824 */ /* 0x000fe200078e0a13 */
[----:B------:R-:W-:Y:S01]  /*17710*/  ISETP.GT.U32.AND P2, PT, R19, R10, PT ;  /* 0x0000000a1300720c */ /* 0x000fe20003f44070 */
[----:B------:R-:W-:Y:S01]  /*17720*/  @!P3 IMAD.MOV R6, RZ, RZ, -R6 ;  /* 0x000000ffff06b224 */ /* 0x000fe200078e0a06 */
[----:B------:R-:W-:Y:S01]  /*17730*/  ISETP.GE.AND P3, PT, R9, RZ, PT ;  /* 0x000000ff0900720c */ /* 0x000fe20003f66270 */
[C---:B------:R-:W-:Y:S01]  /*17740*/  IMAD R9, R19.reuse, R7, R14 ;  /* 0x0000000713097224 */ /* 0x040fe200078e020e */
[C---:B------:R-:W-:Y:S01]  /*17750*/  IADD3 R242, R2.reuse, 0x1f8, RZ ;  /* 0x000001f802f27810 */ /* 0x040fe20007ffe0ff */
[----:B------:R-:W-:Y:S01]  /*17760*/  VIADD R8, R2, 0x1e9 ;  /* 0x000001e902087836 */ /* 0x000fe20000000000 */
[----:B------:R2:W-:Y:S01]  /*17770*/  STL [R1+0xa8], R6 ;  /* 0x0000a80601007387 */ /* 0x0005e20000100800 */
[----:B------:R-:W-:Y:S01]  /*17780*/  IMAD.HI.U32 R7, R20, R15, RZ ;  /* 0x0000000f14077227 */ /* 0x000fe200078e00ff */
[----:B------:R-:W-:-:S02]  /*17790*/  ISETP.GT.U32.AND P1, PT, R19, R9, PT ;  /* 0x000000091300720c */ /* 0x000fc40003f24070 */
[----:B------:R-:W-:Y:S01]  /*177a0*/  IABS R14, R8 ;  /* 0x00000008000e7213 */ /* 0x000fe20000000000 */
[----:B------:R-:W-:Y:S01]  /*177b0*/  IMAD.MOV R13, RZ, RZ, -R7 ;  /* 0x000000ffff0d7224 */ /* 0x000fe200078e0a07 */
[----:B------:R-:W-:Y:S01]  /*177c0*/  SGXT.U32 R7, R16, 0x1 ;  /* 0x000000011007781a */ /* 0x000fe20000000000 */
[----:B------:R-:W-:Y:S01]  /*177d0*/  @!P2 IMAD.IADD R10, R10, 0x1, -R19 ;  /* 0x000000010a0aa824 */ /* 0x000fe200078e0a13 */
[----:B------:R-:W-:Y:S01]  /*177e0*/  ISETP.GE.AND P2, PT, R11, RZ, PT ;  /* 0x000000ff0b00720c */ /* 0x000fe20003f46270 */
[----:B------:R-:W-:Y:S01]  /*177f0*/  @!P4 IMAD.MOV R0, RZ, RZ, -R0 ;  /* 0x000000ffff00c224 */ /* 0x000fe200078e0a00 */
[----:B------:R-:W-:Y:S01]  /*17800*/  IADD3 R16, R2, 0x1f1, RZ ;  /* 0x000001f102107810 */ /* 0x000fe20007ffe0ff */
[----:B--2---:R-:W-:Y:S01]  /*17810*/  IMAD.MOV.U32 R6, RZ, RZ, R3 ;  /* 0x000000ffff067224 */ /* 0x004fe200078e0003 */
[----:B------:R-:W-:Y:S01]  /*17820*/  IABS R243, R242 ;  /* 0x000000f200f37213 */ /* 0x000fe20000000000 */
[----:B-1----:R-:W-:Y:S02]  /*17830*/  IMAD R17, R7, R4, RZ ;  /* 0x0000000407117224 */ /* 0x002fe400078e02ff */
[----:B------:R-:W-:-:S02]  /*17840*/  @!P1 IMAD.IADD R9, R9, 0x1, -R19 ;  /* 0x0000000109099824 */ /* 0x000fc400078e0a13 */
[----:B------:R-:W-:Y:S01]  /*17850*/  IMAD.HI.U32 R3, R20, R14, RZ ;  /* 0x0000000e14037227 */ /* 0x000fe200078e00ff */
[----:B------:R-:W-:Y:S02]  /*17860*/  STL [R1+0x610], R17 ;  /* 0x0006101101007387 */ /* 0x000fe40000100800 */
[C---:B------:R-:W-:Y:S01]  /*17870*/  ISETP.GT.U32.AND P1, PT, R19.reuse, R9, PT ;  /* 0x000000091300720c */ /* 0x040fe20003f24070 */
[----:B------:R-:W-:Y:S01]  /*17880*/  @!P5 IMAD.MOV R6, RZ, RZ, -R6 ;  /* 0x000000ffff06d224 */ /* 0x000fe200078e0a06 */
[C---:B------:R-:W-:Y:S01]  /*17890*/  ISETP.GT.U32.AND P5, PT, R19.reuse, R10, PT ;  /* 0x0000000a1300720c */ /* 0x040fe20003fa4070 */
[----:B------:R-:W-:Y:S02]  /*178a0*/  IMAD.MOV R3, RZ, RZ, -R3 ;  /* 0x000000ffff037224 */ /* 0x000fe400078e0a03 */
[C---:B------:R-:W-:Y:S01]  /*178b0*/  IMAD R13, R19.reuse, R13, R15 ;  /* 0x0000000d130d7224 */ /* 0x040fe200078e020f */
[----:B------:R1:W-:Y:S01]  /*178c0*/  STL [R1+0xa4], R6 ;  /* 0x0000a40601007387 */ /* 0x0003e20000100800 */
[----:B------:R-:W-:-:S02]  /*178d0*/  IMAD R14, R19, R3, R14 ;  /* 0x00000003130e7224 */ /* 0x000fc400078e020e */
[----:B------:R-:W-:Y:S01]  /*178e0*/  VIADD R11, R2, 0x1ea ;  /* 0x000001ea020b7836 */ /* 0x000fe20000000000 */
[----:B------:R2:W-:Y:S01]  /*178f0*/  STL [R1+0xa0], R0 ;  /* 0x0000a00001007387 */ /* 0x0005e20000100800 */
[----:B------:R-:W-:Y:S02]  /*17900*/  ISETP.GT.U32.AND P4, PT, R19, R13, PT ;  /* 0x0000000d1300720c */ /* 0x000fe40003f84070 */
[--C-:B------:R-:W-:Y:S01]  /*17910*/  @!P1 IMAD.IADD R9, R9, 0x1, -R19.reuse ;  /* 0x0000000109099824 */ /* 0x100fe200078e0a13 */
[----:B------:R-:W-:Y:S01]  /*17920*/  ISETP.GT.U32.AND P1, PT, R19, R14, PT ;  /* 0x0000000e1300720c */ /* 0x000fe20003f24070 */
[--C-:B------:R-:W-:Y:S01]  /*17930*/  @!P5 IMAD.IADD R10, R10, 0x1, -R19.reuse ;  /* 0x000000010a0ad824 */ /* 0x100fe200078e0a13 */
[----:B------:R-:W-:Y:S01]  /*17940*/  ISETP.GE.AND P5, PT, R11, RZ, PT ;  /* 0x000000ff0b00720c */ /* 0x000fe20003fa6270 */
[----:B-1----:R-:W-:Y:S01]  /*17950*/  IMAD.MOV.U32 R6, RZ, RZ, R12 ;  /* 0x000000ffff067224 */ /* 0x002fe200078e000c */
[----:B------:R-:W-:Y:S01]  /*17960*/  IABS R11, R11 ;  /* 0x0000000b000b7213 */ /* 0x000fe20000000000 */
[----:B------:R-:W-:Y:S01]  /*17970*/  IMAD.MOV.U32 R7, RZ, RZ, R10 ;  /* 0x000000ffff077224 */ /* 0x000fe200078e000a */
[----:B--2---:R-:W-:Y:S01]  /*17980*/  LEA R0, R4, R17, 0x1 ;  /* 0x0000001104007211 */ /* 0x004fe200078e08ff */
[----:B------:R-:W-:Y:S01]  /*17990*/  @!P0 IMAD.MOV R6, RZ, RZ, -R6 ;  /* 0x000000ffff068224 */ /* 0x000fe200078e0a06 */
[----:B------:R-:W-:Y:S01]  /*179a0*/  ISETP.GE.AND P0, PT, R8, RZ, PT ;  /* 0x000000ff0800720c */ /* 0x000fe20003f06270 */
[----:B------:R-:W-:Y:S01]  /*179b0*/  IMAD.HI.U32 R12, R20, R11, RZ ;  /* 0x0000000b140c7227 */ /* 0x000fe200078e00ff */
[----:B------:R-:W-:Y:S01]  /*179c0*/  IADD3 R8, R2, 0x1ec, RZ ;  /* 0x000001ec02087810 */ /* 0x000fe20007ffe0ff */
[----:B------:R-:W-:Y:S02]  /*179d0*/  STL [R1+0x3c0], R0 ;  /* 0x0003c00001007387 */ /* 0x000fe40000100800 */
[----:B------:R-:W-:-:S02]  /*179e0*/  @!P4 IMAD.IADD R13, R13, 0x1, -R19 ;  /* 0x000000010d0dc824 */ /* 0x000fc400078e0a13 */
[----:B------:R1:W-:Y:S01]  /*179f0*/  STL [R1+0x9c], R6 ;  /* 0x00009c0601007387 */ /* 0x0003e20000100800 */
[----:B------:R-:W-:Y:S02]  /*17a00*/  @!P1 IMAD.IADD R14, R14, 0x1, -R19 ;  /* 0x000000010e0e9824 */ /* 0x000fe400078e0a13 */
[----:B------:R-:W-:Y:S01]  /*17a10*/  @!P3 IMAD.MOV R7, RZ, RZ, -R7 ;  /* 0x000000ffff07b224 */ /* 0x000fe200078e0a07 */
[C---:B------:R-:W-:Y:S01]  /*17a20*/  ISETP.GT.U32.AND P3, PT, R19.reuse, R13, PT ;  /* 0x0000000d1300720c */ /* 0x040fe20003f64070 */
[----:B------:R-:W-:Y:S01]  /*17a30*/  IMAD.MOV R12, RZ, RZ, -R12 ;  /* 0x000000ffff0c7224 */ /* 0x000fe200078e0a0c */
[----:B------:R-:W-:-:S03]  /*17a40*/  ISETP.GT.U32.AND P1, PT, R19, R14, PT ;  /* 0x0000000e1300720c */ /* 0x000fc60003f24070 */
[----:B------:R-:W-:Y:S02]  /*17a50*/  IMAD R11, R19, R12, R11 ;  /* 0x0000000c130b7224 */ /* 0x000fe400078e020b */
[----:B-1----:R-:W-:Y:S02]  /*17a60*/  IMAD R6, R4, 0x2, R0 ;  /* 0x0000000204067824 */ /* 0x002fe400078e0200 */
[----:B------:R-:W-:Y:S02]  /*17a70*/  VIADD R0, R2, 0x1eb ;  /* 0x000001eb02007836 */ /* 0x000fe40000000000 */
[----:B------:R-:W-:Y:S01]  /*17a80*/  IMAD R3, R4, 0x2, R6 ;  /* 0x0000000204037824 */ /* 0x000fe200078e0206 */
[----:B------:R1:W-:Y:S01]  /*17a90*/  STL [R1+0x324], R6 ;  /* 0x0003240601007387 */ /* 0x0003e20000100800 */
[--C-:B------:R-:W-:Y:S01]  /*17aa0*/  @!P3 IMAD.IADD R13, R13, 0x1, -R19.reuse ;  /* 0x000000010d0db824 */ /* 0x100fe200078e0a13 */
[----:B------:R-:W-:Y:S01]  /*17ab0*/  ISETP.GE.AND P4, PT, R0, RZ, PT ;  /* 0x000000ff0000720c */ /* 0x000fe20003f86270 */
[----:B------:R-:W-:Y:S01]  /*17ac0*/  @!P1 IMAD.IADD R14, R14, 0x1, -R19 ;  /* 0x000000010e0e9824 */ /* 0x000fe200078e0a13 */
[----:B------:R-:W-:Y:S01]  /*17ad0*/  IABS R0, R0 ;  /* 0x0000000000007213 */ /* 0x000fe20000000000 */
[----:B------:R2:W-:Y:S01]  /*17ae0*/  STL [R1+0x2b0], R3 ;  /* 0x0002b00301007387 */ /* 0x0005e20000100800 */
[----:B------:R-:W-:Y:S01]  /*17af0*/  ISETP.GE.AND P3, PT, R8, RZ, PT ;  /* 0x000000ff0800720c */ /* 0x000fe20003f66270 */
[----:B------:R-:W-:-:S02]  /*17b00*/  VIADD R12, R2, 0x1ee ;  /* 0x000001ee020c7836 */ /* 0x000fc40000000000 */
[----:B------:R-:W-:-:S04]  /*17b10*/  IMAD.HI.U32 R10, R20, R0, RZ ;  /* 0x00000000140a7227 */ /* 0x000fc800078e00ff */
[----:B-1----:R-:W-:Y:S02]  /*17b20*/  IMAD R6, R4, 0x2, R3 ;  /* 0x0000000204067824 */ /* 0x002fe400078e0203 */
[----:B------:R-:W-:Y:S01]  /*17b30*/  IMAD.MOV R10, RZ, RZ, -R10 ;  /* 0x000000ffff0a7224 */ /* 0x000fe200078e0a0a */
[----:B--2---:R-:W-:Y:S01]  /*17b40*/  IABS R3, R8 ;  /* 0x0000000800037213 */ /* 0x004fe20000000000 */
[----:B------:R-:W-:Y:S01]  /*17b50*/  VIADD R8, R2, 0x1ed ;  /* 0x000001ed02087836 */ /* 0x000fe20000000000 */
[----:B------:R1:W-:Y:S01]  /*17b60*/  STL [R1+0x778], R6 ;  /* 0x0007780601007387 */ /* 0x0003e20000100800 */
[----:B------:R-:W-:Y:S02]  /*17b70*/  IMAD R0, R19, R10, R0 ;  /* 0x0000000a13007224 */ /* 0x000fe400078e0200 */
[----:B------:R-:W-:Y:S01]  /*17b80*/  IMAD.MOV.U32 R15, RZ, RZ, R13 ;  /* 0x000000ffff0f7224 */ /* 0x000fe200078e000d */
[----:B------:R2:W-:Y:S01]  /*17b90*/  STL [R1+0x98], R7 ;  /* 0x0000980701007387 */ /* 0x0005e20000100800 */
[----:B------:R-:W-:-:S02]  /*17ba0*/  IABS R10, R8 ;  /* 0x00000008000a7213 */ /* 0x000fc40000000000 */
[----:B------:R-:W-:Y:S01]  /*17bb0*/  ISETP.GT.U32.AND P1, PT, R19, R0, PT ;  /* 0x000000001300720c */ /* 0x000fe20003f24070 */
[----:B------:R-:W-:Y:S02]  /*17bc0*/  @!P2 IMAD.MOV R15, RZ, RZ, -R15 ;  /* 0x000000ffff0fa224 */ /* 0x000fe400078e0a0f */
[----:B-1----:R-:W-:Y:S02]  /*17bd0*/  IMAD R6, R4, 0x2, R6 ;  /* 0x0000000204067824 */ /* 0x002fe400078e0206 */
[----:B------:R-:W-:-:S03]  /*17be0*/  IMAD.HI.U32 R13, R20, R10, RZ ;  /* 0x0000000a140d7227 */ /* 0x000fc600078e00ff */
[----:B------:R1:W-:Y:S01]  /*17bf0*/  STL [R1+0x118], R6 ;  /* 0x0001180601007387 */ /* 0x0003e20000100800 */
[----:B--2---:R-:W-:Y:S02]  /*17c00*/  IMAD.MOV.U32 R7, RZ, RZ, R9 ;  /* 0x000000ffff077224 */ /* 0x004fe400078e0009 */
[----:B------:R-:W-:-:S04]  /*17c10*/  IMAD.HI.U32 R9, R20, R3, RZ ;  /* 0x0000000314097227 */ /* 0x000fc800078e00ff */
[----:B------:R-:W-:Y:S01]  /*17c20*/  @!P6 IMAD.MOV R7, RZ, RZ, -R7 ;  /* 0x000000ffff07e224 */ /* 0x000fe200078e0a07 */
[C---:B------:R-:W-:Y:S01]  /*17c30*/  ISETP.GT.U32.AND P6, PT, R19.reuse, R11, PT ;  /* 0x0000000b1300720c */ /* 0x040fe20003fc4070 */
[----:B------:R-:W-:Y:S01]  /*17c40*/  IMAD.MOV R9, RZ, RZ, -R9 ;  /* 0x000000ffff097224 */ /* 0x000fe200078e0a09 */
[----:B-1----:R-:W-:Y:S01]  /*17c50*/  LEA R6, R4, R6, 0x1 ;  /* 0x0000000604067211 */ /* 0x002fe200078e08ff */
[----:B------:R-:W-:Y:S02]  /*17c60*/  @!P1 IMAD.IADD R0, R0, 0x1, -R19 ;  /* 0x0000000100009824 */ /* 0x000fe400078e0a13 */
[C---:B------:R-:W-:Y:S01]  /*17c70*/  IMAD R3, R19.reuse, R9, R3 ;  /* 0x0000000913037224 */ /* 0x040fe200078e0203 */
[----:B------:R-:W-:Y:S01]  /*17c80*/  IABS R9, R12 ;  /* 0x0000000c00097213 */ /* 0x000fe20000000000 */
[----:B------:R1:W-:Y:S01]  /*17c90*/  STL [R1+0x100], R6 ;  /* 0x0001000601007387 */ /* 0x0003e20000100800 */
[C---:B------:R-:W-:Y:S02]  /*17ca0*/  ISETP.GT.U32.AND P1, PT, R19.reuse, R0, PT ;  /* 0x000000001300720c */ /* 0x040fe40003f24070 */
[----:B------:R-:W-:Y:S01]  /*17cb0*/  ISETP.GT.U32.AND P2, PT, R19, R3, PT ;  /* 0x000000031300720c */ /* 0x000fe20003f44070 */
[----:B------:R2:W-:Y:S02]  /*17cc0*/  STL [R1+0x94], R7 ;  /* 0x0000940701007387 */ /* 0x0005e40000100800 */
[----:B------:R-:W-:-:S02]  /*17cd0*/  @!P6 IMAD.IADD R11, R11, 0x1, -R19 ;  /* 0x000000010b0be824 */ /* 0x000fc400078e0a13 */
[----:B-1----:R-:W-:-:S03]  /*17ce0*/  IMAD R6, R4, 0x2, R6 ;  /* 0x0000000204067824 */ /* 0x002fc600078e0206 */
[----:B------:R-:W-:Y:S01]  /*17cf0*/  ISETP.GT.U32.AND P6, PT, R19, R11, PT ;  /* 0x0000000b1300720c */ /* 0x000fe20003fc4070 */
[----:B--2---:R-:W-:Y:S01]  /*17d00*/  IMAD.MOV.U32 R7, RZ, RZ, R14 ;  /* 0x000000ffff077224 */ /* 0x004fe200078e000e */
[----:B------:R1:W-:Y:S03]  /*17d10*/  STL [R1+0x104], R6 ;  /* 0x0001040601007387 */ /* 0x0003e60000100800 */
[----:B------:R-:W-:Y:S02]  /*17d20*/  @!P2 IMAD.IADD R3, R3, 0x1, -R19 ;  /* 0x000000010303a824 */ /* 0x000fe400078e0a13 */
[----:B------:R-:W-:Y:S01]  /*17d30*/  @!P0 IMAD.MOV R7, RZ, RZ, -R7 ;  /* 0x000000ffff078224 */ /* 0x000fe200078e0a07 */
[----:B------:R-:W-:Y:S01]  /*17d40*/  ISETP.GE.AND P0, PT, R8, RZ, PT ;  /* 0x000000ff0800720c */ /* 0x000fe20003f06270 */
[----:B------:R-:W-:Y:S01]  /*17d50*/  IMAD.MOV R8, RZ, RZ, -R13 ;  /* 0x000000ffff087224 */ /* 0x000fe200078e0a0d */
[----:B------:R-:W-:Y:S01]  /*17d60*/  ISETP.GT.U32.AND P2, PT, R19, R3, PT ;  /* 0x000000031300720c */ /* 0x000fe20003f44070 */
[----:B------:R-:W-:-:S04]  /*17d70*/  IMAD.HI.U32 R13, R20, R9, RZ ;  /* 0x00000009140d7227 */ /* 0x000fc800078e00ff */
[----:B-1----:R-:W-:Y:S02]  /*17d80*/  IMAD R6, R4, 0x2, R6 ;  /* 0x0000000204067824 */ /* 0x002fe400078e0206 */
[----:B------:R-:W-:Y:S01]  /*17d90*/  @!P6 IMAD.IADD R11, R11, 0x1, -R19 ;  /* 0x000000010b0be824 */ /* 0x000fe200078e0a13 */
[----:B------:R-:W-:Y:S01]  /*17da0*/  ISETP.GE.AND P6, PT, R12, RZ, PT ;  /* 0x000000ff0c00720c */ /* 0x000fe20003fc6270 */
[----:B------:R-:W-:Y:S01]  /*17db0*/  IMAD.MOV R13, RZ, RZ, -R13 ;  /* 0x000000ffff0d7224 */ /* 0x000fe200078e0a0d */
[----:B------:R1:W-:Y:S01]  /*17dc0*/  STL [R1+0x110], R6 ;  /* 0x0001100601007387 */ /* 0x0003e20000100800 */
[C---:B------:R-:W-:Y:S02]  /*17dd0*/  IMAD R8, R19.reuse, R8, R10 ;  /* 0x0000000813087224 */ /* 0x040fe400078e020a */
[C---:B------:R-:W-:Y:S02]  /*17de0*/  IMAD R9, R19.reuse, R13, R9 ;  /* 0x0000000d13097224 */ /* 0x040fe400078e0209 */
[----:B------:R-:W-:Y:S01]  /*17df0*/  @!P1 IMAD.IADD R0, R0, 0x1, -R19 ;  /* 0x0000000100009824 */ /* 0x000fe200078e0a13 */
[----:B------:R-:W-:Y:S01]  /*17e00*/  ISETP.GT.U32.AND P1, PT, R19, R8, PT ;  /* 0x000000081300720c */ /* 0x000fe20003f24070 */
[----:B------:R-:W-:-:S02]  /*17e10*/  VIADD R12, R2, 0x1ef ;  /* 0x000001ef020c7836 */ /* 0x000fc40000000000 */
[----:B------:R-:W-:Y:S01]  /*17e20*/  @!P2 IMAD.IADD R3, R3, 0x1, -R19 ;  /* 0x000000010303a824 */ /* 0x000fe200078e0a13 */
[----:B-1----:R-:W-:Y:S01]  /*17e30*/  LEA R6, R4, R6, 0x1 ;  /* 0x0000000604067211 */ /* 0x002fe200078e08ff */
[----:B------:R-:W-:Y:S01]  /*17e40*/  @!P4 IMAD.MOV R0, RZ, RZ, -R0 ;  /* 0x000000ffff00c224 */ /* 0x000fe200078e0a00 */
[----:B------:R-:W-:Y:S01]  /*17e50*/  IABS R10, R12 ;  /* 0x0000000c000a7213 */ /* 0x000fe20000000000 */
[----:B------:R-:W-:Y:S01]  /*17e60*/  VIADD R14, R2, 0x1f3 ;  /* 0x000001f3020e7836 */ /* 0x000fe20000000000 */
[----:B------:R-:W-:Y:S01]  /*17e70*/  ISETP.GE.AND P4, PT, R12, RZ, PT ;  /* 0x000000ff0c00720c */ /* 0x000fe20003f86270 */
[----:B------:R1:W-:Y:S01]  /*17e80*/  STL [R1+0x10c], R6 ;  /* 0x00010c0601007387 */ /* 0x0003e20000100800 */
[----:B------:R-:W-:Y:S02]  /*17e90*/  @!P3 IMAD.MOV R3, RZ, RZ, -R3 ;  /* 0x000000ffff03b224 */ /* 0x000fe400078e0a03 */
[----:B------:R-:W-:-:S04]  /*17ea0*/  IMAD.HI.U32 R12, R20, R10, RZ ;  /* 0x0000000a140c7227 */ /* 0x000fc800078e00ff */
[----:B------:R-:W-:Y:S02]  /*17eb0*/  @!P1 IMAD.IADD R8, R8, 0x1, -R19 ;  /* 0x0000000108089824 */ /* 0x000fe400078e0a13 */
[----:B------:R-:W-:Y:S02]  /*17ec0*/  IMAD.MOV R12, RZ, RZ, -R12 ;  /* 0x000000ffff0c7224 */ /* 0x000fe400078e0a0c */
[----:B-1----:R-:W-:Y:S01]  /*17ed0*/  IMAD R6, R4, 0x2, R6 ;  /* 0x0000000204067824 */ /* 0x002fe200078e0206 */
[C---:B------:R-:W-:Y:S01]  /*17ee0*/  ISETP.GT.U32.AND P1, PT, R19.reuse, R8, PT ;  /* 0x000000081300720c */ /* 0x040fe20003f24070 */
[C---:B------:R-:W-:Y:S01]  /*17ef0*/  IMAD R10, R19.reuse, R12, R10 ;  /* 0x0000000c130a7224 */ /* 0x040fe200078e020a */
[----:B------:R-:W-:Y:S02]  /*17f00*/  IABS R12, R16 ;  /* 0x00000010000c7213 */ /* 0x000fe40000000000 */
[----:B------:R1:W-:Y:S03]  /*17f10*/  STL [R1+0x114], R6 ;  /* 0x0001140601007387 */ /* 0x0003e60000100800 */
[----:B------:R-:W-:Y:S01]  /*17f20*/  IMAD.HI.U32 R17, R20, R12, RZ ;  /* 0x0000000c14117227 */ /* 0x000fe200078e00ff */
[----:B------:R-:W-:Y:S03]  /*17f30*/  STL [R1+0x90], R15 ;  /* 0x0000900f01007387 */ /* 0x000fe60000100800 */
[----:B------:R-:W-:Y:S01]  /*17f40*/  IMAD.MOV R17, RZ, RZ, -R17 ;  /* 0x000000ffff117224 */ /* 0x000fe200078e0a11 */
[----:B------:R2:W-:Y:S01]  /*17f50*/  STL [R1+0x8c], R7 ;  /* 0x00008c0701007387 */ /* 0x0005e20000100800 */
[----:B------:R-:W-:Y:S01]  /*17f60*/  @!P1 IMAD.IADD R8, R8, 0x1, -R19 ;  /* 0x0000000108089824 */ /* 0x000fe200078e0a13 */
[----:B-1----:R-:W-:Y:S01]  /*17f70*/  LEA R6, R4, R6, 0x1 ;  /* 0x0000000604067211 */ /* 0x002fe200078e08ff */
[C---:B------:R-:W-:Y:S01]  /*17f80*/  IMAD R12, R19.reuse, R17, R12 ;  /* 0x00000011130c7224 */ /* 0x040fe200078e020c */
[----:B------:R-:W-:-:S02]  /*17f90*/  ISETP.GT.U32.AND P1, PT, R19, R10, PT ;  /* 0x0000000a1300720c */ /* 0x000fc40003f24070 */
[----:B------:R-:W-:Y:S01]  /*17fa0*/  @!P0 IADD3 R8, -R8, RZ, RZ ;  /* 0x000000ff08088210 */ /* 0x000fe20007ffe1ff */
[----:B------:R1:W-:Y:S01]  /*17fb0*/  STL [R1+0xfc], R6 ;  /* 0x0000fc0601007387 */ /* 0x0003e20000100800 */
[C---:B------:R-:W-:Y:S01]  /*17fc0*/  ISETP.GT.U32.AND P0, PT, R19.reuse, R12, PT ;  /* 0x0000000c1300720c */ /* 0x040fe20003f04070 */
[----:B--2---:R-:W-:Y:S01]  /*17fd0*/  IMAD.MOV.U32 R7, RZ, RZ, R11 ;  /* 0x000000ffff077224 */ /* 0x004fe200078e000b */
[----:B------:R-:W-:Y:S02]  /*17fe0*/  IADD3 R11, R2, 0x1f0, RZ ;  /* 0x000001f0020b7810 */ /* 0x000fe40007ffe0ff */
[----:B------:R-:W-:Y:S01]  /*17ff0*/  IABS R15, R14 ;  /* 0x0000000e000f7213 */ /* 0x000fe20000000000 */
[----:B------:R-:W-:Y:S01]  /*18000*/  @!P5 IMAD.MOV R7, RZ, RZ, -R7 ;  /* 0x000000ffff07d224 */ /* 0x000fe200078e0a07 */
[----:B------:R-:W-:Y:S02]  /*18010*/  ISETP.GT.U32.AND P5, PT, R19, R9, PT ;  /* 0x000000091300720c */ /* 0x000fe40003fa4070 */
[----:B------:R-:W-:Y:S01]  /*18020*/  IABS R13, R11 ;  /* 0x0000000b000d7213 */ /* 0x000fe20000000000 */
[----:B-1----:R-:W-:Y:S01]  /*18030*/  IMAD R6, R4, 0x2, R6 ;  /* 0x0000000204067824 */ /* 0x002fe200078e0206 */
[----:B------:R-:W-:Y:S01]  /*18040*/  ISETP.GE.AND P2, PT, R11, RZ, PT ;  /* 0x000000ff0b00720c */ /* 0x000fe20003f46270 */
[----:B------:R-:W-:Y:S01]  /*18050*/  @!P1 IMAD.IADD R10, R10, 0x1, -R19 ;  /* 0x000000010a0a9824 */ /* 0x000fe200078e0a13 */
[----:B------:R-:W-:Y:S01]  /*18060*/  ISETP.GE.AND P1, PT, R16, RZ, PT ;  /* 0x000000ff1000720c */ /* 0x000fe20003f26270 */
[----:B------:R-:W-:Y:S01]  /*18070*/  IMAD.MOV.U32 R11, RZ, RZ, R13 ;  /* 0x000000ffff0b7224 */ /* 0x000fe200078e000d */
[----:B------:R1:W-:Y:S01]  /*18080*/  STL [R1+0xf8], R6 ;  /* 0x0000f80601007387 */ /* 0x0003e20000100800 */
[----:B------:R-:W-:Y:S01]  /*18090*/  IMAD.HI.U32 R17, R20, R15, RZ ;  /* 0x0000000f14117227 */ /* 0x000fe200078e00ff */
[----:B------:R-:W-:-:S03]  /*180a0*/  ISETP.GT.U32.AND P3, PT, R19, R10, PT ;  /* 0x0000000a1300720c */ /* 0x000fc60003f64070 */
[----:B------:R-:W-:Y:S02]  /*180b0*/  @!P5 IMAD.IADD R9, R9, 0x1, -R19 ;  /* 0x000000010909d824 */ /* 0x000fe400078e0a13 */
[----:B------:R-:W-:-:S03]  /*180c0*/  IMAD.HI.U32 R13, R20, R11, RZ ;  /* 0x0000000b140d7227 */ /* 0x000fc600078e00ff */
[C---:B------:R-:W-:Y:S01]  /*180d0*/  ISETP.GT.U32.AND P5, PT, R19.reuse, R9, PT ;  /* 0x000000091300720c */ /* 0x040fe20003fa4070 */
[----:B------:R-:W-:Y:S02]  /*180e0*/  IMAD.MOV R13, RZ, RZ, -R13 ;  /* 0x000000ffff0d7224 */ /* 0x000fe400078e0a0d */
[----:B-1----:R-:W-:Y:S02]  /*180f0*/  IMAD R6, R4, 0x2, R6 ;  /* 0x0000000204067824 */ /* 0x002fe400078e0206 */
[----:B------:R-:W-:Y:S02]  /*18100*/  IMAD R11, R19, R13, R11 ;  /* 0x0000000d130b7224 */ /* 0x000fe400078e020b */
[----:B------:R-:W-:Y:S01]  /*18110*/  VIADD R13, R2, 0x1f2 ;  /* 0x000001f2020d7836 */ /* 0x000fe20000000000 */
[----:B------:R1:W-:Y:S01]  /*18120*/  STL [R1+0xf4], R6 ;  /* 0x0000f40601007387 */ /* 0x0003e20000100800 */
[----:B------:R-:W-:Y:S02]  /*18130*/  IMAD.MOV R17, RZ, RZ, -R17 ;  /* 0x000000ffff117224 */ /* 0x000fe400078e0a11 */
[--C-:B------:R-:W-:Y:S01]  /*18140*/  @!P0 IMAD.IADD R12, R12, 0x1, -R19.reuse ;  /* 0x000000010c0c8824 */ /* 0x100fe200078e0a13 */
[----:B------:R-:W-:Y:S01]  /*18150*/  IABS R18, R13 ;  /* 0x0000000d00127213 */ /* 0x000fe20000000000 */
[----:B------:R-:W-:Y:S01]  /*18160*/  STL [R1+0x88], R7 ;  /* 0x0000880701007387 */ /* 0x000fe20000100800 */
[----:B------:R-:W-:Y:S01]  /*18170*/  @!P5 IADD3 R9, R9, -R19, RZ ;  /* 0x800000130909d210 */ /* 0x000fe20007ffe0ff */
[----:B------:R-:W-:Y:S01]  /*18180*/  @!P3 IMAD.IADD R10, R10, 0x1, -R19 ;  /* 0x000000010a0ab824 */ /* 0x000fe200078e0a13 */
[C---:B------:R-:W-:Y:S01]  /*18190*/  ISETP.GT.U32.AND P5, PT, R19.reuse, R11, PT ;  /* 0x0000000b1300720c */ /* 0x040fe20003fa4070 */
[----:B------:R-:W-:Y:S01]  /*181a0*/  IMAD.MOV.U32 R16, RZ, RZ, R18 ;  /* 0x000000ffff107224 */ /* 0x000fe200078e0012 */
[----:B------:R-:W-:Y:S01]  /*181b0*/  ISETP.GE.AND P3, PT, R14, RZ, PT ;  /* 0x000000ff0e00720c */ /* 0x000fe20003f66270 */
[----:B-1----:R-:W-:Y:S01]  /*181c0*/  IMAD R6, R4, 0x2, R6 ;  /* 0x0000000204067824 */ /* 0x002fe200078e0206 */
[----:B------:R-:W-:Y:S01]  /*181d0*/  ISETP.GT.U32.AND P0, PT, R19, R12, PT ;  /* 0x0000000c1300720c */ /* 0x000fe20003f04070 */
[----:B------:R-:W-:-:S03]  /*181e0*/  IMAD.HI.U32 R18, R20, R16, RZ ;  /* 0x0000001014127227 */ /* 0x000fc600078e00ff */
[----:B------:R1:W-:Y:S01]  /*181f0*/  STL [R1+0xf0], R6 ;  /* 0x0000f00601007387 */ /* 0x0003e20000100800 */
[----:B------:R-:W-:Y:S02]  /*18200*/  IMAD.MOV R18, RZ, RZ, -R18 ;  /* 0x000000ffff127224 */ /* 0x000fe400078e0a12 */
[----:B------:R-:W-:Y:S01]  /*18210*/  @!P6 IMAD.MOV R9, RZ, RZ, -R9 ;  /* 0x000000ffff09e224 */ /* 0x000fe200078e0a09 */
[----:B------:R-:W-:Y:S01]  /*18220*/  ISETP.GE.AND P6, PT, R13, RZ, PT ;  /* 0x000000ff0d00720c */ /* 0x000fe20003fc6270 */
[----:B------:R-:W-:Y:S02]  /*18230*/  @!P5 IMAD.IADD R11, R11, 0x1, -R19 ;  /* 0x000000010b0bd824 */ /* 0x000fe400078e0a13 */
[C---:B------:R-:W-:Y:S02]  /*18240*/  IMAD R13, R19.reuse, R18, R16 ;  /* 0x00000012130d7224 */ /* 0x040fe400078e0210 */
[C---:B------:R-:W-:Y:S01]  /*18250*/  IMAD R14, R19.reuse, R17, R15 ;  /* 0x00000011130e7224 */ /* 0x040fe200078e020f */
[----:B------:R-:W-:Y:S01]  /*18260*/  ISETP.GT.U32.AND P5, PT, R19, R11, PT ;  /* 0x0000000b1300720c */ /* 0x000fe20003fa4070 */
[----:B-1----:R-:W-:Y:S01]  /*18270*/  IMAD R6, R4, 0x2, R6 ;  /* 0x0000000204067824 */ /* 0x002fe200078e0206 */
[----:B------:R-:W-:Y:S01]  /*18280*/  IABS R15, R246 ;  /* 0x000000f6000f7213 */ /* 0x000fe20000000000 */
[----:B------:R-:W-:-:S03]  /*18290*/  IMAD.HI.U32 R17, R20, R245, RZ ;  /* 0x000000f514117227 */ /* 0x000fc600078e00ff */
[----:B------:R1:W-:Y:S01]  /*182a0*/  STL [R1+0xe8], R6 ;  /* 0x0000e80601007387 */ /* 0x0003e20000100800 */
[----:B------:R-:W-:Y:S02]  /*182b0*/  IMAD.MOV R17, RZ, RZ, -R17 ;  /* 0x000000ffff117224 */ /* 0x000fe400078e0a11 */
[----:B------:R-:W-:Y:S01]  /*182c0*/  @!P0 IMAD.IADD R12, R12, 0x1, -R19 ;  /* 0x000000010c0c8824 */ /* 0x000fe200078e0a13 */
[C---:B------:R-:W-:Y:S01]  /*182d0*/  ISETP.GT.U32.AND P0, PT, R19.reuse, R14, PT ;  /* 0x0000000e1300720c */ /* 0x040fe20003f04070 */
[----:B------:R-:W-:Y:S02]  /*182e0*/  IMAD R245, R19, R17, R245 ;  /* 0x0000001113f57224 */ /* 0x000fe400078e02f5 */
[----:B------:R-:W-:Y:S01]  /*182f0*/  @!P5 IMAD.IADD R11, R11, 0x1, -R19 ;  /* 0x000000010b0bd824 */ /* 0x000fe200078e0a13 */
[----:B------:R-:W-:Y:S01]  /*18300*/  ISETP.GT.U32.AND P5, PT, R19, R13, PT ;  /* 0x0000000d1300720c */ /* 0x000fe20003fa4070 */
[----:B------:R-:W-:-:S04]  /*18310*/  IMAD.HI.U32 R240, R20, R15, RZ ;  /* 0x0000000f14f07227 */ /* 0x000fc800078e00ff */
[----:B-1----:R-:W-:Y:S02]  /*18320*/  IMAD R6, R4, 0x2, R6 ;  /* 0x0000000204067824 */ /* 0x002fe400078e0206 */
[----:B------:R-:W-:Y:S02]  /*18330*/  IMAD.MOV R17, RZ, RZ, -R240 ;  /* 0x000000ffff117224 */ /* 0x000fe400078e0af0 */
[--C-:B------:R-:W-:Y:S01]  /*18340*/  @!P0 IMAD.IADD R14, R14, 0x1, -R19.reuse ;  /* 0x000000010e0e8824 */ /* 0x100fe200078e0a13 */
[----:B------:R1:W-:Y:S01]  /*18350*/  STL [R1+0xe4], R6 ;  /* 0x0000e40601007387 */ /* 0x0003e20000100800 */
[C---:B------:R-:W-:Y:S02]  /*18360*/  VIADD R7, R2.reuse, 0x1f7 ;  /* 0x000001f702077836 */ /* 0x040fe40000000000 */
[----:B------:R-:W-:Y:S01]  /*18370*/  @!P5 IMAD.IADD R13, R13, 0x1, -R19 ;  /* 0x000000010d0dd824 */ /* 0x000fe200078e0a13 */
[C---:B------:R-:W-:Y:S01]  /*18380*/  ISETP.GT.U32.AND P0, PT, R19.reuse, R14, PT ;  /* 0x0000000e1300720c */ /* 0x040fe20003f04070 */
[C---:B------:R-:W-:Y:S01]  /*18390*/  IMAD R15, R19.reuse, R17, R15 ;  /* 0x00000011130f7224 */ /* 0x040fe200078e020f */
[----:B------:R-:W-:Y:S01]  /*183a0*/  IABS R16, R7 ;  /* 0x0000000700107213 */ /* 0x000fe20000000000 */
[----:B------:R-:W-:Y:S01]  /*183b0*/  VIADD R17, R2, 0x105 ;  /* 0x0000010502117836 */ /* 0x000fe20000000000 */
[----:B------:R-:W-:Y:S01]  /*183c0*/  ISETP.GT.U32.AND P5, PT, R19, R13, PT ;  /* 0x0000000d1300720c */ /* 0x000fe20003fa4070 */
[----:B------:R-:W-:-:S02]  /*183d0*/  @!P4 IMAD.MOV R10, RZ, RZ, -R10 ;  /* 0x000000ffff0ac224 */ /* 0x000fc400078e0a0a */
[----:B-1----:R-:W-:Y:S01]  /*183e0*/  IMAD R6, R4, 0x2, R6 ;  /* 0x0000000204067824 */ /* 0x002fe200078e0206 */
[----:B------:R-:W-:Y:S02]  /*183f0*/  ISETP.GE.AND P4, PT, R17, RZ, PT ;  /* 0x000000ff1100720c */ /* 0x000fe40003f86270 */
[----:B------:R-:W-:Y:S02]  /*18400*/  IABS R251, R17 ;  /* 0x0000001100fb7213 */ /* 0x000fe40000000000 */
[----:B------:R1:W-:Y:S01]  /*18410*/  STL [R1+0xec], R6 ;  /* 0x0000ec0601007387 */ /* 0x0003e20000100800 */
[----:B------:R-:W-:Y:S01]  /*18420*/  @!P0 IMAD.IADD R14, R14, 0x1, -R19 ;  /* 0x000000010e0e8824 */ /* 0x000fe200078e0a13 */
[----:B------:R-:W-:Y:S01]  /*18430*/  ISETP.GT.U32.AND P0, PT, R19, R15, PT ;  /* 0x0000000f1300720c */ /* 0x000fe20003f04070 */
[----:B------:R-:W-:-:S04]  /*18440*/  IMAD.HI.U32 R248, R20, R251, RZ ;  /* 0x000000fb14f87227 */ /* 0x000fc800078e00ff */
[----:B------:R-:W-:Y:S01]  /*18450*/  @!P5 IMAD.IADD R13, R13, 0x1, -R19 ;  /* 0x000000010d0dd824 */ /* 0x000fe200078e0a13 */
[----:B------:R-:W-:Y:S01]  /*18460*/  ISETP.GT.U32.AND P5, PT, R19, R245, PT ;  /* 0x000000f51300720c */ /* 0x000fe20003fa4070 */
[----:B-1----:R-:W-:-:S05]  /*18470*/  IMAD R6, R4, 0x2, R6 ;  /* 0x0000000204067824 */ /* 0x002fca00078e0206 */
[----:B------:R1:W-:Y:S01]  /*18480*/  STL [R1+0xe0], R6 ;  /* 0x0000e00601007387 */ /* 0x0003e20000100800 */
[----:B------:R-:W-:-:S06]  /*18490*/  @!P0 IMAD.IADD R15, R15, 0x1, -R19 ;  /* 0x000000010f0f8824 */ /* 0x000fcc00078e0a13 */
[----:B------:R-:W-:Y:S02]  /*184a0*/  @!P5 IMAD.IADD R245, R245, 0x1, -R19 ;  /* 0x00000001f5f5d824 */ /* 0x000fe400078e0a13 */
[----:B-1----:R-:W-:-:S03]  /*184b0*/  IMAD R6, R4, 0x2, R6 ;  /* 0x0000000204067824 */ /* 0x002fc600078e0206 */
[----:B------:R-:W-:Y:S02]  /*184c0*/  ISETP.GT.U32.AND P5, PT, R19, R245, PT ;  /* 0x000000f51300720c */ /* 0x000fe40003fa4070 */
[----:B------:R1:W-:Y:S11]  /*184d0*/  STL [R1+0xdc], R6 ;  /* 0x0000dc0601007387 */ /* 0x0003f60000100800 */
[----:B------:R-:W-:-:S02]  /*184e0*/  @!P5 IMAD.IADD R245, R245, 0x1, -R19 ;  /* 0x00000001f5f5d824 */ /* 0x000fc400078e0a13 */
[----:B-1----:R-:W-:-:S05]  /*184f0*/  IMAD R6, R4, 0x2, R6 ;  /* 0x0000000204067824 */ /* 0x002fca00078e0206 */
[----:B------:R1:W-:Y:S02]  /*18500*/  STL [R1+0xd8], R6 ;  /* 0x0000d80601007387 */ /* 0x0003e40000100800 */
[----:B-1----:R-:W-:-:S05]  /*18510*/  IMAD R6, R4, 0x2, R6 ;  /* 0x0000000204067824 */ /* 0x002fca00078e0206 */
[----:B------:R1:W-:Y:S02]  /*18520*/  STL [R1+0xd0], R6 ;  /* 0x0000d00601007387 */ /* 0x0003e40000100800 */
[----:B-1----:R-:W-:-:S05]  /*18530*/  IMAD R6, R4, 0x2, R6 ;  /* 0x0000000204067824 */ /* 0x002fca00078e0206 */
[----:B------:R1:W-:Y:S02]  /*18540*/  STL [R1+0xc8], R6 ;  /* 0x0000c80601007387 */ /* 0x0003e40000100800 */
[----:B-1----:R-:W-:-:S04]  /*18550*/  IMAD R6, R4, 0x2, R6 ;  /* 0x0000000204067824 */ /* 0x002fc800078e0206 */
[----:B------:R-:W-:Y:S01]  /*18560*/  IMAD R18, R4, 0x2, R6 ;  /* 0x0000000204127824 */ /* 0x000fe200078e0206 */
[----:B------:R1:W-:Y:S04]  /*18570*/  STL [R1+0xc4], R6 ;  /* 0x0000c40601007387 */ /* 0x0003e80000100800 */
[----:B------:R2:W-:Y:S01]  /*18580*/  STL [R1+0xcc], R18 ;  /* 0x0000cc1201007387 */ /* 0x0005e20000100800 */
[----:B-1----:R-:W-:Y:S02]  /*18590*/  VIADD R6, R2, 0x1f6 ;  /* 0x000001f602067836 */ /* 0x002fe40000000000 */
[----:B--2---:R-:W-:-:S03]  /*185a0*/  IMAD R18, R4, 0x2, R18 ;  /* 0x0000000204127824 */ /* 0x004fc600078e0212 */
[----:B------:R-:W-:Y:S02]  /*185b0*/  IABS R244, R6 ;  /* 0x0000000600f47213 */ /* 0x000fe40000000000 */
[----:B------:R-:W-:-:S03]  /*185c0*/  LEA R21, R4, R18, 0x1 ;  /* 0x0000001204157211 */ /* 0x000fc600078e08ff */
[----:B------:R-:W-:Y:S01]  /*185d0*/  IMAD.HI.U32 R241, R20, R244, RZ ;  /* 0x000000f414f17227 */ /* 0x000fe200078e00ff */
[----:B------:R1:W-:Y:S03]  /*185e0*/  STL [R1+0xc0], R18 ;  /* 0x0000c01201007387 */ /* 0x0003e60000100800 */
[----:B------:R-:W-:Y:S01]  /*185f0*/  IMAD.MOV R240, RZ, RZ, -R241 ;  /* 0x000000fffff07224 */ /* 0x000fe200078e0af1 */
[----:B------:R2:W-:Y:S01]  /*18600*/  STL [R1+0xbc], R21 ;  /* 0x0000bc1501007387 */ /* 0x0005e20000100800 */
[----:B------:R-:W-:Y:S02]  /*18610*/  VIADD R241, R2, 0x1f9 ;  /* 0x000001f902f17836 */ /* 0x000fe40000000000 */
[----:B------:R-:W-:Y:S02]  /*18620*/  IMAD R244, R19, R240, R244 ;  /* 0x000000f013f47224 */ /* 0x000fe400078e02f4 */
[----:B------:R-:W-:Y:S01]  /*18630*/  IMAD.HI.U32 R240, R20, R243, RZ ;  /* 0x000000f314f07227 */ /* 0x000fe200078e00ff */
[----:B------:R-:W-:-:S02]  /*18640*/  IABS R17, R241 ;  /* 0x000000f100117213 */ /* 0x000fc40000000000 */
[----:B------:R-:W-:Y:S01]  /*18650*/  ISETP.GT.U32.AND P5, PT, R19, R244, PT ;  /* 0x000000f41300720c */ /* 0x000fe20003fa4070 */
[----:B-1----:R-:W-:Y:S01]  /*18660*/  IMAD.HI.U32 R18, R20, R16, RZ ;  /* 0x0000001014127227 */ /* 0x002fe200078e00ff */
[----:B------:R-:W-:-:S03]  /*18670*/  IADD3 R240, -R240, RZ, RZ ;  /* 0x000000fff0f07210 */ /* 0x000fc60007ffe1ff */
[----:B--2---:R-:W-:Y:S02]  /*18680*/  IMAD R21, R4, 0x2, R21 ;  /* 0x0000000204157824 */ /* 0x004fe400078e0215 */
[----:B------:R-:W-:Y:S02]  /*18690*/  IMAD.MOV R18, RZ, RZ, -R18 ;  /* 0x000000ffff127224 */ /* 0x000fe400078e0a12 */
[C---:B------:R-:W-:Y:S01]  /*186a0*/  IMAD R243, R19.reuse, R240, R243 ;  /* 0x000000f013f37224 */ /* 0x040fe200078e02f3 */
[----:B------:R1:W-:Y:S01]  /*186b0*/  STL [R1+0xb8], R21 ;  /* 0x0000b81501007387 */ /* 0x0003e20000100800 */
[C---:B------:R-:W-:Y:S02]  /*186c0*/  IMAD R16, R19.reuse, R18, R16 ;  /* 0x0000001213107224 */ /* 0x040fe400078e0210 */
[----:B------:R-:W-:Y:S01]  /*186d0*/  @!P5 IMAD.IADD R244, R244, 0x1, -R19 ;  /* 0x00000001f4f4d824 */ /* 0x000fe200078e0a13 */
[C---:B------:R-:W-:Y:S01]  /*186e0*/  ISETP.GT.U32.AND P5, PT, R19.reuse, R243, PT ;  /* 0x000000f31300720c */ /* 0x040fe20003fa4070 */
[----:B------:R-:W-:Y:S01]  /*186f0*/  IMAD.HI.U32 R249, R20, R17, RZ ;  /* 0x0000001114f97227 */ /* 0x000fe200078e00ff */
[----:B------:R-:W-:-:S03]  /*18700*/  ISETP.GT.U32.AND P0, PT, R19, R16, PT ;  /* 0x000000101300720c */ /* 0x000fc60003f04070 */
[----:B------:R-:W-:Y:S02]  /*18710*/  VIADD R18, R2, 0x1fa ;  /* 0x000001fa02127836 */ /* 0x000fe40000000000 */
[----:B-1----:R-:W-:Y:S02]  /*18720*/  IMAD R21, R4, 0x2, R21 ;  /* 0x0000000204157824 */ /* 0x002fe400078e0215 */
[----:B------:R-:W-:Y:S01]  /*18730*/  IMAD.MOV R240, RZ, RZ, -R248 ;  /* 0x000000fffff07224 */ /* 0x000fe200078e0af8 */
[----:B------:R-:W-:Y:S01]  /*18740*/  IABS R18, R18 ;  /* 0x0000001200127213 */ /* 0x000fe20000000000 */
[----:B------:R-:W-:Y:S01]  /*18750*/  IMAD.MOV R248, RZ, RZ, -R249 ;  /* 0x000000fffff87224 */ /* 0x000fe200078e0af9 */
[----:B------:R1:W-:Y:S01]  /*18760*/  STL [R1+0xb4], R21 ;  /* 0x0000b41501007387 */ /* 0x0003e20000100800 */
[----:B------:R-:W-:Y:S02]  /*18770*/  @!P5 IMAD.IADD R243, R243, 0x1, -R19 ;  /* 0x00000001f3f3d824 */ /* 0x000fe400078e0a13 */
[----:B------:R-:W-:-:S02]  /*18780*/  IMAD R17, R19, R248, R17 ;  /* 0x000000f813117224 */ /* 0x000fc400078e0211 */
[----:B------:R-:W-:-:S03]  /*18790*/  IMAD.HI.U32 R250, R20, R18, RZ ;  /* 0x0000001214fa7227 */ /* 0x000fc600078e00ff */
[C---:B------:R-:W-:Y:S01]  /*187a0*/  ISETP.GT.U32.AND P5, PT, R19.reuse, R17, PT ;  /* 0x000000111300720c */ /* 0x040fe20003fa4070 */
[----:B------:R-:W-:Y:S01]  /*187b0*/  IMAD R251, R19, R240, R251 ;  /* 0x000000f013fb7224 */ /* 0x000fe200078e02fb */
[----:B------:R-:W-:Y:S01]  /*187c0*/  IABS R240, R23 ;  /* 0x0000001700f07213 */ /* 0x000fe20000000000 */
[----:B-1----:R-:W-:Y:S02]  /*187d0*/  IMAD R21, R4, 0x2, R21 ;  /* 0x0000000204157824 */ /* 0x002fe400078e0215 */
[----:B------:R-:W-:Y:S01]  /*187e0*/  @!P0 IMAD.IADD R16, R16, 0x1, -R19 ;  /* 0x0000000110108824 */ /* 0x000fe200078e0a13 */
[----:B------:R-:W-:Y:S01]  /*187f0*/  ISETP.GE.AND P0, PT, R238, RZ, PT ;  /* 0x000000ffee00720c */ /* 0x000fe20003f06270 */
[----:B------:R-:W-:Y:S01]  /*18800*/  VIADD R238, R2, 0x1fc ;  /* 0x000001fc02ee7836 */ /* 0x000fe20000000000 */
[----:B------:R1:W-:Y:S01]  /*18810*/  STL [R1+0xb0], R21 ;  /* 0x0000b01501007387 */ /* 0x0003e20000100800 */
[----:B------:R-:W-:Y:S02]  /*18820*/  IMAD.MOV R249, RZ, RZ, -R250 ;  /* 0x000000fffff97224 */ /* 0x000fe400078e0afa */
[----:B------:R-:W-:Y:S01]  /*18830*/  IMAD.HI.U32 R250, R20, R240, RZ ;  /* 0x000000f014fa7227 */ /* 0x000fe200078e00ff */
[----:B------:R-:W-:-:S02]  /*18840*/  IABS R248, R238 ;  /* 0x000000ee00f87213 */ /* 0x000fc40000000000 */
[----:B------:R-:W-:Y:S01]  /*18850*/  @!P5 IADD3 R17, R17, -R19, RZ ;  /* 0x800000131111d210 */ /* 0x000fe20007ffe0ff */
[C---:B------:R-:W-:Y:S01]  /*18860*/  IMAD R18, R19.reuse, R249, R18 ;  /* 0x000000f913127224 */ /* 0x040fe200078e0212 */
[----:B------:R-:W-:Y:S01]  /*18870*/  IABS R249, R22 ;  /* 0x0000001600f97213 */ /* 0x000fe20000000000 */
[----:B------:R-:W-:Y:S02]  /*18880*/  IMAD.MOV R23, RZ, RZ, -R250 ;  /* 0x000000ffff177224 */ /* 0x000fe400078e0afa */
[----:B-1----:R-:W-:Y:S01]  /*18890*/  IMAD R21, R4, 0x2, R21 ;  /* 0x0000000204157824 */ /* 0x002fe200078e0215 */
[----:B------:R-:W-:Y:S01]  /*188a0*/  ISETP.GT.U32.AND P5, PT, R19, R18, PT ;  /* 0x000000121300720c */ /* 0x000fe20003fa4070 */
[----:B------:R-:W-:Y:S02]  /*188b0*/  VIADD R250, R2, 0x1fe ;  /* 0x000001fe02fa7836 */ /* 0x000fe40000000000 */
[----:B------:R-:W-:Y:S01]  /*188c0*/  IMAD.HI.U32 R22, R20, R248, RZ ;  /* 0x000000f814167227 */ /* 0x000fe200078e00ff */
[----:B------:R1:W-:Y:S02]  /*188d0*/  STL [R1+0x7c], R21 ;  /* 0x00007c1501007387 */ /* 0x0003e40000100800 */
[----:B------:R-:W-:Y:S01]  /*188e0*/  IABS R250, R250 ;  /* 0x000000fa00fa7213 */ /* 0x000fe20000000000 */
[----:B------:R-:W-:-:S02]  /*188f0*/  IMAD.MOV R22, RZ, RZ, -R22 ;  /* 0x000000ffff167224 */ /* 0x000fc400078e0a16 */
[----:B------:R-:W-:Y:S02]  /*18900*/  IMAD R240, R19, R23, R240 ;  /* 0x0000001713f07224 */ /* 0x000fe400078e02f0 */
        /* <DEDUP_REMOVED lines=10> */
[----:B-1----:R-:W-:-:S04]  /*189b0*/  IMAD.HI.U32 R21, R20, R249, RZ ;  /* 0x000000f914157227 */ /* 0x002fc800078e00ff */
[----:B--2---:R-:W-:Y:S02]  /*189c0*/  IMAD R252, R4, 0x2, R252 ;  /* 0x0000000204fc7824 */ /* 0x004fe400078e02fc */
[----:B------:R-:W-:-:S03]  /*189d0*/  IMAD.MOV R21, RZ, RZ, -R21 ;  /* 0x000000ffff157224 */ /* 0x000fc600078e0a15 */
[----:B------:R1:W-:Y:S01]  /*189e0*/  STL [R1+0x64], R252 ;  /* 0x000064fc01007387 */ /* 0x0003e20000100800 */
[----:B------:R-:W-:-:S03]  /*189f0*/  IMAD.HI.U32 R20, R20, R250, RZ ;  /* 0x000000fa14147227 */ /* 0x000fc600078e00ff */
[----:B------:R-:W2:Y:S01]  /*18a00*/  LDL.LU R23, [R1+0x1a60] ;  /* 0x001a600001177983 */ /* 0x000ea20000300800 */
[C---:B------:R-:W-:Y:S02]  /*18a10*/  IMAD R248, R19.reuse, R22, R248 ;  /* 0x0000001613f87224 */ /* 0x040fe400078e02f8 */
[----:B------:R-:W-:Y:S01]  /*18a20*/  @!P2 IMAD.MOV R11, RZ, RZ, -R11 ;  /* 0x000000ffff0ba224 */ /* 0x000fe200078e0a0b */
[----:B------:R-:W3:Y:S01]  /*18a30*/  LDL.LU R22, [R1+0x1a5c] ;  /* 0x001a5c0001167983 */ /* 0x000ee20000300800 */
[----:B-1----:R-:W-:Y:S01]  /*18a40*/  IMAD R252, R4, 0x2, R252 ;  /* 0x0000000204fc7824 */ /* 0x002fe200078e02fc */
[C---:B------:R-:W-:Y:S01]  /*18a50*/  ISETP.GT.U32.AND P2, PT, R19.reuse, R15, PT ;  /* 0x0000000f1300720c */ /* 0x040fe20003f44070 */
[----:B------:R-:W-:Y:S02]  /*18a60*/  IMAD R249, R19, R21, R249 ;  /* 0x0000001513f97224 */ /* 0x000fe400078e02f9 */
[----:B------:R-:W4:Y:S01]  /*18a70*/  LDL.LU R21, [R1+0x1a58] ;  /* 0x001a580001157983 */ /* 0x000f220000300800 */
[----:B------:R-:W-:Y:S01]  /*18a80*/  IMAD.MOV R20, RZ, RZ, -R20 ;  /* 0x000000ffff147224 */ /* 0x000fe200078e0a14 */
[----:B------:R-:W-:-:S02]  /*18a90*/  @!P1 IADD3 R12, -R12, RZ, RZ ;  /* 0x000000ff0c0c9210 */ /* 0x000fc40007ffe1ff */
[----:B------:R1:W-:Y:S01]  /*18aa0*/  STL [R1+0x60], R252 ;  /* 0x000060fc01007387 */ /* 0x0003e20000100800 */
[----:B------:R-:W-:Y:S01]  /*18ab0*/  @!P5 IMAD.IADD R18, R18, 0x1, -R19 ;  /* 0x000000011212d824 */ /* 0x000fe200078e0a13 */
[C---:B------:R-:W-:Y:S01]  /*18ac0*/  ISETP.GT.U32.AND P1, PT, R19.reuse, R244, PT ;  /* 0x000000f41300720c */ /* 0x040fe20003f24070 */
[----:B------:R-:W-:Y:S01]  /*18ad0*/  @!P3 IMAD.MOV R14, RZ, RZ, -R14 ;  /* 0x000000ffff0eb224 */ /* 0x000fe200078e0a0e */
[C---:B------:R-:W-:Y:S01]  /*18ae0*/  ISETP.GT.U32.AND P5, PT, R19.reuse, R16, PT ;  /* 0x000000101300720c */ /* 0x040fe20003fa4070 */
[C---:B------:R-:W-:Y:S01]  /*18af0*/  IMAD R250, R19.reuse, R20, R250 ;  /* 0x0000001413fa7224 */ /* 0x040fe200078e02fa */
[C---:B------:R-:W-:Y:S01]  /*18b00*/  ISETP.GT.U32.AND P3, PT, R19.reuse, R243, PT ;  /* 0x000000f31300720c */ /* 0x040fe20003f64070 */
[C---:B-1----:R-:W-:Y:S02]  /*18b10*/  IMAD R252, R4.reuse, 0x2, R252 ;  /* 0x0000000204fc7824 */ /* 0x042fe400078e02fc */
[----:B------:R-:W-:Y:S01]  /*18b20*/  @!P0 IMAD.MOV R245, RZ, RZ, -R245 ;  /* 0x000000fffff58224 */ /* 0x000fe200078e0af5 */
[----:B------:R-:W-:Y:S01]  /*18b30*/  ISETP.GT.U32.AND P0, PT, R19, R17, PT ;  /* 0x000000111300720c */ /* 0x000fe20003f04070 */
[----:B------:R-:W-:Y:S01]  /*18b40*/  IMAD R20, R4, 0x2, R252 ;  /* 0x0000000204147824 */ /* 0x000fe200078e02fc */
[----:B------:R1:W-:Y:S01]  /*18b50*/  STL [R1+0x4c], R252 ;  /* 0x00004cfc01007387 */ /* 0x0003e20000100800 */
[----:B------:R-:W-:Y:S01]  /*18b60*/  @!P2 IMAD.IADD R15, R15, 0x1, -R19 ;  /* 0x000000010f0fa824 */ /* 0x000fe200078e0a13 */
[C---:B------:R-:W-:Y:S01]  /*18b70*/  ISETP.GT.U32.AND P2, PT, R19.reuse, R240, PT ;  /* 0x000000f01300720c */ /* 0x040fe20003f44070 */
[----:B------:R-:W-:Y:S01]  /*18b80*/  @!P6 IMAD.MOV R13, RZ, RZ, -R13 ;  /* 0x000000ffff0de224 */ /* 0x000fe200078e0a0d */
[----:B------:R-:W-:Y:S01]  /*18b90*/  ISETP.GT.U32.AND P6, PT, R19, R18, PT ;  /* 0x000000121300720c */ /* 0x000fe20003fc4070 */
[----:B-1----:R-:W2:Y:S04]  /*18ba0*/  LDL.LU R252, [R1+0x1a54] ;  /* 0x001a540001fc7983 */ /* 0x002ea80000300800 */
[----:B------:R1:W-:Y:S01]  /*18bb0*/  STL [R1+0x44], R20 ;  /* 0x0000441401007387 */ /* 0x0003e20000100800 */
[--C-:B------:R-:W-:Y:S01]  /*18bc0*/  @!P1 IMAD.IADD R244, R244, 0x1, -R19.reuse ;  /* 0x00000001f4f49824 */ /* 0x100fe200078e0a13 */
[----:B------:R-:W-:Y:S01]  /*18bd0*/  @!P3 IADD3 R243, R243, -R19, RZ ;  /* 0x80000013f3f3b210 */ /* 0x000fe20007ffe0ff */
[----:B------:R-:W-:Y:S01]  /*18be0*/  @!P5 IMAD.IADD R16, R16, 0x1, -R19 ;  /* 0x000000011010d824 */ /* 0x000fe200078e0a13 */
[C---:B------:R-:W-:Y:S01]  /*18bf0*/  ISETP.GT.U32.AND P1, PT, R19.reuse, R248, PT ;  /* 0x000000f81300720c */ /* 0x040fe20003f24070 */
[----:B-1----:R-:W-:Y:S01]  /*18c00*/  IMAD R20, R4, 0x2, R20 ;  /* 0x0000000204147824 */ /* 0x002fe200078e0214 */
[----:B------:R-:W-:-:S02]  /*18c10*/  ISETP.GT.U32.AND P5, PT, R19, R249, PT ;  /* 0x000000f91300720c */ /* 0x000fc40003fa4070 */
[----:B------:R-:W-:Y:S02]  /*18c20*/  ISETP.GT.U32.AND P3, PT, R19, R250, PT ;  /* 0x000000fa1300720c */ /* 0x000fe40003f64070 */
[----:B------:R1:W-:Y:S01]  /*18c30*/  STL [R1+0x40], R20 ;  /* 0x0000401401007387 */ /* 0x0003e20000100800 */
[--C-:B------:R-:W-:Y:S01]  /*18c40*/  @!P0 IMAD.IADD R17, R17, 0x1, -R19.reuse ;  /* 0x0000000111118824 */ /* 0x100fe200078e0a13 */
[----:B------:R-:W-:Y:S02]  /*18c50*/  ISETP.GE.AND P0, PT, R246, RZ, PT ;  /* 0x000000fff600720c */ /* 0x000fe40003f06270 */
[----:B------:R-:W3:Y:S01]  /*18c60*/  LDL.LU R246, [R1+0x1a50] ;  /* 0x001a500001f67983 */ /* 0x000ee20000300800 */
[----:B-1----:R-:W-:Y:S02]  /*18c70*/  IMAD R20, R4, 0x2, R20 ;  /* 0x0000000204147824 */ /* 0x002fe400078e0214 */
[----:B------:R-:W-:-:S03]  /*18c80*/  @!P2 IMAD.IADD R240, R240, 0x1, -R19 ;  /* 0x00000001f0f0a824 */ /* 0x000fc600078e0a13 */
[----:B------:R1:W-:Y:S01]  /*18c90*/  STL [R1+0x3c], R20 ;  /* 0x00003c1401007387 */ /* 0x0003e20000100800 */
[--C-:B------:R-:W-:Y:S01]  /*18ca0*/  @!P6 IMAD.IADD R18, R18, 0x1, -R19.reuse ;  /* 0x000000011212e824 */ /* 0x100fe200078e0a13 */
[----:B------:R-:W-:Y:S02]  /*18cb0*/  ISETP.GE.AND P2, PT, R6, RZ, PT ;  /* 0x000000ff0600720c */ /* 0x000fe40003f46270 */
[----:B------:R-:W-:Y:S01]  /*18cc0*/  ISETP.GT.U32.AND P6, PT, R19, R251, PT ;  /* 0x000000fb1300720c */ /* 0x000fe20003fc4070 */
[----:B------:R-:W4:Y:S01]  /*18cd0*/  LDL.LU R6, [R1+0x1a4c] ;  /* 0x001a4c0001067983 */ /* 0x000f220000300800 */
[----:B-1----:R-:W-:Y:S01]  /*18ce0*/  IMAD R20, R4, 0x2, R20 ;  /* 0x0000000204147824 */ /* 0x002fe200078e0214 */
[----:B------:R-:W-:Y:S01]  /*18cf0*/  @!P3 IADD3 R250, R250, -R19, RZ ;  /* 0x80000013fafab210 */ /* 0x000fe20007ffe0ff */
[----:B------:R-:W-:-:S03]  /*18d00*/  @!P1 IMAD.IADD R248, R248, 0x1, -R19 ;  /* 0x00000001f8f89824 */ /* 0x000fc600078e0a13 */
[----:B------:R1:W-:Y:S01]  /*18d10*/  STL [R1+0x38], R20 ;  /* 0x0000381401007387 */ /* 0x0003e20000100800 */
[----:B------:R-:W-:Y:S01]  /*18d20*/  @!P5 IMAD.IADD R249, R249, 0x1, -R19 ;  /* 0x00000001f9f9d824 */ /* 0x000fe200078e0a13 */
[----:B------:R-:W-:Y:S02]  /*18d30*/  ISETP.GE.AND P1, PT, R7, RZ, PT ;  /* 0x000000ff0700720c */ /* 0x000fe40003f26270 */
[----:B------:R-:W-:Y:S02]  /*18d40*/  ISETP.GE.AND P5, PT, R242, RZ, PT ;  /* 0x000000fff200720c */ /* 0x000fe40003fa6270 */
[----:B------:R-:W-:Y:S01]  /*18d50*/  ISETP.GE.AND P3, PT, R241, RZ, PT ;  /* 0x000000fff100720c */ /* 0x000fe20003f66270 */
[----:B-1----:R-:W-:-:S05]  /*18d60*/  IMAD R20, R4, 0x2, R20 ;  /* 0x0000000204147824 */ /* 0x002fca00078e0214 */
[----:B------:R1:W-:Y:S01]  /*18d70*/  STL [R1+0x34], R20 ;  /* 0x0000341401007387 */ /* 0x0003e20000100800 */
[----:B------:R-:W-:Y:S02]  /*18d80*/  @!P6 IMAD.IADD R251, R251, 0x1, -R19 ;  /* 0x00000001fbfbe824 */ /* 0x000fe400078e0a13 */
[----:B-1----:R-:W-:-:S04]  /*18d90*/  IMAD R20, R4, 0x2, R20 ;  /* 0x0000000204147824 */ /* 0x002fc800078e0214 */
[----:B------:R-:W-:Y:S01]  /*18da0*/  @!P3 IADD3 R17, -R17, RZ, RZ ;  /* 0x000000ff1111b210 */ /* 0x000fe20007ffe1ff */
[----:B------:R1:W-:Y:S01]  /*18db0*/  STL [R1+0x2c], R20 ;  /* 0x00002c1401007387 */ /* 0x0003e20000100800 */
[----:B------:R-:W-:Y:S01]  /*18dc0*/  @!P0 IMAD.MOV R15, RZ, RZ, -R15 ;  /* 0x000000ffff0f8224 */ /* 0x000fe200078e0a0f */
[C---:B------:R-:W-:Y:S01]  /*18dd0*/  ISETP.GT.U32.AND P0, PT, R19.reuse, R240, PT ;  /* 0x000000f01300720c */ /* 0x040fe20003f04070 */
[----:B------:R-:W-:Y:S01]  /*18de0*/  @!P2 IMAD.MOV R244, RZ, RZ, -R244 ;  /* 0x000000fffff4a224 */ /* 0x000fe200078e0af4 */
[C---:B------:R-:W-:Y:S01]  /*18df0*/  ISETP.GT.U32.AND P2, PT, R19.reuse, R248, PT ;  /* 0x000000f81300720c */ /* 0x040fe20003f44070 */
[----:B------:R-:W-:Y:S01]  /*18e00*/  @!P1 IMAD.MOV R16, RZ, RZ, -R16 ;  /* 0x000000ffff109224 */ /* 0x000fe200078e0a10 */
[C---:B------:R-:W-:Y:S01]  /*18e10*/  ISETP.GT.U32.AND P1, PT, R19.reuse, R249, PT ;  /* 0x000000f91300720c */ /* 0x040fe20003f24070 */
[----:B------:R-:W-:Y:S02]  /*18e20*/  @!P5 IMAD.MOV R243, RZ, RZ, -R243 ;  /* 0x000000fffff3d224 */ /* 0x000fe400078e0af3 */
[----:B-1----:R-:W-:Y:S01]  /*18e30*/  IMAD R20, R4, 0x2, R20 ;  /* 0x0000000204147824 */ /* 0x002fe200078e0214 */
[----:B------:R-:W-:-:S02]  /*18e40*/  ISETP.GT.U32.AND P5, PT, R19, R250, PT ;  /* 0x000000fa1300720c */ /* 0x000fc40003fa4070 */
[----:B------:R-:W-:Y:S02]  /*18e50*/  ISETP.GT.U32.AND P3, PT, R19, R251, PT ;  /* 0x000000fb1300720c */ /* 0x000fe40003f64070 */
[----:B------:R1:W-:Y:S02]  /*18e60*/  STL [R1+0x28], R20 ;  /* 0x0000281401007387 */ /* 0x0003e40000100800 */
[----:B-1----:R-:W-:-:S05]  /*18e70*/  IMAD R20, R4, 0x2, R20 ;  /* 0x0000000204147824 */ /* 0x002fca00078e0214 */
[----:B------:R1:W-:Y:S01]  /*18e80*/  STL [R1+0x24], R20 ;  /* 0x0000241401007387 */ /* 0x0003e20000100800 */
[--C-:B------:R-:W-:Y:S01]  /*18e90*/  @!P0 IMAD.IADD R240, R240, 0x1, -R19.reuse ;  /* 0x00000001f0f08824 */ /* 0x100fe200078e0a13 */
[----:B------:R-:W-:Y:S01]  /*18ea0*/  @!P5 IADD3 R250, R250, -R19, RZ ;  /* 0x80000013fafad210 */ /* 0x000fe20007ffe0ff */
[--C-:B------:R-:W-:Y:S02]  /*18eb0*/  @!P2 IMAD.IADD R248, R248, 0x1, -R19.reuse ;  /* 0x00000001f8f8a824 */ /* 0x100fe400078e0a13 */
[--C-:B------:R-:W-:Y:S02]  /*18ec0*/  @!P1 IMAD.IADD R249, R249, 0x1, -R19.reuse ;  /* 0x00000001f9f99824 */ /* 0x100fe400078e0a13 */
[----:B-1----:R-:W-:Y:S02]  /*18ed0*/  IMAD R20, R4, 0x2, R20 ;  /* 0x0000000204147824 */ /* 0x002fe400078e0214 */
[----:B------:R-:W-:-:S03]  /*18ee0*/  @!P3 IMAD.IADD R251, R251, 0x1, -R19 ;  /* 0x00000001fbfbb824 */ /* 0x000fc600078e0a13 */
[----:B------:R1:W-:Y:S04]  /*18ef0*/  STL [R1+0x20], R20 ;  /* 0x0000201401007387 */ /* 0x0003e80000100800 */
[----:B------:R-:W2:Y:S01]  /*18f00*/  LDL R19, [R1+0x1958] ;  /* 0x0019580001137983 */ /* 0x000ea20000100800 */
[----:B------:R-:W-:Y:S01]  /*18f10*/  ISETP.GE.AND P2, PT, R238, RZ, PT ;  /* 0x000000ffee00720c */ /* 0x000fe20003f46270 */
[----:B------:R-:W1:Y:S01]  /*18f20*/  S2R R7, SR_TID.X ;  /* 0x0000000000077919 */ /* 0x000e620000002100 */
[----:B------:R-:W1:Y:S01]  /*18f30*/  S2R R238, SR_TID.X ;  /* 0x0000000000ee7919 */ /* 0x000e620000002100 */
[----:B------:R-:W-:-:S05]  /*18f40*/  VIADD R242, R2, 0x1fa ;  /* 0x000001fa02f27836 */ /* 0x000fca0000000000 */
[----:B------:R-:W-:Y:S01]  /*18f50*/  ISETP.GE.AND P6, PT, R242, RZ, PT ;  /* 0x000000fff200720c */ /* 0x000fe20003fc6270 */
[C---:B------:R-:W-:Y:S02]  /*18f60*/  VIADD R242, R2.reuse, 0x1fb ;  /* 0x000001fb02f27836 */ /* 0x040fe40000000000 */
[----:B------:R-:W-:-:S03]  /*18f70*/  VIADD R241, R2, 0x1fd ;  /* 0x000001fd02f17836 */ /* 0x000fc60000000000 */
[----:B------:R-:W-:Y:S01]  /*18f80*/  ISETP.GE.AND P0, PT, R242, RZ, PT ;  /* 0x000000fff200720c */ /* 0x000fe20003f06270 */
[----:B-1----:R-:W-:Y:S01]  /*18f90*/  IMAD R20, R4, 0x2, R20 ;  /* 0x0000000204147824 */ /* 0x002fe200078e0214 */
[----:B------:R-:W-:Y:S01]  /*18fa0*/  ISETP.GE.AND P1, PT, R241, RZ, PT ;  /* 0x000000fff100720c */ /* 0x000fe20003f26270 */
[----:B------:R-:W-:Y:S02]  /*18fb0*/  VIADD R242, R2, 0x1fe ;  /* 0x000001fe02f27836 */ /* 0x000fe40000000000 */
[----:B------:R-:W-:-:S03]  /*18fc0*/  IMAD R241, R4, 0x2, R20 ;  /* 0x0000000204f17824 */ /* 0x000fc600078e0214 */
[----:B------:R-:W-:Y:S01]  /*18fd0*/  ISETP.GE.AND P5, PT, R242, RZ, PT ;  /* 0x000000fff200720c */ /* 0x000fe20003fa6270 */
[----:B------:R-:W-:Y:S01]  /*18fe0*/  IMAD R242, R4, 0x2, R241 ;  /* 0x0000000204f27824 */ /* 0x000fe200078e02f1 */
[----:B------:R1:W-:Y:S01]  /*18ff0*/  STL [R1+0x1c], R20 ;  /* 0x00001c1401007387 */ /* 0x0003e20000100800 */
[----:B------:R-:W-:Y:S02]  /*19000*/  @!P6 IMAD.MOV R18, RZ, RZ, -R18 ;  /* 0x000000ffff12e224 */ /* 0x000fe400078e0a12 */
[----:B------:R-:W-:Y:S01]  /*19010*/  @!P0 IMAD.MOV R240, RZ, RZ, -R240 ;  /* 0x000000fffff08224 */ /* 0x000fe200078e0af0 */
[----:B------:R-:W-:Y:S02]  /*19020*/  SHF.R.U32.HI R7, RZ, 0x6, R7 ;  /* 0x00000006ff077819 */ /* 0x000fe40000011607 */
[----:B------:R-:W-:Y:S02]  /*19030*/  ISETP.NE.AND P3, PT, RZ, UR4, PT ;  /* 0x00000004ff007c0c */ /* 0x000fe4000bf65270 */
[----:B------:R-:W-:-:S02]  /*19040*/  SGXT.U32 R7, R7, 0x1 ;  /* 0x000000010707781a */ /* 0x000fc40000000000 */
[----:B-1----:R-:W-:Y:S02]  /*19050*/  LOP3.LUT R20, RZ, UR4, RZ, 0x33, !PT ;  /* 0x00000004ff147c12 */ /* 0x002fe4000f8e33ff */
[----:B------:R-:W-:Y:S02]  /*19060*/  LOP3.LUT R238, R238, 0x7f, RZ, 0xc0, !PT ;  /* 0x0000007feeee7812 */ /* 0x000fe400078ec0ff */
[----:B--2---:R-:W-:Y:S01]  /*19070*/  ISETP.NE.AND P0, PT, R19, RZ, PT ;  /* 0x000000ff1300720c */ /* 0x004fe20003f05270 */
[----:B------:R-:W-:Y:S01]  /*19080*/  IMAD R19, R4, 0x2, R242 ;  /* 0x0000000204137824 */ /* 0x000fe200078e02f2 */
[----:B------:R-:W2:Y:S01]  /*19090*/  LDL.LU R7, [R1+0x110] ;  /* 0x0001100001077983 */ /* 0x000ea20000300800 */
[----:B------:R-:W-:Y:S01]  /*190a0*/  ULDC.64 UR8, c[0x0][0x218] ;  /* 0x0000860000087ab9 */ /* 0x000fe20000000a00 */
[----:B------:R-:W-:Y:S01]  /*190b0*/  @!P2 IMAD.MOV R248, RZ, RZ, -R248 ;  /* 0x000000fffff8a224 */ /* 0x000fe200078e0af8 */
[----:B------:R-:W-:Y:S01]  /*190c0*/  ULDC UR5, c[0x0][0x234] ;  /* 0x00008d0000057ab9 */ /* 0x000fe20000000800 */
[----:B------:R-:W-:Y:S01]  /*190d0*/  STL [R1+0x1b28], R0 ;  /* 0x001b280001007387 */ /* 0x000fe20000100800 */
[----:B------:R-:W-:Y:S01]  /*190e0*/  @!P1 IMAD.MOV R249, RZ, RZ, -R249 ;  /* 0x000000fffff99224 */ /* 0x000fe200078e0af9 */
[C---:B------:R-:W-:Y:S01]  /*190f0*/  SEL R176, R20.reuse, R176, !P3 ;  /* 0x000000b014b07207 */ /* 0x040fe20005800000 */
[----:B------:R-:W-:Y:S01]  /*19100*/  ULDC UR51, c[0x0][0x240] ;  /* 0x0000900000337ab9 */ /* 0x000fe20000000800 */
[----:B------:R1:W-:Y:S01]  /*19110*/  STL [R1+0x1b24], R3 ;  /* 0x001b240301007387 */ /* 0x0003e20000100800 */
[----:B------:R-:W-:Y:S01]  /*19120*/  SEL R177, R20, R177, !P3 ;  /* 0x000000b114b17207 */ /* 0x000fe20005800000 */
[----:B------:R-:W-:Y:S01]  /*19130*/  ULDC.64 UR6, c[0x0][0x210] ;  /* 0x0000840000067ab9 */ /* 0x000fe20000000a00 */
[----:B------:R-:W-:Y:S01]  /*19140*/  @!P5 IADD3 R250, -R250, RZ, RZ ;  /* 0x000000fffafad210 */ /* 0x000fe20007ffe1ff */
[----:B------:R-:W-:Y:S01]  /*19150*/  @!P4 IMAD.MOV R251, RZ, RZ, -R251 ;  /* 0x000000fffffbc224 */ /* 0x000fe200078e0afb */
[C---:B------:R-:W-:Y:S01]  /*19160*/  SEL R178, R20.reuse, R178, !P3 ;  /* 0x000000b214b27207 */ /* 0x040fe20005800000 */
[----:B------:R-:W-:Y:S01]  /*19170*/  ULDC UR52, c[0x0][0x240] ;  /* 0x0000900000347ab9 */ /* 0x000fe20000000800 */
[C---:B------:R-:W-:Y:S01]  /*19180*/  SEL R179, R20.reuse, R179, !P3 ;  /* 0x000000b314b37207 */ /* 0x040fe20005800000 */
[----:B------:R-:W-:Y:S01]  /*19190*/  ULDC UR53, c[0x0][0x240] ;  /* 0x0000900000357ab9 */ /* 0x000fe20000000800 */
[C---:B------:R-:W-:Y:S01]  /*191a0*/  SEL R180, R20.reuse, R180, !P3 ;  /* 0x000000b414b47207 */ /* 0x040fe20005800000 */
[----:B-1----:R-:W3:Y:S01]  /*191b0*/  LDL.LU R3, [R1+0x20] ;  /* 0x0000200001037983 */ /* 0x002ee20000300800 */
[C---:B------:R-:W-:Y:S01]  /*191c0*/  SEL R181, R20.reuse, R181, !P3 ;  /* 0x000000b514b57207 */ /* 0x040fe20005800000 */
[----:B------:R-:W-:Y:S01]  /*191d0*/  ULDC UR54, c[0x0][0x240] ;  /* 0x0000900000367ab9 */ /* 0x000fe20000000800 */
[C---:B------:R-:W-:Y:S01]  /*191e0*/  SEL R182, R20.reuse, R182, !P3 ;  /* 0x000000b614b67207 */ /* 0x040fe20005800000 */
[----:B------:R-:W3:Y:S01]  /*191f0*/  LDL.LU R0, [R1+0x1c] ;  /* 0x00001c0001007983 */ /* 0x000ee20000300800 */
[C---:B------:R-:W-:Y:S01]  /*19200*/  SEL R183, R20.reuse, R183, !P3 ;  /* 0x000000b714b77207 */ /* 0x040fe20005800000 */
[----:B------:R-:W-:Y:S01]  /*19210*/  ULDC UR55, c[0x0][0x240] ;  /* 0x0000900000377ab9 */ /* 0x000fe20000000800 */
[C---:B------:R-:W-:Y:S01]  /*19220*/  SEL R184, R20.reuse, R184, !P3 ;  /* 0x000000b814b87207 */ /* 0x040fe20005800000 */
[----:B------:R1:W-:Y:S01]  /*19230*/  STL [R1+0x1b20], R8 ;  /* 0x001b200801007387 */ /* 0x0003e20000100800 */
[C---:B------:R-:W-:Y:S01]  /*19240*/  SEL R185, R20.reuse, R185, !P3 ;  /* 0x000000b914b97207 */ /* 0x040fe20005800000 */
[----:B------:R-:W-:Y:S01]  /*19250*/  ULDC UR56, c[0x0][0x240] ;  /* 0x0000900000387ab9 */ /* 0x000fe20000000800 */
[C---:B------:R-:W-:Y:S01]  /*19260*/  SEL R186, R20.reuse, R186, !P3 ;  /* 0x000000ba14ba7207 */ /* 0x040fe20005800000 */
[----:B------:R-:W-:Y:S01]  /*19270*/  ULDC UR57, c[0x0][0x240] ;  /* 0x0000900000397ab9 */ /* 0x000fe20000000800 */
[C---:B------:R-:W-:Y:S01]  /*19280*/  SEL R187, R20.reuse, R187, !P3 ;  /* 0x000000bb14bb7207 */ /* 0x040fe20005800000 */
[----:B------:R-:W-:Y:S01]  /*19290*/  ULDC UR58, c[0x0][0x240] ;  /* 0x00009000003a7ab9 */ /* 0x000fe20000000800 */
[C---:B------:R-:W-:Y:S01]  /*192a0*/  SEL R188, R20.reuse, R188, !P3 ;  /* 0x000000bc14bc7207 */ /* 0x040fe20005800000 */
[----:B------:R-:W-:Y:S01]  /*192b0*/  ULDC UR59, c[0x0][0x240] ;  /* 0x00009000003b7ab9 */ /* 0x000fe20000000800 */
[C---:B------:R-:W-:Y:S01]  /*192c0*/  SEL R189, R20.reuse, R189, !P3 ;  /* 0x000000bd14bd7207 */ /* 0x040fe20005800000 */
[----:B-1----:R-:W2:Y:S01]  /*192d0*/  LDL R8, [R1+0x195c] ;  /* 0x00195c0001087983 */ /* 0x002ea20000100800 */
[C---:B------:R-:W-:Y:S01]  /*192e0*/  SEL R190, R20.reuse, R190, !P3 ;  /* 0x000000be14be7207 */ /* 0x040fe20005800000 */
[----:B------:R-:W-:Y:S01]  /*192f0*/  ULDC UR60, c[0x0][0x240] ;  /* 0x00009000003c7ab9 */ /* 0x000fe20000000800 */
[C---:B------:R-:W-:Y:S01]  /*19300*/  SEL R191, R20.reuse, R191, !P3 ;  /* 0x000000bf14bf7207 */ /* 0x040fe20005800000 */
[----:B------:R1:W-:Y:S01]  /*19310*/  STL [R1+0x1b1c], R9 ;  /* 0x001b1c0901007387 */ /* 0x0003e20000100800 */
[C---:B------:R-:W-:Y:S01]  /*19320*/  SEL R192, R20.reuse, R192, !P3 ;  /* 0x000000c014c07207 */ /* 0x040fe20005800000 */
[----:B------:R-:W-:Y:S01]  /*19330*/  ULDC UR61, c[0x0][0x240] ;  /* 0x00009000003d7ab9 */ /* 0x000fe20000000800 */
[C---:B------:R-:W-:Y:S01]  /*19340*/  SEL R193, R20.reuse, R193, !P3 ;  /* 0x000000c114c17207 */ /* 0x040fe20005800000 */
[----:B------:R-:W-:Y:S01]  /*19350*/  STL [R1+0x1b18], R10 ;  /* 0x001b180a01007387 */ /* 0x000fe20000100800 */
[C---:B------:R-:W-:Y:S01]  /*19360*/  SEL R194, R20.reuse, R194, !P3 ;  /* 0x000000c214c27207 */ /* 0x040fe20005800000 */
[----:B------:R-:W-:Y:S01]  /*19370*/  ULDC UR10, c[0x0][0x240] ;  /* 0x00009000000a7ab9 */ /* 0x000fe20000000800 */
[C---:B------:R-:W-:Y:S01]  /*19380*/  SEL R195, R20.reuse, R195, !P3 ;  /* 0x000000c314c37207 */ /* 0x040fe20005800000 */
[----:B------:R-:W-:Y:S01]  /*19390*/  STL [R1+0x1b14], R11 ;  /* 0x001b140b01007387 */ /* 0x000fe20000100800 */
[----:B------:R-:W-:Y:S01]  /*193a0*/  SEL R196, R20, R196, !P3 ;  /* 0x000000c414c47207 */ /* 0x000fe20005800000 */
[----:B-1----:R-:W-:Y:S01]  /*193b0*/  IMAD R9, R238, R5, RZ ;  /* 0x00000005ee097224 */ /* 0x002fe200078e02ff */
[C---:B------:R-:W-:Y:S01]  /*193c0*/  SEL R197, R20.reuse, R197, !P3 ;  /* 0x000000c514c57207 */ /* 0x040fe20005800000 */
[----:B------:R-:W-:Y:S01]  /*193d0*/  STL [R1+0x1b10], R12 ;  /* 0x001b100c01007387 */ /* 0x000fe20000100800 */
[C---:B------:R-:W-:Y:S01]  /*193e0*/  SEL R198, R20.reuse, R198, !P3 ;  /* 0x000000c614c67207 */ /* 0x040fe20005800000 */
[----:B------:R-:W-:Y:S01]  /*193f0*/  ULDC UR11, c[0x0][0x240] ;  /* 0x00009000000b7ab9 */ /* 0x000fe20000000800 */
[----:B------:R-:W-:Y:S01]  /*19400*/  LEA R238, P2, R9, UR8, 0x2 ;  /* 0x0000000809ee7c11 */ /* 0x000fe2000f8410ff */
[----:B------:R-:W-:Y:S01]  /*19410*/  STL [R1+0x1b0c], R13 ;  /* 0x001b0c0d01007387 */ /* 0x000fe20000100800 */
        /* <DEDUP_REMOVED lines=27> */
[----:B------:R1:W-:Y:S01]  /*195d0*/  STL [R1+0x1af0], R17 ;  /* 0x001af01101007387 */ /* 0x0003e20000100800 */
        /* <DEDUP_REMOVED lines=9> */
[----:B-1----:R-:W-:Y:S01]  /*19670*/  IMAD.MOV.U32 R17, RZ, RZ, R19 ;  /* 0x000000ffff117224 */ /* 0x002fe200078e0013 */
[C---:B------:R-:W-:Y:S01]  /*19680*/  SEL R218, R20.reuse, R218, !P3 ;  /* 0x000000da14da7207 */ /* 0x040fe20005800000 */
[----:B----4-:R-:W-:Y:S01]  /*19690*/  STL [R1+0x1a88], R6 ;  /* 0x001a880601007387 */ /* 0x010fe20000100800 */
[----:B------:R-:W-:Y:S01]  /*196a0*/  SEL R219, R20, R219, !P3 ;  /* 0x000000db14db7207 */ /* 0x000fe20005800000 */
[----:B------:R-:W-:Y:S01]  /*196b0*/  ULDC UR21, c[0x0][0x240] ;  /* 0x0000900000157ab9 */ /* 0x000fe20000000800 */
[----:B------:R-:W-:Y:S01]  /*196c0*/  LEA R5, R4, R17, 0x1 ;  /* 0x0000001104057211 */ /* 0x000fe200078e08ff */
[----:B------:R1:W-:Y:S01]  /*196d0*/  STL [R1+0x1a84], R2 ;  /* 0x001a840201007387 */ /* 0x0003e20000100800 */
[C---:B------:R-:W-:Y:S01]  /*196e0*/  SEL R220, R20.reuse, R220, !P3 ;  /* 0x000000dc14dc7207 */ /* 0x040fe20005800000 */
[----:B------:R-:W-:Y:S01]  /*196f0*/  ULDC UR22, c[0x0][0x240] ;  /* 0x0000900000167ab9 */ /* 0x000fe20000000800 */
[----:B------:R-:W-:Y:S01]  /*19700*/  SEL R221, R20, R221, !P3 ;  /* 0x000000dd14dd7207 */ /* 0x000fe20005800000 */
[----:B------:R-:W-:Y:S01]  /*19710*/  STL [R1+0x1b34], R17 ;  /* 0x001b341101007387 */ /* 0x000fe20000100800 */
[----:B------:R-:W-:Y:S01]  /*19720*/  IMAD R19, R4, 0x2, R5 ;  /* 0x0000000204137824 */ /* 0x000fe200078e0205 */
[C---:B------:R-:W-:Y:S01]  /*19730*/  SEL R222, R20.reuse, R222, !P3 ;  /* 0x000000de14de7207 */ /* 0x040fe20005800000 */
[----:B------:R-:W-:Y:S01]  /*19740*/  ULDC UR23, c[0x0][0x240] ;  /* 0x0000900000177ab9 */ /* 0x000fe20000000800 */
        /* <DEDUP_REMOVED lines=16> */
[----:B------:R-:W3:Y:S01]  /*19850*/  LDL.LU R18, [R1+0x80] ;  /* 0x0000800001127983 */ /* 0x000ee20000300800 */
        /* <DEDUP_REMOVED lines=16> */
[----:B------:R-:W-:Y:S01]  /*19960*/  ULDC UR32, c[0x0][0x240] ;  /* 0x0000900000207ab9 */ /* 0x000fe20000000800 */
[----:B------:R-:W-:Y:S01]  /*19970*/  ULDC UR33, c[0x0][0x240] ;  /* 0x0000900000217ab9 */ /* 0x000fe20000000800 */
[----:B------:R-:W-:Y:S01]  /*19980*/  ULDC UR34, c[0x0][0x240] ;  /* 0x0000900000227ab9 */ /* 0x000fe20000000800 */
        /* <DEDUP_REMOVED lines=20> */
[----:B------:R-:W3:Y:S01]  /*19ad0*/  LDL.LU R10, [R1] ;  /* 0x00000000010a7983 */ /* 0x000ee20000300800 */
[----:B-1----:R-:W-:Y:S01]  /*19ae0*/  SEL R2, R20, R247, !P3 ;  /* 0x000000f714027207 */ /* 0x002fe20005800000 */
[----:B----4-:R-:W-:Y:S01]  /*19af0*/  IMAD.MOV.U32 R9, RZ, RZ, R242 ;  /* 0x000000ffff097224 */ /* 0x010fe200078e00f2 */
[----:B------:R-:W-:Y:S01]  /*19b00*/  ULDC UR8, c[0x0][0x240] ;  /* 0x0000900000087ab9 */ /* 0x000fe20000000800 */
[----:B------:R-:W-:Y:S01]  /*19b10*/  STL [R1+0x1a94], R19 ;  /* 0x001a941301007387 */ /* 0x000fe20000100800 */
[----:B------:R-:W-:Y:S01]  /*19b20*/  ULDC UR50, c[0x0][0x240] ;  /* 0x0000900000327ab9 */ /* 0x000fe20000000800 */
[----:B--2---:R-:W-:Y:S01]  /*19b30*/  ISETP.GE.AND P6, PT, R8, RZ, PT ;  /* 0x000000ff0800720c */ /* 0x004fe20003fc6270 */
[----:B------:R-:W-:-:S02]  /*19b40*/  IMAD.MOV.U32 R8, RZ, RZ, R7 ;  /* 0x000000ffff087224 */ /* 0x000fc400078e0007 */
[----:B------:R-:W-:Y:S02]  /*19b50*/  IMAD.MOV.U32 R7, RZ, RZ, R241 ;  /* 0x000000ffff077224 */ /* 0x000fe400078e00f1 */
[----:B------:R-:W-:-:S04]  /*19b60*/  IMAD R241, R4, 0x2, R19 ;  /* 0x0000000204f17824 */ /* 0x000fc800078e0213 */
[----:B------:R-:W-:Y:S01]  /*19b70*/  IMAD R242, R4, 0x2, R241 ;  /* 0x0000000204f27824 */ /* 0x000fe200078e02f1 */
[----:B------:R-:W-:Y:S04]  /*19b80*/  STL [R1+0x1a98], R241 ;  /* 0x001a98f101007387 */ /* 0x000fe80000100800 */
[----:B------:R-:W-:Y:S04]  /*19b90*/  STL [R1+0x1b30], R249 ;  /* 0x001b30f901007387 */ /* 0x000fe80000100800 */
[----:B------:R1:W-:Y:S04]  /*19ba0*/  STL [R1+0x580], R2 ;  /* 0x0005800201007387 */ /* 0x0003e80000100800 */
[----:B------:R-:W-:Y:S01]  /*19bb0*/  STL [R1+0x1a9c], R242 ;  /* 0x001a9cf201007387 */ /* 0x000fe20000100800 */
[----:B---3--:R-:W-:-:S02]  /*19bc0*/  SEL R5, R20, R18, !P3 ;  /* 0x0000001214057207 */ /* 0x008fc40005800000 */
[----:B-1----:R-:W-:-:S03]  /*19bd0*/  SEL R2, R20, R243, !P3 ;  /* 0x000000f314027207 */ /* 0x002fc60005800000 */
[----:B------:R1:W-:Y:S01]  /*19be0*/  STL [R1+0x57c], R5 ;  /* 0x00057c0501007387 */ /* 0x0003e20000100800 */
[----:B------:R-:W-:-:S03]  /*19bf0*/  SEL R6, R20, R16, !P3 ;  /* 0x0000001014067207 */ /* 0x000fc60005800000 */
[----:B------:R2:W-:Y:S01]  /*19c00*/  STL [R1+0x578], R2 ;  /* 0x0005780201007387 */ /* 0x0005e20000100800 */
[----:B-1----:R-:W-:-:S03]  /*19c10*/  SEL R5, R20, R244, !P3 ;  /* 0x000000f414057207 */ /* 0x002fc60005800000 */
[----:B------:R1:W-:Y:S01]  /*19c20*/  STL [R1+0x56c], R6 ;  /* 0x00056c0601007387 */ /* 0x0003e20000100800 */
[----:B--2---:R-:W-:-:S03]  /*19c30*/  SEL R2, R20, R15, !P3 ;  /* 0x0000000f14027207 */ /* 0x004fc60005800000 */
[----:B------:R2:W-:Y:S04]  /*19c40*/  STL [R1+0x568], R5 ;  /* 0x0005680501007387 */ /* 0x0005e80000100800 */
[----:B------:R3:W-:Y:S01]  /*19c50*/  STL [R1+0x560], R2 ;  /* 0x0005600201007387 */ /* 0x0007e20000100800 */
[C---:B-1----:R-:W-:Y:S02]  /*19c60*/  SEL R6, R20.reuse, R245, !P3 ;  /* 0x000000f514067207 */ /* 0x042fe40005800000 */
[----:B--2---:R-:W-:-:S03]  /*19c70*/  SEL R5, R20, R14, !P3 ;  /* 0x0000000e14057207 */ /* 0x004fc60005800000 */
[----:B------:R-:W-:Y:S01]  /*19c80*/  STL [R1+0x55c], R6 ;  /* 0x00055c0601007387 */ /* 0x000fe20000100800 */
[----:B---3--:R-:W-:-:S03]  /*19c90*/  SEL R2, R20, R13, !P3 ;  /* 0x0000000d14027207 */ /* 0x008fc60005800000 */
[----:B------:R1:W-:Y:S04]  /*19ca0*/  STL [R1+0x558], R5 ;  /* 0x0005580501007387 */ /* 0x0003e80000100800 */
[----:B------:R2:W-:Y:S01]  /*19cb0*/  STL [R1+0x550], R2 ;  /* 0x0005500201007387 */ /* 0x0005e20000100800 */
[C---:B-1----:R-:W-:Y:S02]  /*19cc0*/  SEL R5, R20.reuse, R12, !P3 ;  /* 0x0000000c14057207 */ /* 0x042fe40005800000 */
[----:B--2---:R-:W-:-:S03]  /*19cd0*/  SEL R2, R20, R11, !P3 ;  /* 0x0000000b14027207 */ /* 0x004fc60005800000 */
        /* <DEDUP_REMOVED lines=10> */
[----:B------:R1:W-:Y:S01]  /*19d80*/  STL [R1+0x534], R6 ;  /* 0x0005340601007387 */ /* 0x0003e20000100800 */
[----:B---3--:R-:W-:-:S03]  /*19d90*/  SEL R2, R20, R24, !P3 ;  /* 0x0000001814027207 */ /* 0x008fc60005800000 */
        /* <DEDUP_REMOVED lines=297> */
[----:B------:R2:W-:Y:S04]  /*1b030*/  STL [R1+0x8], R2 ;  /* 0x0000080201007387 */ /* 0x0005e80000100800 */
[----:B------:R-:W3:Y:S04]  /*1b040*/  LDL.LU R12, [R1+0x2cc] ;  /* 0x0002cc00010c7983 */ /* 0x000ee80000300800 */
[----:B------:R-:W4:Y:S01]  /*1b050*/  LDL.LU R11, [R1+0x748] ;  /* 0x00074800010b7983 */ /* 0x000f220000300800 */
[----:B------:R-:W-:Y:S01]  /*1b060*/  IMAD.MOV.U32 R10, RZ, RZ, R7 ;  /* 0x000000ffff0a7224 */ /* 0x000fe200078e0007 */
[----:B------:R-:W-:Y:S01]  /*1b070*/  SEL R7, R20, R173, !P3 ;  /* 0x000000ad14077207 */ /* 0x000fe20005800000 */
[----:B------:R-:W-:Y:S01]  /*1b080*/  IMAD R247, R4, 0x2, R242 ;  /* 0x0000000204f77824 */ /* 0x000fe200078e02f2 */
[----:B------:R-:W-:-:S02]  /*1b090*/  SEL R242, R20, R174, !P3 ;  /* 0x000000ae14f27207 */ /* 0x000fc40005800000 */
[C---:B------:R-:W-:Y:S01]  /*1b0a0*/  SEL R252, R20.reuse, R175, !P3 ;  /* 0x000000af14fc7207 */ /* 0x040fe20005800000 */
[----:B------:R4:W-:Y:S04]  /*1b0b0*/  STL [R1+0x1ad4], R7 ;  /* 0x001ad40701007387 */ /* 0x0009e80000100800 */
[----:B------:R-:W-:Y:S04]  /*1b0c0*/  STL [R1+0x1ad8], R242 ;  /* 0x001ad8f201007387 */ /* 0x000fe80000100800 */
[----:B------:R-:W-:Y:S04]  /*1b0d0*/  STL [R1+0x1adc], R252 ;  /* 0x001adcfc01007387 */ /* 0x000fe80000100800 */
[----:B------:R-:W-:Y:S04]  /*1b0e0*/  STL [R1+0x1ae0], R176 ;  /* 0x001ae0b001007387 */ /* 0x000fe80000100800 */
[----:B------:R4:W-:Y:S04]  /*1b0f0*/  STL [R1+0x1ae4], R177 ;  /* 0x001ae4b101007387 */ /* 0x0009e80000100800 */
[----:B------:R-:W4:Y:S04]  /*1b100*/  LDL.LU R23, [R1+0x750] ;  /* 0x0007500001177983 */ /* 0x000f280000300800 */
        /* <DEDUP_REMOVED lines=9> */
[----:B-1----:R-:W4:Y:S04]  /*1b1a0*/  LDL.LU R5, [R1+0x74c] ;  /* 0x00074c0001057983 */ /* 0x002f280000300800 */
[----:B------:R-:W4:Y:S04]  /*1b1b0*/  LDL.LU R17, [R1+0x73c] ;  /* 0x00073c0001117983 */ /* 0x000f280000300800 */
[----:B--2---:R-:W2:Y:S04]  /*1b1c0*/  LDL.LU R2, [R1+0x740] ;  /* 0x0007400001027983 */ /* 0x004ea80000300800 */
[----:B------:R-:W2:Y:S04]  /*1b1d0*/  LDL.LU R6, [R1+0x744] ;  /* 0x0007440001067983 */ /* 0x000ea80000300800 */
[----:B------:R-:W2:Y:S04]  /*1b1e0*/  LDL.LU R240, [R1+0x6c4] ;  /* 0x0006c40001f07983 */ /* 0x000ea80000300800 */
[----:B------:R-:W2:Y:S04]  /*1b1f0*/  LDL.LU R18, [R1+0x708] ;  /* 0x0007080001127983 */ /* 0x000ea80000300800 */
[----:B------:R-:W2:Y:S04]  /*1b200*/  LDL.LU R243, [R1+0x70c] ;  /* 0x00070c0001f37983 */ /* 0x000ea80000300800 */
[----:B------:R-:W2:Y:S04]  /*1b210*/  LDL.LU R16, [R1+0x738] ;  /* 0x0007380001107983 */ /* 0x000ea80000300800 */
[----:B------:R-:W2:Y:S01]  /*1b220*/  LDL.LU R244, [R1+0x710] ;  /* 0x0007100001f47983 */ /* 0x000ea20000300800 */
[----:B---3--:R-:W-:-:S03]  /*1b230*/  SEL R21, R20, R12, !P3 ;  /* 0x0000000c14157207 */ /* 0x008fc60005800000 */
[----:B------:R-:W3:Y:S04]  /*1b240*/  LDL.LU R12, [R1+0x734] ;  /* 0x00073400010c7983 */ /* 0x000ee80000300800 */
[----:B------:R-:W3:Y:S01]  /*1b250*/  LDL.LU R15, [R1+0x714] ;  /* 0x00071400010f7983 */ /* 0x000ee20000300800 */
[----:B----4-:R-:W-:-:S03]  /*1b260*/  SEL R22, R20, R11, !P3 ;  /* 0x0000000b14167207 */ /* 0x010fc60005800000 */
[----:B------:R-:W4:Y:S04]  /*1b270*/  LDL.LU R245, [R1+0x724] ;  /* 0x0007240001f57983 */ /* 0x000f280000300800 */
[----:B------:R-:W4:Y:S04]  /*1b280*/  LDL.LU R14, [R1+0x728] ;  /* 0x00072800010e7983 */ /* 0x000f280000300800 */
[----:B------:R-:W4:Y:S04]  /*1b290*/  LDL.LU R13, [R1+0x730] ;  /* 0x00073000010d7983 */ /* 0x000f280000300800 */
[----:B------:R-:W4:Y:S01]  /*1b2a0*/  LDL.LU R11, [R1+0x72c] ;  /* 0x00072c00010b7983 */ /* 0x000f220000300800 */
[----:B------:R-:W-:-:S02]  /*1b2b0*/  SEL R28, R20, R249, !P3 ;  /* 0x000000f9141c7207 */ /* 0x000fc40005800000 */
[C---:B------:R-:W-:Y:S02]  /*1b2c0*/  SEL R29, R20.reuse, R241, !P3 ;  /* 0x000000f1141d7207 */ /* 0x040fe40005800000 */
[C---:B------:R-:W-:Y:S02]  /*1b2d0*/  SEL R30, R20.reuse, R19, !P3 ;  /* 0x00000013141e7207 */ /* 0x040fe40005800000 */
[C---:B------:R-:W-:Y:S02]  /*1b2e0*/  SEL R31, R20.reuse, R238, !P3 ;  /* 0x000000ee141f7207 */ /* 0x040fe40005800000 */
[C---:B------:R-:W-:Y:S02]  /*1b2f0*/  SEL R32, R20.reuse, R248, !P3 ;  /* 0x000000f814207207 */ /* 0x040fe40005800000 */
[C---:B------:R-:W-:Y:S02]  /*1b300*/  SEL R33, R20.reuse, R5, !P3 ;  /* 0x0000000514217207 */ /* 0x040fe40005800000 */
[----:B------:R-:W-:-:S02]  /*1b310*/  SEL R34, R20, R17, !P3 ;  /* 0x0000001114227207 */ /* 0x000fc40005800000 */
[C---:B--2---:R-:W-:Y:S02]  /*1b320*/  SEL R35, R20.reuse, R2, !P3 ;  /* 0x0000000214237207 */ /* 0x044fe40005800000 */
[C---:B------:R-:W-:Y:S02]  /*1b330*/  SEL R36, R20.reuse, R6, !P3 ;  /* 0x0000000614247207 */ /* 0x040fe40005800000 */
[C---:B------:R-:W-:Y:S02]  /*1b340*/  SEL R37, R20.reuse, R240, !P3 ;  /* 0x000000f014257207 */ /* 0x040fe40005800000 */
[C---:B------:R-:W-:Y:S02]  /*1b350*/  SEL R38, R20.reuse, R18, !P3 ;  /* 0x0000001214267207 */ /* 0x040fe40005800000 */
[C---:B------:R-:W-:Y:S02]  /*1b360*/  SEL R39, R20.reuse, R243, !P3 ;  /* 0x000000f314277207 */ /* 0x040fe40005800000 */
[----:B------:R-:W-:-:S02]  /*1b370*/  SEL R40, R20, R16, !P3 ;  /* 0x0000001014287207 */ /* 0x000fc40005800000 */
[C---:B------:R-:W-:Y:S02]  /*1b380*/  SEL R41, R20.reuse, R244, !P3 ;  /* 0x000000f414297207 */ /* 0x040fe40005800000 */
[C---:B---3--:R-:W-:Y:S02]  /*1b390*/  SEL R42, R20.reuse, R12, !P3 ;  /* 0x0000000c142a7207 */ /* 0x048fe40005800000 */
[----:B------:R-:W2:Y:S04]  /*1b3a0*/  LDL.LU R12, [R1+0x71c] ;  /* 0x00071c00010c7983 */ /* 0x000ea80000300800 */
[----:B------:R-:W3:Y:S04]  /*1b3b0*/  LDL.LU R49, [R1+0x720] ;  /* 0x0007200001317983 */ /* 0x000ee80000300800 */
        /* <DEDUP_REMOVED lines=13> */
[----:B------:R-:W3:Y:S01]  /*1b490*/  LDL.LU R240, [R1+0x6d4] ;  /* 0x0006d40001f07983 */ /* 0x000ee20000300800 */
[----:B----4-:R-:W-:-:S03]  /*1b4a0*/  SEL R47, R20, R11, !P3 ;  /* 0x0000000b142f7207 */ /* 0x010fc60005800000 */
[----:B------:R-:W4:Y:S04]  /*1b4b0*/  LDL.LU R18, [R1+0x6d0] ;  /* 0x0006d00001127983 */ /* 0x000f280000300800 */
[----:B------:R-:W4:Y:S04]  /*1b4c0*/  LDL.LU R243, [R1+0x6cc] ;  /* 0x0006cc0001f37983 */ /* 0x000f280000300800 */
[----:B------:R-:W4:Y:S04]  /*1b4d0*/  LDL.LU R16, [R1+0x6c8] ;  /* 0x0006c80001107983 */ /* 0x000f280000300800 */
[----:B------:R-:W4:Y:S04]  /*1b4e0*/  LDL.LU R244, [R1+0x6ac] ;  /* 0x0006ac0001f47983 */ /* 0x000f280000300800 */
[----:B------:R-:W4:Y:S01]  /*1b4f0*/  LDL.LU R11, [R1+0x6b0] ;  /* 0x0006b000010b7983 */ /* 0x000f220000300800 */
[----:B------:R-:W-:-:S02]  /*1b500*/  SEL R43, R20, R15, !P3 ;  /* 0x0000000f142b7207 */ /* 0x000fc40005800000 */
[C---:B------:R-:W-:Y:S01]  /*1b510*/  SEL R44, R20.reuse, R245, !P3 ;  /* 0x000000f5142c7207 */ /* 0x040fe20005800000 */
[----:B------:R-:W4:Y:S01]  /*1b520*/  LDL.LU R15, [R1+0x6b8] ;  /* 0x0006b800010f7983 */ /* 0x000f220000300800 */
[C---:B------:R-:W-:Y:S02]  /*1b530*/  SEL R45, R20.reuse, R14, !P3 ;  /* 0x0000000e142d7207 */ /* 0x040fe40005800000 */
[C---:B------:R-:W-:Y:S01]  /*1b540*/  SEL R46, R20.reuse, R13, !P3 ;  /* 0x0000000d142e7207 */ /* 0x040fe20005800000 */
[----:B------:R-:W4:Y:S04]  /*1b550*/  LDL.LU R245, [R1+0x6bc] ;  /* 0x0006bc0001f57983 */ /* 0x000f280000300800 */
[----:B------:R-:W4:Y:S04]  /*1b560*/  LDL.LU R14, [R1+0x6c0] ;  /* 0x0006c000010e7983 */ /* 0x000f280000300800 */
[----:B------:R-:W4:Y:S01]  /*1b570*/  LDL.LU R13, [R1+0x6b4] ;  /* 0x0006b400010d7983 */ /* 0x000f220000300800 */
[----:B--2---:R-:W-:-:S03]  /*1b580*/  SEL R48, R20, R12, !P3 ;  /* 0x0000000c14307207 */ /* 0x004fc60005800000 */
[----:B------:R-:W2:Y:S01]  /*1b590*/  LDL.LU R12, [R1+0x6a8] ;  /* 0x0006a800010c7983 */ /* 0x000ea20000300800 */
[----:B---3--:R-:W-:-:S05]  /*1b5a0*/  SEL R7, R20, R53, !P3 ;  /* 0x0000003514077207 */ /* 0x008fca0005800000 */
[----:B------:R1:W-:Y:S01]  /*1b5b0*/  STL [R1+0x1050], R7 ;  /* 0x0010500701007387 */ /* 0x0003e20000100800 */
[----:B----4-:R-:W-:-:S03]  /*1b5c0*/  SEL R67, R20, R11, !P3 ;  /* 0x0000000b14437207 */ /* 0x010fc60005800000 */
[----:B------:R-:W3:Y:S04]  /*1b5d0*/  LDL.LU R11, [R1+0x6a4] ;  /* 0x0006a400010b7983 */ /* 0x000ee80000300800 */
[----:B------:R-:W4:Y:S01]  /*1b5e0*/  LDL.LU R74, [R1+0x6a0] ;  /* 0x0006a000014a7983 */ /* 0x000f220000300800 */
[----:B------:R-:W-:-:S03]  /*1b5f0*/  SEL R53, R20, R249, !P3 ;  /* 0x000000f914357207 */ /* 0x000fc60005800000 */
        /* <DEDUP_REMOVED lines=26> */
[----:B------:R-:W4:Y:S04]  /*1b7a0*/  LDL.LU R240, [R1+0x67c] ;  /* 0x00067c0001f07983 */ /* 0x000f280000300800 */
        /* <DEDUP_REMOVED lines=8> */
[C---:B--2---:R-:W-:Y:S02]  /*1b830*/  SEL R72, R20.reuse, R12, !P3 ;  /* 0x0000000c14487207 */ /* 0x044fe40005800000 */
[----:B------:R-:W2:Y:S04]  /*1b840*/  LDL.LU R12, [R1+0x654] ;  /* 0x00065400010c7983 */ /* 0x000ea80000300800 */
[----:B------:R-:W2:Y:S04]  /*1b850*/  LDL.LU R15, [R1+0x650] ;  /* 0x00065000010f7983 */ /* 0x000ea80000300800 */
[----:B------:R-:W2:Y:S04]  /*1b860*/  LDL.LU R245, [R1+0x64c] ;  /* 0x00064c0001f57983 */ /* 0x000ea80000300800 */
[----:B------:R-:W2:Y:S04]  /*1b870*/  LDL.LU R14, [R1+0x648] ;  /* 0x00064800010e7983 */ /* 0x000ea80000300800 */
[----:B------:R-:W2:Y:S01]  /*1b880*/  LDL.LU R13, [R1+0x644] ;  /* 0x00064400010d7983 */ /* 0x000ea20000300800 */
[----:B---3--:R-:W-:-:S03]  /*1b890*/  SEL R73, R20, R11, !P3 ;  /* 0x0000000b14497207 */ /* 0x008fc60005800000 */
[----:B------:R-:W3:Y:S01]  /*1b8a0*/  LDL.LU R11, [R1+0x628] ;  /* 0x00062800010b7983 */ /* 0x000ee20000300800 */
[C---:B----4-:R-:W-:Y:S02]  /*1b8b0*/  SEL R79, R20.reuse, R249, !P3 ;  /* 0x000000f9144f7207 */ /* 0x050fe40005800000 */
[C---:B------:R-:W-:Y:S02]  /*1b8c0*/  SEL R80, R20.reuse, R241, !P3 ;  /* 0x000000f114507207 */ /* 0x040fe40005800000 */
[C---:B------:R-:W-:Y:S02]  /*1b8d0*/  SEL R81, R20.reuse, R19, !P3 ;  /* 0x0000001314517207 */ /* 0x040fe40005800000 */
[C---:B------:R-:W-:Y:S02]  /*1b8e0*/  SEL R82, R20.reuse, R238, !P3 ;  /* 0x000000ee14527207 */ /* 0x040fe40005800000 */
[C---:B------:R-:W-:Y:S02]  /*1b8f0*/  SEL R83, R20.reuse, R248, !P3 ;  /* 0x000000f814537207 */ /* 0x040fe40005800000 */
[----:B------:R-:W-:-:S02]  /*1b900*/  SEL R84, R20, R5, !P3 ;  /* 0x0000000514547207 */ /* 0x000fc40005800000 */
[C---:B------:R-:W-:Y:S02]  /*1b910*/  SEL R85, R20.reuse, R17, !P3 ;  /* 0x0000001114557207 */ /* 0x040fe40005800000 */
[C---:B------:R-:W-:Y:S02]  /*1b920*/  SEL R86, R20.reuse, R2, !P3 ;  /* 0x0000000214567207 */ /* 0x040fe40005800000 */
[C---:B------:R-:W-:Y:S02]  /*1b930*/  SEL R87, R20.reuse, R6, !P3 ;  /* 0x0000000614577207 */ /* 0x040fe40005800000 */
[C---:B------:R-:W-:Y:S02]  /*1b940*/  SEL R88, R20.reuse, R240, !P3 ;  /* 0x000000f014587207 */ /* 0x040fe40005800000 */
[C---:B------:R-:W-:Y:S02]  /*1b950*/  SEL R89, R20.reuse, R18, !P3 ;  /* 0x0000001214597207 */ /* 0x040fe40005800000 */
[----:B------:R-:W-:-:S02]  /*1b960*/  SEL R90, R20, R243, !P3 ;  /* 0x000000f3145a7207 */ /* 0x000fc40005800000 */
[C---:B------:R-:W-:Y:S02]  /*1b970*/  SEL R91, R20.reuse, R16, !P3 ;  /* 0x00000010145b7207 */ /* 0x040fe40005800000 */
[C---:B------:R-:W-:Y:S02]  /*1b980*/  SEL R92, R20.reuse, R244, !P3 ;  /* 0x000000f4145c7207 */ /* 0x040fe40005800000 */
[C---:B--2---:R-:W-:Y:S02]  /*1b990*/  SEL R93, R20.reuse, R12, !P3 ;  /* 0x0000000c145d7207 */ /* 0x044fe40005800000 */
[----:B------:R-:W2:Y:S04]  /*1b9a0*/  LDL.LU R12, [R1+0x62c] ;  /* 0x00062c00010c7983 */ /* 0x000ea80000300800 */
        /* <DEDUP_REMOVED lines=18> */
[----:B------:R-:W4:Y:S01]  /*1bad0*/  LDL.LU R244, [R1+0x5e8] ;  /* 0x0005e80001f47983 */ /* 0x000f220000300800 */
[----:B---3--:R-:W-:-:S03]  /*1bae0*/  SEL R98, R20, R11, !P3 ;  /* 0x0000000b14627207 */ /* 0x008fc60005800000 */
[----:B------:R-:W3:Y:S01]  /*1baf0*/  LDL.LU R11, [R1+0x5fc] ;  /* 0x0005fc00010b7983 */ /* 0x000ee20000300800 */
[C---:B------:R-:W-:Y:S02]  /*1bb00*/  SEL R94, R20.reuse, R15, !P3 ;  /* 0x0000000f145e7207 */ /* 0x040fe40005800000 */
        /* <DEDUP_REMOVED lines=9> */
[----:B---3--:R-:W-:-:S03]  /*1bba0*/  SEL R119, R20, R11, !P3 ;  /* 0x0000000b14777207 */ /* 0x008fc60005800000 */
[----:B------:R-:W3:Y:S04]  /*1bbb0*/  LDL.LU R11, [R1+0x5dc] ;  /* 0x0005dc00010b7983 */ /* 0x000ee80000300800 */
[----:B------:R-:W3:Y:S01]  /*1bbc0*/  LDL.LU R126, [R1+0x5d8] ;  /* 0x0005d800017e7983 */ /* 0x000ee20000300800 */
[----:B----4-:R-:W-:-:S03]  /*1bbd0*/  SEL R105, R20, R249, !P3 ;  /* 0x000000f914697207 */ /* 0x010fc60005800000 */
        /* <DEDUP_REMOVED lines=91> */
[----:B------:R-:W3:Y:S01]  /*1c190*/  LDL.LU R11, [R1+0x3b8] ;  /* 0x0003b800010b7983 */ /* 0x000ee20000300800 */
[----:B----4-:R-:W-:-:S03]  /*1c1a0*/  SEL R164, R20, R2, !P3 ;  /* 0x0000000214a47207 */ /* 0x010fc60005800000 */
[----:B------:R-:W4:Y:S04]  /*1c1b0*/  LDL.LU R177, [R1+0x3ac] ;  /* 0x0003ac0001b17983 */ /* 0x000f280000300800 */
[----:B------:R-:W4:Y:S01]  /*1c1c0*/  LDL.LU R176, [R1+0x3a4] ;  /* 0x0003a40001b07983 */ /* 0x000f220000300800 */
        /* <DEDUP_REMOVED lines=17> */
[----:B--2---:R-:W-:-:S05]  /*1c2e0*/  SEL R2, R20, R12, !P3 ;  /* 0x0000000c14027207 */ /* 0x004fca0005800000 */
[----:B------:R2:W-:Y:S04]  /*1c2f0*/  STL [R1+0xe68], R2 ;  /* 0x000e680201007387 */ /* 0x0005e80000100800 */
[----:B------:R-:W4:Y:S04]  /*1c300*/  LDL.LU R252, [R1+0x398] ;  /* 0x0003980001fc7983 */ /* 0x000f280000300800 */
[----:B------:R-:W4:Y:S04]  /*1c310*/  LDL.LU R242, [R1+0x38c] ;  /* 0x00038c0001f27983 */ /* 0x000f280000300800 */
[----:B-1----:R-:W4:Y:S04]  /*1c320*/  LDL.LU R7, [R1+0x388] ;  /* 0x0003880001077983 */ /* 0x002f280000300800 */
[----:B------:R-:W4:Y:S04]  /*1c330*/  LDL.LU R249, [R1+0x384] ;  /* 0x0003840001f97983 */ /* 0x000f280000300800 */
[----:B------:R-:W4:Y:S04]  /*1c340*/  LDL.LU R241, [R1+0x380] ;  /* 0x0003800001f17983 */ /* 0x000f280000300800 */
[----:B------:R-:W4:Y:S04]  /*1c350*/  LDL.LU R19, [R1+0x37c] ;  /* 0x00037c0001137983 */ /* 0x000f280000300800 */
[----:B------:R-:W4:Y:S04]  /*1c360*/  LDL.LU R238, [R1+0x378] ;  /* 0x0003780001ee7983 */ /* 0x000f280000300800 */
[----:B------:R-:W4:Y:S04]  /*1c370*/  LDL.LU R248, [R1+0x36c] ;  /* 0x00036c0001f87983 */ /* 0x000f280000300800 */
[----:B------:R-:W4:Y:S04]  /*1c380*/  LDL.LU R5, [R1+0x364] ;  /* 0x0003640001057983 */ /* 0x000f280000300800 */
[----:B------:R-:W4:Y:S04]  /*1c390*/  LDL.LU R17, [R1+0x360] ;  /* 0x0003600001117983 */ /* 0x000f280000300800 */
[----:B--2---:R-:W2:Y:S04]  /*1c3a0*/  LDL.LU R2, [R1+0x35c] ;  /* 0x00035c0001027983 */ /* 0x004ea80000300800 */
[----:B------:R-:W2:Y:S04]  /*1c3b0*/  LDL.LU R6, [R1+0x348] ;  /* 0x0003480001067983 */ /* 0x000ea80000300800 */
        /* <DEDUP_REMOVED lines=8> */
[----:B------:R-:W3:Y:S04]  /*1c440*/  LDL.LU R245, [R1+0x2f8] ;  /* 0x0002f80001f57983 */ /* 0x000ee80000300800 */
[----:B------:R1:W-:Y:S04]  /*1c450*/  STL [R1+0x1044], R11 ;  /* 0x0010440b01007387 */ /* 0x0003e80000100800 */
[----:B------:R-:W3:Y:S04]  /*1c460*/  LDL.LU R14, [R1+0x2f4] ;  /* 0x0002f400010e7983 */ /* 0x000ee80000300800 */
[----:B------:R-:W3:Y:S04]  /*1c470*/  LDL.LU R13, [R1+0x2f0] ;  /* 0x0002f000010d7983 */ /* 0x000ee80000300800 */
[----:B-1----:R-:W3:Y:S01]  /*1c480*/  LDL.LU R11, [R1+0x2ec] ;  /* 0x0002ec00010b7983 */ /* 0x002ee20000300800 */
[----:B----4-:R-:W-:-:S05]  /*1c490*/  SEL R177, R20, R177, !P3 ;  /* 0x000000b114b17207 */ /* 0x010fca0005800000 */
[----:B------:R1:W-:Y:S02]  /*1c4a0*/  STL [R1+0x1040], R177 ;  /* 0x001040b101007387 */ /* 0x0003e40000100800 */
[----:B-1----:R-:W-:-:S05]  /*1c4b0*/  SEL R177, R20, R176, !P3 ;  /* 0x000000b014b17207 */ /* 0x002fca0005800000 */
[----:B------:R1:W-:Y:S01]  /*1c4c0*/  STL [R1+0x103c], R177 ;  /* 0x00103cb101007387 */ /* 0x0003e20000100800 */
[C---:B------:R-:W-:Y:S02]  /*1c4d0*/  SEL R252, R20.reuse, R252, !P3 ;  /* 0x000000fc14fc7207 */ /* 0x040fe40005800000 */
[----:B------:R-:W-:-:S03]  /*1c4e0*/  SEL R176, R20, R242, !P3 ;  /* 0x000000f214b07207 */ /* 0x000fc60005800000 */
[----:B------:R-:W-:Y:S01]  /*1c4f0*/  STL [R1+0x1038], R252 ;  /* 0x001038fc01007387 */ /* 0x000fe20000100800 */
[----:B-1----:R-:W-:-:S03]  /*1c500*/  SEL R177, R20, R7, !P3 ;  /* 0x0000000714b17207 */ /* 0x002fc60005800000 */
[----:B------:R1:W-:Y:S01]  /*1c510*/  STL [R1+0x1034], R176 ;  /* 0x001034b001007387 */ /* 0x0003e20000100800 */
[----:B------:R-:W-:-:S03]  /*1c520*/  SEL R7, R20, R249, !P3 ;  /* 0x000000f914077207 */ /* 0x000fc60005800000 */
[----:B------:R-:W-:Y:S04]  /*1c530*/  STL [R1+0x1030], R177 ;  /* 0x001030b101007387 */ /* 0x000fe80000100800 */
[----:B------:R4:W-:Y:S01]  /*1c540*/  STL [R1+0x102c], R7 ;  /* 0x00102c0701007387 */ /* 0x0009e20000100800 */
[C---:B-1----:R-:W-:Y:S02]  /*1c550*/  SEL R176, R20.reuse, R241, !P3 ;  /* 0x000000f114b07207 */ /* 0x042fe40005800000 */
[----:B------:R-:W-:-:S03]  /*1c560*/  SEL R19, R20, R19, !P3 ;  /* 0x0000001314137207 */ /* 0x000fc60005800000 */
[----:B------:R1:W-:Y:S01]  /*1c570*/  STL [R1+0x1028], R176 ;  /* 0x001028b001007387 */ /* 0x0003e20000100800 */
[----:B----4-:R-:W-:-:S03]  /*1c580*/  SEL R7, R20, R238, !P3 ;  /* 0x000000ee14077207 */ /* 0x010fc60005800000 */
[----:B------:R4:W-:Y:S04]  /*1c590*/  STL [R1+0x1024], R19 ;  /* 0x0010241301007387 */ /* 0x0009e80000100800 */
[----:B------:R2:W-:Y:S01]  /*1c5a0*/  STL [R1+0x1020], R7 ;  /* 0x0010200701007387 */ /* 0x0005e20000100800 */
[C---:B-1----:R-:W-:Y:S02]  /*1c5b0*/  SEL R176, R20.reuse, R248, !P3 ;  /* 0x000000f814b07207 */ /* 0x042fe40005800000 */
[C---:B----4-:R-:W-:Y:S02]  /*1c5c0*/  SEL R19, R20.reuse, R5, !P3 ;  /* 0x0000000514137207 */ /* 0x050fe40005800000 */
[C---:B--2---:R-:W-:Y:S02]  /*1c5d0*/  SEL R5, R20.reuse, R2, !P3 ;  /* 0x0000000214057207 */ /* 0x044fe40005800000 */
[C---:B------:R-:W-:Y:S01]  /*1c5e0*/  SEL R7, R20.reuse, R17, !P3 ;  /* 0x0000001114077207 */ /* 0x040fe20005800000 */
[----:B------:R-:W-:Y:S01]  /*1c5f0*/  STL [R1+0x101c], R176 ;  /* 0x00101cb001007387 */ /* 0x000fe20000100800 */
[----:B------:R-:W-:-:S03]  /*1c600*/  SEL R2, R20, R6, !P3 ;  /* 0x0000000614027207 */ /* 0x000fc60005800000 */
[----:B------:R-:W-:Y:S04]  /*1c610*/  STL [R1+0x1018], R19 ;  /* 0x0010181301007387 */ /* 0x000fe80000100800 */
[----:B------:R-:W-:Y:S04]  /*1c620*/  STL [R1+0x1014], R7 ;  /* 0x0010140701007387 */ /* 0x000fe80000100800 */
[----:B------:R-:W-:Y:S04]  /*1c630*/  STL [R1+0x1010], R5 ;  /* 0x0010100501007387 */ /* 0x000fe80000100800 */
[----:B------:R1:W-:Y:S01]  /*1c640*/  STL [R1+0x100c], R2 ;  /* 0x00100c0201007387 */ /* 0x0003e20000100800 */
[----:B------:R-:W-:-:S02]  /*1c650*/  SEL R6, R20, R16, !P3 ;  /* 0x0000001014067207 */ /* 0x000fc40005800000 */
[C---:B-1----:R-:W-:Y:S02]  /*1c660*/  SEL R2, R20.reuse, R240, !P3 ;  /* 0x000000f014027207 */ /* 0x042fe40005800000 */
[----:B------:R-:W-:-:S03]  /*1c670*/  SEL R5, R20, R18, !P3 ;  /* 0x0000001214057207 */ /* 0x000fc60005800000 */
[----:B------:R1:W-:Y:S04]  /*1c680*/  STL [R1+0x1008], R2 ;  /* 0x0010080201007387 */ /* 0x0003e80000100800 */
[----:B------:R2:W-:Y:S01]  /*1c690*/  STL [R1+0x1004], R5 ;  /* 0x0010040501007387 */ /* 0x0005e20000100800 */
[C---:B-1----:R-:W-:Y:S02]  /*1c6a0*/  SEL R2, R20.reuse, R243, !P3 ;  /* 0x000000f314027207 */ /* 0x042fe40005800000 */
[----:B--2---:R-:W-:-:S03]  /*1c6b0*/  SEL R5, R20, R244, !P3 ;  /* 0x000000f414057207 */ /* 0x004fc60005800000 */
[----:B------:R1:W-:Y:S04]  /*1c6c0*/  STL [R1+0x1000], R2 ;  /* 0x0010000201007387 */ /* 0x0003e80000100800 */
[----:B------:R3:W-:Y:S01]  /*1c6d0*/  STL [R1+0xffc], R6 ;  /* 0x000ffc0601007387 */ /* 0x0007e20000100800 */
[----:B-1----:R-:W-:-:S03]  /*1c6e0*/  SEL R2, R20, R12, !P3 ;  /* 0x0000000c14027207 */ /* 0x002fc60005800000 */
[----:B------:R-:W2:Y:S04]  /*1c6f0*/  LDL.LU R12, [R1+0x2e8] ;  /* 0x0002e800010c7983 */ /* 0x000ea80000300800 */
[----:B------:R1:W-:Y:S01]  /*1c700*/  STL [R1+0xff8], R5 ;  /* 0x000ff80501007387 */ /* 0x0003e20000100800 */
[----:B---3--:R-:W-:-:S03]  /*1c710*/  SEL R6, R20, R14, !P3 ;  /* 0x0000000e14067207 */ /* 0x008fc60005800000 */
[----:B------:R3:W-:Y:S01]  /*1c720*/  STL [R1+0xff4], R2 ;  /* 0x000ff40201007387 */ /* 0x0007e20000100800 */
[C---:B-1----:R-:W-:Y:S02]  /*1c730*/  SEL R5, R20.reuse, R15, !P3 ;  /* 0x0000000f14057207 */ /* 0x042fe40005800000 */
[----:B---3--:R-:W-:-:S03]  /*1c740*/  SEL R2, R20, R245, !P3 ;  /* 0x000000f514027207 */ /* 0x008fc60005800000 */
[----:B------:R1:W-:Y:S04]  /*1c750*/  STL [R1+0xff0], R5 ;  /* 0x000ff00501007387 */ /* 0x0003e80000100800 */
[----:B------:R3:W-:Y:S04]  /*1c760*/  STL [R1+0xfec], R2 ;  /* 0x000fec0201007387 */ /* 0x0007e80000100800 */
[----:B------:R-:W-:Y:S01]  /*1c770*/  STL [R1+0xfe8], R6 ;  /* 0x000fe80601007387 */ /* 0x000fe20000100800 */
[----:B-1----:R-:W-:-:S03]  /*1c780*/  SEL R5, R20, R13, !P3 ;  /* 0x0000000d14057207 */ /* 0x002fc60005800000 */
[----:B------:R-:W4:Y:S01]  /*1c790*/  LDL.LU R177, [R1+0x2e0] ;  /* 0x0002e00001b17983 */ /* 0x000f220000300800 */
[----:B---3--:R-:W-:-:S03]  /*1c7a0*/  SEL R2, R20, R11, !P3 ;  /* 0x0000000b14027207 */ /* 0x008fc60005800000 */
[----:B------:R1:W-:Y:S04]  /*1c7b0*/  STL [R1+0xfe4], R5 ;  /* 0x000fe40501007387 */ /* 0x0003e80000100800 */
[----:B------:R-:W3:Y:S04]  /*1c7c0*/  LDL.LU R176, [R1+0x2d8] ;  /* 0x0002d80001b07983 */ /* 0x000ee80000300800 */
[----:B------:R1:W-:Y:S04]  /*1c7d0*/  STL [R1+0xfe0], R2 ;  /* 0x000fe00201007387 */ /* 0x0003e80000100800 */
        /* <DEDUP_REMOVED lines=8> */
[----:B-1----:R-:W3:Y:S04]  /*1c860*/  LDL.LU R5, [R1+0x274] ;  /* 0x0002740001057983 */ /* 0x002ee80000300800 */
[----:B------:R-:W3:Y:S04]  /*1c870*/  LDL.LU R17, [R1+0x270] ;  /* 0x0002700001117983 */ /* 0x000ee80000300800 */
[----:B------:R-:W3:Y:S04]  /*1c880*/  LDL.LU R2, [R1+0x26c] ;  /* 0x00026c0001027983 */ /* 0x000ee80000300800 */
[----:B------:R-:W3:Y:S04]  /*1c890*/  LDL.LU R6, [R1+0x268] ;  /* 0x0002680001067983 */ /* 0x000ee80000300800 */
[----:B------:R-:W3:Y:S01]  /*1c8a0*/  LDL.LU R240, [R1+0x264] ;  /* 0x0002640001f07983 */ /* 0x000ee20000300800 */
[----:B------:R-:W-:-:S03]  /*1c8b0*/  IMAD.MOV.U32 R11, RZ, RZ, R10 ;  /* 0x000000ffff0b7224 */ /* 0x000fc600078e000a */
[----:B------:R-:W3:Y:S01]  /*1c8c0*/  LDL.LU R18, [R1+0x24c] ;  /* 0x00024c0001127983 */ /* 0x000ee20000300800 */
[----:B------:R-:W-:-:S03]  /*1c8d0*/  IMAD.MOV.U32 R10, RZ, RZ, R9 ;  /* 0x000000ffff0a7224 */ /* 0x000fc600078e0009 */
[----:B------:R-:W3:Y:S01]  /*1c8e0*/  LDL.LU R243, [R1+0x248] ;  /* 0x0002480001f37983 */ /* 0x000ee20000300800 */
[----:B------:R-:W-:-:S03]  /*1c8f0*/  IMAD.MOV.U32 R9, RZ, RZ, R8 ;  /* 0x000000ffff097224 */ /* 0x000fc600078e0008 */
[----:B------:R-:W3:Y:S01]  /*1c900*/  LDL.LU R16, [R1+0x244] ;  /* 0x0002440001107983 */ /* 0x000ee20000300800 */
[----:B------:R-:W-:Y:S02]  /*1c910*/  IMAD.MOV.U32 R8, RZ, RZ, R3 ;  /* 0x000000ffff087224 */ /* 0x000fe400078e0003 */
[----:B------:R-:W-:Y:S01]  /*1c920*/  IMAD.MOV.U32 R3, RZ, RZ, R0 ;  /* 0x000000ffff037224 */ /* 0x000fe200078e0000 */
[----:B------:R-:W3:Y:S04]  /*1c930*/  LDL.LU R244, [R1+0x23c] ;  /* 0x00023c0001f47983 */ /* 0x000ee80000300800 */
[----:B------:R-:W3:Y:S04]  /*1c940*/  LDL.LU R0, [R1+0x238] ;  /* 0x0002380001007983 */ /* 0x000ee80000300800 */
[----:B------:R-:W3:Y:S04]  /*1c950*/  LDL.LU R15, [R1+0x21c] ;  /* 0x00021c00010f7983 */ /* 0x000ee80000300800 */
[----:B------:R-:W3:Y:S01]  /*1c960*/  LDL.LU R245, [R1+0x218] ;  /* 0x0002180001f57983 */ /* 0x000ee20000300800 */
[----:B--2---:R-:W-:-:S05]  /*1c970*/  SEL R12, R20, R12, !P3 ;  /* 0x0000000c140c7207 */ /* 0x004fca0005800000 */
[----:B------:R1:W-:Y:S04]  /*1c980*/  STL [R1+0xfdc], R12 ;  /* 0x000fdc0c01007387 */ /* 0x0003e80000100800 */
[----:B------:R-:W2:Y:S04]  /*1c990*/  LDL.LU R14, [R1+0x214] ;  /* 0x00021400010e7983 */ /* 0x000ea80000300800 */
[----:B------:R-:W2:Y:S04]  /*1c9a0*/  LDL.LU R13, [R1+0x204] ;  /* 0x00020400010d7983 */ /* 0x000ea80000300800 */
[----:B-1----:R-:W2:Y:S01]  /*1c9b0*/  LDL.LU R12, [R1+0x1fc] ;  /* 0x0001fc00010c7983 */ /* 0x002ea20000300800 */
[----:B----4-:R-:W-:-:S05]  /*1c9c0*/  SEL R177, R20, R177, !P3 ;  /* 0x000000b114b17207 */ /* 0x010fca0005800000 */
[----:B------:R3:W-:Y:S02]  /*1c9d0*/  STL [R1+0xfd8], R177 ;  /* 0x000fd8b101007387 */ /* 0x0007e40000100800 */
[C---:B---3--:R-:W-:Y:S02]  /*1c9e0*/  SEL R177, R20.reuse, R176, !P3 ;  /* 0x000000b014b17207 */ /* 0x048fe40005800000 */
[C---:B------:R-:W-:Y:S02]  /*1c9f0*/  SEL R252, R20.reuse, R252, !P3 ;  /* 0x000000fc14fc7207 */ /* 0x040fe40005800000 */
[C---:B------:R-:W-:Y:S01]  /*1ca00*/  SEL R176, R20.reuse, R242, !P3 ;  /* 0x000000f214b07207 */ /* 0x040fe20005800000 */
[----:B------:R1:W-:Y:S04]  /*1ca10*/  STL [R1+0xfd4], R177 ;  /* 0x000fd4b101007387 */ /* 0x0003e80000100800 */
[----:B------:R-:W-:Y:S01]  /*1ca20*/  STL [R1+0xfd0], R252 ;  /* 0x000fd0fc01007387 */ /* 0x000fe20000100800 */
[----:B-1----:R-:W-:-:S02]  /*1ca30*/  SEL R177, R20, R7, !P3 ;  /* 0x0000000714b17207 */ /* 0x002fc40005800000 */
[C---:B------:R-:W-:Y:S01]  /*1ca40*/  SEL R7, R20.reuse, R249, !P3 ;  /* 0x000000f914077207 */ /* 0x040fe20005800000 */
[----:B------:R1:W-:Y:S01]  /*1ca50*/  STL [R1+0xfcc], R176 ;  /* 0x000fccb001007387 */ /* 0x0003e20000100800 */
[----:B------:R-:W-:-:S03]  /*1ca60*/  SEL R19, R20, R19, !P3 ;  /* 0x0000001314137207 */ /* 0x000fc60005800000 */
[----:B------:R-:W-:Y:S04]  /*1ca70*/  STL [R1+0xfc8], R177 ;  /* 0x000fc8b101007387 */ /* 0x000fe80000100800 */
[----:B------:R3:W-:Y:S01]  /*1ca80*/  STL [R1+0xfc4], R7 ;  /* 0x000fc40701007387 */ /* 0x0007e20000100800 */
[----:B-1----:R-:W-:-:S05]  /*1ca90*/  SEL R176, R20, R241, !P3 ;  /* 0x000000f114b07207 */ /* 0x002fca0005800000 */
[----:B------:R1:W-:Y:S01]  /*1caa0*/  STL [R1+0xfc0], R176 ;  /* 0x000fc0b001007387 */ /* 0x0003e20000100800 */
[----:B---3--:R-:W-:-:S03]  /*1cab0*/  SEL R7, R20, R238, !P3 ;  /* 0x000000ee14077207 */ /* 0x008fc60005800000 */
[----:B------:R3:W-:Y:S04]  /*1cac0*/  STL [R1+0xfbc], R19 ;  /* 0x000fbc1301007387 */ /* 0x0007e80000100800 */
[----:B------:R4:W-:Y:S01]  /*1cad0*/  STL [R1+0xfb8], R7 ;  /* 0x000fb80701007387 */ /* 0x0009e20000100800 */
[C---:B-1----:R-:W-:Y:S02]  /*1cae0*/  SEL R176, R20.reuse, R248, !P3 ;  /* 0x000000f814b07207 */ /* 0x042fe40005800000 */
[C---:B---3--:R-:W-:Y:S02]  /*1caf0*/  SEL R19, R20.reuse, R5, !P3 ;  /* 0x0000000514137207 */ /* 0x048fe40005800000 */
[C---:B------:R-:W-:Y:S02]  /*1cb00*/  SEL R5, R20.reuse, R2, !P3 ;  /* 0x0000000214057207 */ /* 0x040fe40005800000 */
[C---:B----4-:R-:W-:Y:S01]  /*1cb10*/  SEL R7, R20.reuse, R17, !P3 ;  /* 0x0000001114077207 */ /* 0x050fe20005800000 */
        /* <DEDUP_REMOVED lines=10> */
[----:B------:R-:W-:Y:S01]  /*1cbc0*/  STL [R1+0xf9c], R5 ;  /* 0x000f9c0501007387 */ /* 0x000fe20000100800 */
[----:B-1----:R-:W-:-:S05]  /*1cbd0*/  SEL R2, R20, R243, !P3 ;  /* 0x000000f314027207 */ /* 0x002fca0005800000 */
[----:B------:R1:W-:Y:S04]  /*1cbe0*/  STL [R1+0xf98], R2 ;  /* 0x000f980201007387 */ /* 0x0003e80000100800 */
[----:B------:R-:W-:Y:S01]  /*1cbf0*/  STL [R1+0xf94], R6 ;  /* 0x000f940601007387 */ /* 0x000fe20000100800 */
[----:B-1----:R-:W-:-:S03]  /*1cc00*/  SEL R2, R20, R0, !P3 ;  /* 0x0000000014027207 */ /* 0x002fc60005800000 */
[----:B------:R-:W3:Y:S01]  /*1cc10*/  LDL.LU R0, [R1+0x1f8] ;  /* 0x0001f80001007983 */ /* 0x000ee20000300800 */
[----:B------:R-:W-:-:S05]  /*1cc20*/  SEL R5, R20, R244, !P3 ;  /* 0x000000f414057207 */ /* 0x000fca0005800000 */
[----:B------:R1:W-:Y:S04]  /*1cc30*/  STL [R1+0xf90], R5 ;  /* 0x000f900501007387 */ /* 0x0003e80000100800 */
[----:B------:R4:W-:Y:S01]  /*1cc40*/  STL [R1+0xf8c], R2 ;  /* 0x000f8c0201007387 */ /* 0x0009e20000100800 */
[C---:B-1----:R-:W-:Y:S02]  /*1cc50*/  SEL R5, R20.reuse, R15, !P3 ;  /* 0x0000000f14057207 */ /* 0x042fe40005800000 */
[----:B----4-:R-:W-:-:S03]  /*1cc60*/  SEL R2, R20, R245, !P3 ;  /* 0x000000f514027207 */ /* 0x010fc60005800000 */
[----:B------:R1:W-:Y:S04]  /*1cc70*/  STL [R1+0xf88], R5 ;  /* 0x000f880501007387 */ /* 0x0003e80000100800 */
[----:B------:R4:W-:Y:S01]  /*1cc80*/  STL [R1+0xf84], R2 ;  /* 0x000f840201007387 */ /* 0x0009e20000100800 */
[----:B------:R-:W-:Y:S01]  /*1cc90*/  MOV R244, R11 ;  /* 0x0000000b00f47202 */ /* 0x000fe20000000f00 */
[----:B------:R-:W-:Y:S02]  /*1cca0*/  IMAD.MOV.U32 R240, RZ, RZ, R10 ;  /* 0x000000fffff07224 */ /* 0x000fe400078e000a */
[----:B------:R-:W-:Y:S02]  /*1ccb0*/  IMAD.MOV.U32 R18, RZ, RZ, R9 ;  /* 0x000000ffff127224 */ /* 0x000fe400078e0009 */
[----:B------:R-:W-:-:S02]  /*1ccc0*/  IMAD.MOV.U32 R16, RZ, RZ, R8 ;  /* 0x000000ffff107224 */ /* 0x000fc400078e0008 */
[----:B------:R-:W-:Y:S01]  /*1ccd0*/  IMAD.MOV.U32 R15, RZ, RZ, R3 ;  /* 0x000000ffff0f7224 */ /* 0x000fe200078e0003 */
[C---:B--2---:R-:W-:Y:S02]  /*1cce0*/  SEL R6, R20.reuse, R14, !P3 ;  /* 0x0000000e14067207 */ /* 0x044fe40005800000 */
[----:B-1----:R-:W-:-:S03]  /*1ccf0*/  SEL R5, R20, R13, !P3 ;  /* 0x0000000d14057207 */ /* 0x002fc60005800000 */
[----:B------:R-:W-:Y:S01]  /*1cd00*/  STL [R1+0xf80], R6 ;  /* 0x000f800601007387 */ /* 0x000fe20000100800 */
[----:B----4-:R-:W-:-:S03]  /*1cd10*/  SEL R2, R20, R12, !P3 ;  /* 0x0000000c14027207 */ /* 0x010fc60005800000 */
[----:B------:R-:W2:Y:S04]  /*1cd20*/  LDL.LU R17, [R1+0x1e8] ;  /* 0x0001e80001117983 */ /* 0x000ea80000300800 */
[----:B------:R1:W-:Y:S04]  /*1cd30*/  STL [R1+0xf7c], R5 ;  /* 0x000f7c0501007387 */ /* 0x0003e80000100800 */
[----:B------:R-:W4:Y:S04]  /*1cd40*/  LDL.LU R177, [R1+0x1e4] ;  /* 0x0001e40001b17983 */ /* 0x000f280000300800 */
        /* <DEDUP_REMOVED lines=21> */
[----:B---3--:R-:W-:-:S05]  /*1cea0*/  SEL R0, R20, R0, !P3 ;  /* 0x0000000014007207 */ /* 0x008fca0005800000 */
[----:B------:R1:W-:Y:S04]  /*1ceb0*/  STL [R1+0xf74], R0 ;  /* 0x000f740001007387 */ /* 0x0003e80000100800 */
[----:B------:R-:W3:Y:S04]  /*1cec0*/  LDL.LU R8, [R1+0x158] ;  /* 0x0001580001087983 */ /* 0x000ee80000300800 */
[----:B------:R-:W3:Y:S04]  /*1ced0*/  LDL.LU R3, [R1+0x154] ;  /* 0x0001540001037983 */ /* 0x000ee80000300800 */
[----:B-1----:R-:W3:Y:S01]  /*1cee0*/  LDL.LU R0, [R1+0x150] ;  /* 0x0001500001007983 */ /* 0x002ee20000300800 */
[----:B--2---:R-:W-:-:S05]  /*1cef0*/  SEL R17, R20, R17, !P3 ;  /* 0x0000001114117207 */ /* 0x004fca0005800000 */
[----:B------:R1:W-:Y:S01]  /*1cf00*/  STL [R1+0xf70], R17 ;  /* 0x000f701101007387 */ /* 0x0003e20000100800 */
[----:B----4-:R-:W-:-:S03]  /*1cf10*/  SEL R177, R20, R177, !P3 ;  /* 0x000000b114b17207 */ /* 0x010fc60005800000 */
[----:B-1----:R-:W2:Y:S01]  /*1cf20*/  LDL.LU R17, [R1+0x1b34] ;  /* 0x001b340001117983 */ /* 0x002ea20000300800 */
[----:B------:R-:W-:-:S03]  /*1cf30*/  SEL R176, R20, R176, !P3 ;  /* 0x000000b014b07207 */ /* 0x000fc60005800000 */
[----:B------:R1:W-:Y:S04]  /*1cf40*/  STL [R1+0xf6c], R177 ;  /* 0x000f6cb101007387 */ /* 0x0003e80000100800 */
[----:B------:R4:W-:Y:S01]  /*1cf50*/  STL [R1+0xf68], R176 ;  /* 0x000f68b001007387 */ /* 0x0009e20000100800 */
[C---:B------:R-:W-:Y:S02]  /*1cf60*/  SEL R242, R20.reuse, R242, !P3 ;  /* 0x000000f214f27207 */ /* 0x040fe40005800000 */
[C---:B-1----:R-:W-:Y:S02]  /*1cf70*/  SEL R177, R20.reuse, R252, !P3 ;  /* 0x000000fc14b17207 */ /* 0x042fe40005800000 */
[----:B----4-:R-:W-:-:S03]  /*1cf80*/  SEL R176, R20, R7, !P3 ;  /* 0x0000000714b07207 */ /* 0x010fc60005800000 */
[----:B------:R1:W-:Y:S01]  /*1cf90*/  STL [R1+0xf64], R177 ;  /* 0x000f64b101007387 */ /* 0x0003e20000100800 */
[----:B------:R-:W-:-:S03]  /*1cfa0*/  SEL R7, R20, R241, !P3 ;  /* 0x000000f114077207 */ /* 0x000fc60005800000 */
[----:B------:R-:W-:Y:S01]  /*1cfb0*/  STL [R1+0xf60], R242 ;  /* 0x000f60f201007387 */ /* 0x000fe20000100800 */
[----:B-1----:R-:W-:-:S03]  /*1cfc0*/  SEL R177, R20, R249, !P3 ;  /* 0x000000f914b17207 */ /* 0x002fc60005800000 */
[----:B------:R1:W-:Y:S04]  /*1cfd0*/  STL [R1+0xf5c], R176 ;  /* 0x000f5cb001007387 */ /* 0x0003e80000100800 */
[----:B------:R-:W-:Y:S04]  /*1cfe0*/  STL [R1+0xf58], R177 ;  /* 0x000f58b101007387 */ /* 0x000fe80000100800 */
[----:B------:R4:W-:Y:S01]  /*1cff0*/  STL [R1+0xf54], R7 ;  /* 0x000f540701007387 */ /* 0x0009e20000100800 */
[C---:B-1----:R-:W-:Y:S02]  /*1d000*/  SEL R176, R20.reuse, R19, !P3 ;  /* 0x0000001314b07207 */ /* 0x042fe40005800000 */
[----:B------:R-:W-:-:S02]  /*1d010*/  SEL R19, R20, R238, !P3 ;  /* 0x000000ee14137207 */ /* 0x000fc40005800000 */
[C---:B------:R-:W-:Y:S01]  /*1d020*/  SEL R5, R20.reuse, R5, !P3 ;  /* 0x0000000514057207 */ /* 0x040fe20005800000 */
[----:B------:R-:W-:Y:S01]  /*1d030*/  STL [R1+0xf50], R176 ;  /* 0x000f50b001007387 */ /* 0x000fe20000100800 */
[----:B----4-:R-:W-:-:S03]  /*1d040*/  SEL R7, R20, R248, !P3 ;  /* 0x000000f814077207 */ /* 0x010fc60005800000 */
[----:B------:R-:W-:Y:S01]  /*1d050*/  STL [R1+0xf4c], R19 ;  /* 0x000f4c1301007387 */ /* 0x000fe20000100800 */
[----:B------:R-:W-:-:S03]  /*1d060*/  SEL R2, R20, R2, !P3 ;  /* 0x0000000214027207 */ /* 0x000fc60005800000 */
[----:B------:R-:W-:Y:S04]  /*1d070*/  STL [R1+0xf48], R7 ;  /* 0x000f480701007387 */ /* 0x000fe80000100800 */
[----:B------:R1:W-:Y:S04]  /*1d080*/  STL [R1+0xf44], R5 ;  /* 0x000f440501007387 */ /* 0x0003e80000100800 */
[----:B------:R-:W-:Y:S01]  /*1d090*/  STL [R1+0xf40], R2 ;  /* 0x000f400201007387 */ /* 0x000fe20000100800 */
[----:B-1----:R-:W-:-:S05]  /*1d0a0*/  SEL R5, R20, R6, !P3 ;  /* 0x0000000614057207 */ /* 0x002fca0005800000 */
[----:B------:R1:W-:Y:S01]  /*1d0b0*/  STL [R1+0xf3c], R5 ;  /* 0x000f3c0501007387 */ /* 0x0003e20000100800 */
[C---:B------:R-:W-:Y:S02]  /*1d0c0*/  SEL R6, R20.reuse, R245, !P3 ;  /* 0x000000f514067207 */ /* 0x040fe40005800000 */
[----:B-1----:R-:W-:-:S05]  /*1d0d0*/  SEL R5, R20, R243, !P3 ;  /* 0x000000f314057207 */ /* 0x002fca0005800000 */
[----:B------:R1:W-:Y:S01]  /*1d0e0*/  STL [R1+0xf38], R5 ;  /* 0x000f380501007387 */ /* 0x0003e20000100800 */
[----:B------:R-:W-:-:S03]  /*1d0f0*/  SEL R7, R20, R13, !P3 ;  /* 0x0000000d14077207 */ /* 0x000fc60005800000 */
[----:B------:R4:W-:Y:S01]  /*1d100*/  STL [R1+0xf34], R6 ;  /* 0x000f340601007387 */ /* 0x0009e20000100800 */
[C---:B-1----:R-:W-:Y:S01]  /*1d110*/  SEL R5, R20.reuse, R14, !P3 ;  /* 0x0000000e14057207 */ /* 0x042fe20005800000 */
[----:B------:R-:W-:Y:S01]  /*1d120*/  IMAD.MOV.U32 R2, RZ, RZ, R240 ;  /* 0x000000ffff027224 */ /* 0x000fe200078e00f0 */
[----:B----4-:R-:W-:-:S03]  /*1d130*/  SEL R6, R20, R12, !P3 ;  /* 0x0000000c14067207 */ /* 0x010fc60005800000 */
[----:B------:R1:W-:Y:S04]  /*1d140*/  STL [R1+0xf30], R5 ;  /* 0x000f300501007387 */ /* 0x0003e80000100800 */
[----:B------:R4:W-:Y:S04]  /*1d150*/  STL [R1+0xf2c], R7 ;  /* 0x000f2c0701007387 */ /* 0x0009e80000100800 */
[----:B------:R-:W2:Y:S01]  /*1d160*/  LDL.LU R240, [R1+0x14c] ;  /* 0x00014c0001f07983 */ /* 0x000ea20000300800 */
[----:B-1----:R-:W-:-:S03]  /*1d170*/  SEL R5, R20, R11, !P3 ;  /* 0x0000000b14057207 */ /* 0x002fc60005800000 */
[----:B------:R1:W-:Y:S01]  /*1d180*/  STL [R1+0xf28], R6 ;  /* 0x000f280601007387 */ /* 0x0003e20000100800 */
[----:B----4-:R-:W-:-:S03]  /*1d190*/  SEL R7, R20, R10, !P3 ;  /* 0x0000000a14077207 */ /* 0x010fc60005800000 */
[----:B------:R3:W-:Y:S01]  /*1d1a0*/  STL [R1+0xf24], R5 ;  /* 0x000f240501007387 */ /* 0x0007e20000100800 */
[----:B-1----:R-:W-:-:S03]  /*1d1b0*/  SEL R6, R20, R9, !P3 ;  /* 0x0000000914067207 */ /* 0x002fc60005800000 */
[----:B------:R-:W-:Y:S04]  /*1d1c0*/  STL [R1+0xf20], R7 ;  /* 0x000f200701007387 */ /* 0x000fe80000100800 */
[----:B------:R-:W-:Y:S01]  /*1d1d0*/  STL [R1+0xf1c], R6 ;  /* 0x000f1c0601007387 */ /* 0x000fe20000100800 */
[C---:B---3--:R-:W-:Y:S02]  /*1d1e0*/  SEL R5, R20.reuse, R8, !P3 ;  /* 0x0000000814057207 */ /* 0x048fe40005800000 */
[----:B------:R-:W-:-:S03]  /*1d1f0*/  SEL R3, R20, R3, !P3 ;  /* 0x0000000314037207 */ /* 0x000fc60005800000 */
[----:B------:R-:W-:Y:S01]  /*1d200*/  STL [R1+0xf18], R5 ;  /* 0x000f180501007387 */ /* 0x000fe20000100800 */
[----:B------:R-:W-:-:S03]  /*1d210*/  SEL R0, R20, R0, !P3 ;  /* 0x0000000014007207 */ /* 0x000fc60005800000 */
[----:B------:R-:W3:Y:S04]  /*1d220*/  LDL.LU R249, [R1+0x148] ;  /* 0x0001480001f97983 */ /* 0x000ee80000300800 */
[----:B------:R-:W-:Y:S04]  /*1d230*/  STL [R1+0xf14], R3 ;  /* 0x000f140301007387 */ /* 0x000fe80000100800 */
[----:B------:R-:W4:Y:S04]  /*1d240*/  LDL.LU R248, [R1+0x144] ;  /* 0x0001440001f87983 */ /* 0x000f280000300800 */
[----:B------:R1:W-:Y:S04]  /*1d250*/  STL [R1+0xf10], R0 ;  /* 0x000f100001007387 */ /* 0x0003e80000100800 */
        /* <DEDUP_REMOVED lines=10> */
[----:B------:R-:W-:-:S02]  /*1d300*/  IMAD.MOV.U32 R243, RZ, RZ, R16 ;  /* 0x000000fffff37224 */ /* 0x000fc400078e0010 */
[----:B------:R-:W-:Y:S02]  /*1d310*/  IMAD.MOV.U32 R16, RZ, RZ, R15 ;  /* 0x000000ffff107224 */ /* 0x000fe400078e000f */
[----:B------:R-:W4:Y:S01]  /*1d320*/  LDL.LU R15, [R1+0x108] ;  /* 0x00010800010f7983 */ /* 0x000f220000300800 */
[----:B------:R-:W-:Y:S02]  /*1d330*/  IMAD.MOV.U32 R6, RZ, RZ, R244 ;  /* 0x000000ffff067224 */ /* 0x000fe400078e00f4 */
[----:B------:R-:W-:Y:S01]  /*1d340*/  IMAD.MOV.U32 R238, RZ, RZ, R16 ;  /* 0x000000ffffee7224 */ /* 0x000fe200078e0010 */
[----:B------:R-:W4:Y:S04]  /*1d350*/  LDL.LU R244, [R1+0xd4] ;  /* 0x0000d40001f47983 */ /* 0x000f280000300800 */
[----:B------:R-:W4:Y:S01]  /*1d360*/  LDL.LU R16, [R1+0xac] ;  /* 0x0000ac0001107983 */ /* 0x000f220000300800 */
[----:B------:R-:W-:-:S03]  /*1d370*/  IMAD.MOV.U32 R19, RZ, RZ, R243 ;  /* 0x000000ffff137224 */ /* 0x000fc600078e00f3 */
[----:B------:R-:W4:Y:S01]  /*1d380*/  LDL.LU R243, [R1+0xa8] ;  /* 0x0000a80001f37983 */ /* 0x000f220000300800 */
[----:B------:R-:W-:Y:S01]  /*1d390*/  MOV R5, R18 ;  /* 0x0000001200057202 */ /* 0x000fe20000000f00 */
[----:B--2---:R-:W-:Y:S02]  /*1d3a0*/  IMAD.MOV.U32 R241, RZ, RZ, R17 ;  /* 0x000000fffff17224 */ /* 0x004fe400078e0011 */
[----:B------:R-:W2:Y:S04]  /*1d3b0*/  LDL.LU R17, [R1+0xa4] ;  /* 0x0000a40001117983 */ /* 0x000ea80000300800 */
[----:B------:R-:W2:Y:S04]  /*1d3c0*/  LDL.LU R18, [R1+0xa0] ;  /* 0x0000a00001127983 */ /* 0x000ea80000300800 */
[----:B------:R-:W2:Y:S01]  /*1d3d0*/  LDL.LU R242, [R1+0x9c] ;  /* 0x00009c0001f27983 */ /* 0x000ea20000300800 */
[----:B------:R-:W-:-:S03]  /*1d3e0*/  SEL R7, R20, R240, !P3 ;  /* 0x000000f014077207 */ /* 0x000fc60005800000 */
[----:B------:R-:W2:Y:S04]  /*1d3f0*/  LDL.LU R240, [R1+0x98] ;  /* 0x0000980001f07983 */ /* 0x000ea80000300800 */
[----:B------:R-:W2:Y:S04]  /*1d400*/  LDL.LU R177, [R1+0x94] ;  /* 0x0000940001b17983 */ /* 0x000ea80000300800 */
[----:B------:R1:W-:Y:S04]  /*1d410*/  STL [R1+0xf0c], R7 ;  /* 0x000f0c0701007387 */ /* 0x0003e80000100800 */
[----:B------:R-:W2:Y:S04]  /*1d420*/  LDL.LU R176, [R1+0x90] ;  /* 0x0000900001b07983 */ /* 0x000ea80000300800 */
[----:B------:R-:W2:Y:S04]  /*1d430*/  LDL.LU R252, [R1+0x8c] ;  /* 0x00008c0001fc7983 */ /* 0x000ea80000300800 */
[----:B-1----:R-:W2:Y:S01]  /*1d440*/  LDL.LU R7, [R1+0x88] ;  /* 0x0000880001077983 */ /* 0x002ea20000300800 */
[----:B---3--:R-:W-:-:S05]  /*1d450*/  SEL R249, R20, R249, !P3 ;  /* 0x000000f914f97207 */ /* 0x008fca0005800000 */
[----:B------:R1:W-:Y:S01]  /*1d460*/  STL [R1+0xf08], R249 ;  /* 0x000f08f901007387 */ /* 0x0003e20000100800 */
[----:B----4-:R-:W-:-:S03]  /*1d470*/  SEL R248, R20, R248, !P3 ;  /* 0x000000f814f87207 */ /* 0x010fc60005800000 */
[----:B-1----:R-:W3:Y:S04]  /*1d480*/  LDL.LU R249, [R1+0x1b30] ;  /* 0x001b300001f97983 */ /* 0x002ee80000300800 */
[----:B------:R1:W-:Y:S01]  /*1d490*/  STL [R1+0xf04], R248 ;  /* 0x000f04f801007387 */ /* 0x0003e20000100800 */
[C---:B------:R-:W-:Y:S02]  /*1d4a0*/  SEL R0, R20.reuse, R0, !P3 ;  /* 0x0000000014007207 */ /* 0x040fe40005800000 */
[C---:B------:R-:W-:Y:S01]  /*1d4b0*/  SEL R3, R20.reuse, R3, !P3 ;  /* 0x0000000314037207 */ /* 0x040fe20005800000 */
[----:B-1----:R-:W4:Y:S01]  /*1d4c0*/  LDL.LU R248, [R1+0x1b2c] ;  /* 0x001b2c0001f87983 */ /* 0x002f220000300800 */
[----:B------:R-:W-:-:S03]  /*1d4d0*/  SEL R8, R20, R8, !P3 ;  /* 0x0000000814087207 */ /* 0x000fc60005800000 */
[----:B------:R1:W-:Y:S01]  /*1d4e0*/  STL [R1+0xf00], R0 ;  /* 0x000f000001007387 */ /* 0x0003e20000100800 */
[C---:B------:R-:W-:Y:S02]  /*1d4f0*/  SEL R9, R20.reuse, R9, !P3 ;  /* 0x0000000914097207 */ /* 0x040fe40005800000 */
[C---:B------:R-:W-:Y:S01]  /*1d500*/  SEL R10, R20.reuse, R10, !P3 ;  /* 0x0000000a140a7207 */ /* 0x040fe20005800000 */
[----:B-1----:R-:W3:Y:S01]  /*1d510*/  LDL.LU R0, [R1+0x1b28] ;  /* 0x001b280001007983 */ /* 0x002ee20000300800 */
[----:B------:R-:W-:-:S03]  /*1d520*/  SEL R11, R20, R11, !P3 ;  /* 0x0000000b140b7207 */ /* 0x000fc60005800000 */
[----:B------:R1:W-:Y:S01]  /*1d530*/  STL [R1+0xefc], R3 ;  /* 0x000efc0301007387 */ /* 0x0003e20000100800 */
[C---:B------:R-:W-:Y:S02]  /*1d540*/  SEL R12, R20.reuse, R12, !P3 ;  /* 0x0000000c140c7207 */ /* 0x040fe40005800000 */
[C---:B------:R-:W-:Y:S01]  /*1d550*/  SEL R13, R20.reuse, R13, !P3 ;  /* 0x0000000d140d7207 */ /* 0x040fe20005800000 */
[----:B-1----:R-:W4:Y:S04]  /*1d560*/  LDL.LU R3, [R1+0x1b24] ;  /* 0x001b240001037983 */ /* 0x002f280000300800 */
[----:B------:R1:W-:Y:S01]  /*1d570*/  STL [R1+0xef8], R8 ;  /* 0x000ef80801007387 */ /* 0x0003e20000100800 */
[----:B------:R-:W-:-:S03]  /*1d580*/  SEL R14, R20, R14, !P3 ;  /* 0x0000000e140e7207 */ /* 0x000fc60005800000 */
[----:B-1----:R-:W4:Y:S04]  /*1d590*/  LDL.LU R8, [R1+0x1b20] ;  /* 0x001b200001087983 */ /* 0x002f280000300800 */
[----:B------:R1:W-:Y:S01]  /*1d5a0*/  STL [R1+0xef4], R9 ;  /* 0x000ef40901007387 */ /* 0x0003e20000100800 */
[----:B------:R-:W-:-:S03]  /*1d5b0*/  SEL R245, R20, R245, !P3 ;  /* 0x000000f514f57207 */ /* 0x000fc60005800000 */
[----:B-1----:R-:W4:Y:S04]  /*1d5c0*/  LDL.LU R9, [R1+0x1b1c] ;  /* 0x001b1c0001097983 */ /* 0x002f280000300800 */
[----:B------:R1:W-:Y:S04]  /*1d5d0*/  STL [R1+0xef0], R10 ;  /* 0x000ef00a01007387 */ /* 0x0003e80000100800 */
        /* <DEDUP_REMOVED lines=10> */
[----:B-1----:R-:W4:Y:S01]  /*1d680*/  LDL.LU R245, [R1+0x1b04] ;  /* 0x001b040001f57983 */ /* 0x002f220000300800 */
[----:B------:R-:W-:-:S02]  /*1d690*/  SEL R15, R20, R15, !P3 ;  /* 0x0000000f140f7207 */ /* 0x000fc40005800000 */
[----:B------:R-:W-:-:S03]  /*1d6a0*/  SEL R244, R20, R244, !P3 ;  /* 0x000000f414f47207 */ /* 0x000fc60005800000 */
[----:B------:R1:W-:Y:S01]  /*1d6b0*/  STL [R1+0xed8], R15 ;  /* 0x000ed80f01007387 */ /* 0x0003e20000100800 */
[----:B------:R-:W-:-:S03]  /*1d6c0*/  SEL R16, R20, R16, !P3 ;  /* 0x0000001014107207 */ /* 0x000fc60005800000 */
[----:B-1----:R-:W4:Y:S01]  /*1d6d0*/  LDL.LU R15, [R1+0x1b00] ;  /* 0x001b0000010f7983 */ /* 0x002f220000300800 */
[----:B------:R-:W-:-:S03]  /*1d6e0*/  SEL R243, R20, R243, !P3 ;  /* 0x000000f314f37207 */ /* 0x000fc60005800000 */
[----:B------:R1:W-:Y:S01]  /*1d6f0*/  STL [R1+0xed4], R244 ;  /* 0x000ed4f401007387 */ /* 0x0003e20000100800 */
[C---:B--2---:R-:W-:Y:S02]  /*1d700*/  SEL R17, R20.reuse, R17, !P3 ;  /* 0x0000001114117207 */ /* 0x044fe40005800000 */
[C---:B------:R-:W-:Y:S01]  /*1d710*/  SEL R18, R20.reuse, R18, !P3 ;  /* 0x0000001214127207 */ /* 0x040fe20005800000 */
[----:B-1----:R-:W2:Y:S04]  /*1d720*/  LDL.LU R244, [R1+0x1afc] ;  /* 0x001afc0001f47983 */ /* 0x002ea80000300800 */
[----:B------:R1:W-:Y:S01]  /*1d730*/  STL [R1+0xed0], R16 ;  /* 0x000ed01001007387 */ /* 0x0003e20000100800 */
[----:B------:R-:W-:-:S03]  /*1d740*/  SEL R242, R20, R242, !P3 ;  /* 0x000000f214f27207 */ /* 0x000fc60005800000 */
[----:B-1----:R-:W2:Y:S04]  /*1d750*/  LDL.LU R16, [R1+0x1af8] ;  /* 0x001af80001107983 */ /* 0x002ea80000300800 */
[----:B------:R1:W-:Y:S04]  /*1d760*/  STL [R1+0xecc], R243 ;  /* 0x000eccf301007387 */ /* 0x0003e80000100800 */
[----:B-1----:R-:W2:Y:S04]  /*1d770*/  LDL.LU R243, [R1+0x1af4] ;  /* 0x001af40001f37983 */ /* 0x002ea80000300800 */
[----:B------:R1:W-:Y:S04]  /*1d780*/  STL [R1+0xec8], R17 ;  /* 0x000ec81101007387 */ /* 0x0003e80000100800 */
[----:B-1----:R-:W2:Y:S04]  /*1d790*/  LDL.LU R17, [R1+0x1af0] ;  /* 0x001af00001117983 */ /* 0x002ea80000300800 */
[----:B------:R1:W-:Y:S04]  /*1d7a0*/  STL [R1+0xec4], R18 ;  /* 0x000ec41201007387 */ /* 0x0003e80000100800 */
[----:B-1----:R-:W2:Y:S04]  /*1d7b0*/  LDL.LU R18, [R1+0x1aec] ;  /* 0x001aec0001127983 */ /* 0x002ea80000300800 */
[----:B------:R1:W-:Y:S04]  /*1d7c0*/  STL [R1+0xec0], R242 ;  /* 0x000ec0f201007387 */ /* 0x0003e80000100800 */
[----:B-1----:R-:W2:Y:S01]  /*1d7d0*/  LDL R242, [R1+0x1958] ;  /* 0x0019580001f27983 */ /* 0x002ea20000100800 */
[----:B------:R-:W-:-:S05]  /*1d7e0*/  SEL R240, R20, R240, !P3 ;  /* 0x000000f014f07207 */ /* 0x000fca0005800000 */
[----:B------:R1:W-:Y:S01]  /*1d7f0*/  STL [R1+0xebc], R240 ;  /* 0x000ebcf001007387 */ /* 0x0003e20000100800 */
[----:B------:R-:W-:-:S03]  /*1d800*/  SEL R177, R20, R177, !P3 ;  /* 0x000000b114b17207 */ /* 0x000fc60005800000 */
[----:B-1----:R-:W2:Y:S01]  /*1d810*/  LDL.LU R240, [R1+0x1ae8] ;  /* 0x001ae80001f07983 */ /* 0x002ea20000300800 */
[C---:B------:R-:W-:Y:S02]  /*1d820*/  SEL R176, R20.reuse, R176, !P3 ;  /* 0x000000b014b07207 */ /* 0x040fe40005800000 */
[C---:B------:R-:W-:Y:S01]  /*1d830*/  SEL R252, R20.reuse, R252, !P3 ;  /* 0x000000fc14fc7207 */ /* 0x040fe20005800000 */
[----:B------:R1:W-:Y:S04]  /*1d840*/  STL [R1+0xeb8], R177 ;  /* 0x000eb8b101007387 */ /* 0x0003e80000100800 */
[----:B------:R3:W-:Y:S01]  /*1d850*/  STL [R1+0xeb4], R176 ;  /* 0x000eb4b001007387 */ /* 0x0007e20000100800 */
[----:B-1----:R-:W-:-:S03]  /*1d860*/  SEL R177, R20, R7, !P3 ;  /* 0x0000000714b17207 */ /* 0x002fc60005800000 */
[----:B------:R-:W-:Y:S04]  /*1d870*/  STL [R1+0xeb0], R252 ;  /* 0x000eb0fc01007387 */ /* 0x000fe80000100800 */
[----:B------:R-:W-:Y:S01]  /*1d880*/  STL [R1+0xeac], R177 ;  /* 0x000eacb101007387 */ /* 0x000fe20000100800 */
[----:B---3--:R-:W-:-:S05]  /*1d890*/  SEL R176, R20, R0, !P3 ;  /* 0x0000000014b07207 */ /* 0x008fca0005800000 */
[----:B------:R-:W-:Y:S01]  /*1d8a0*/  STL [R1+0xea8], R176 ;  /* 0x000ea8b001007387 */ /* 0x000fe20000100800 */
[----:B----4-:R-:W-:-:S05]  /*1d8b0*/  SEL R7, R20, R3, !P3 ;  /* 0x0000000314077207 */ /* 0x010fca0005800000 */
[----:B------:R1:W-:Y:S01]  /*1d8c0*/  STL [R1+0xea4], R7 ;  /* 0x000ea40701007387 */ /* 0x0003e20000100800 */
[----:B------:R-:W-:-:S05]  /*1d8d0*/  SEL R0, R20, R8, !P3 ;  /* 0x0000000814007207 */ /* 0x000fca0005800000 */
[----:B------:R3:W-:Y:S01]  /*1d8e0*/  STL [R1+0xea0], R0 ;  /* 0x000ea00001007387 */ /* 0x0007e20000100800 */
[----:B------:R-:W-:-:S05]  /*1d8f0*/  SEL R3, R20, R9, !P3 ;  /* 0x0000000914037207 */ /* 0x000fca0005800000 */
[----:B------:R4:W-:Y:S01]  /*1d900*/  STL [R1+0xe9c], R3 ;  /* 0x000e9c0301007387 */ /* 0x0009e20000100800 */
[----:B-1----:R-:W-:-:S05]  /*1d910*/  SEL R7, R20, R10, !P3 ;  /* 0x0000000a14077207 */ /* 0x002fca0005800000 */
[----:B------:R1:W-:Y:S01]  /*1d920*/  STL [R1+0xe98], R7 ;  /* 0x000e980701007387 */ /* 0x0003e20000100800 */
[----:B---3--:R-:W-:-:S05]  /*1d930*/  SEL R0, R20, R11, !P3 ;  /* 0x0000000b14007207 */ /* 0x008fca0005800000 */
[----:B------:R3:W-:Y:S01]  /*1d940*/  STL [R1+0xe94], R0 ;  /* 0x000e940001007387 */ /* 0x0007e20000100800 */
[----:B----4-:R-:W-:-:S05]  /*1d950*/  SEL R3, R20, R12, !P3 ;  /* 0x0000000c14037207 */ /* 0x010fca0005800000 */
[----:B------:R-:W-:Y:S01]  /*1d960*/  STL [R1+0xe90], R3 ;  /* 0x000e900301007387 */ /* 0x000fe20000100800 */
[----:B-1----:R-:W-:-:S05]  /*1d970*/  SEL R7, R20, R13, !P3 ;  /* 0x0000000d14077207 */ /* 0x002fca0005800000 */
[----:B------:R1:W-:Y:S04]  /*1d980*/  STL [R1+0xe8c], R7 ;  /* 0x000e8c0701007387 */ /* 0x0003e80000100800 */
[----:B------:R-:W-:Y:S01]  /*1d990*/  STL [R1+0x1aa0], R247 ;  /* 0x001aa0f701007387 */ /* 0x000fe20000100800 */
[----:B---3--:R-:W-:-:S05]  /*1d9a0*/  SEL R0, R20, R14, !P3 ;  /* 0x0000000e14007207 */ /* 0x008fca0005800000 */
[----:B------:R-:W-:Y:S01]  /*1d9b0*/  STL [R1+0xe88], R0 ;  /* 0x000e880001007387 */ /* 0x000fe20000100800 */
[----:B-1----:R-:W-:-:S05]  /*1d9c0*/  SEL R7, R20, R245, !P3 ;  /* 0x000000f514077207 */ /* 0x002fca0005800000 */
[----:B------:R1:W-:Y:S04]  /*1d9d0*/  STL [R1+0xe84], R7 ;  /* 0x000e840701007387 */ /* 0x0003e80000100800 */
[----:B-1----:R-:W3:Y:S01]  /*1d9e0*/  LDL.LU R7, [R1+0x77c] ;  /* 0x00077c0001077983 */ /* 0x002ee20000300800 */
[----:B------:R-:W-:Y:S01]  /*1d9f0*/  SEL R0, R20, R15, !P3 ;  /* 0x0000000f14007207 */ /* 0x000fe20005800000 */
[----:B------:R-:W-:-:S04]  /*1da00*/  IMAD R3, R4, 0x2, R247 ;  /* 0x0000000204037824 */ /* 0x000fc800078e02f7 */
[----:B------:R-:W-:Y:S01]  /*1da10*/  STL [R1+0xe80], R0 ;  /* 0x000e800001007387 */ /* 0x000fe20000100800 */
[----:B------:R-:W-:-:S03]  /*1da20*/  IMAD R8, R4, 0x2, R3 ;  /* 0x0000000204087824 */ /* 0x000fc600078e0203 */
[----:B------:R2:W-:Y:S01]  /*1da30*/  STL [R1+0x1aa4], R3 ;  /* 0x001aa40301007387 */ /* 0x0005e20000100800 */
[----:B------:R-:W-:Y:S01]  /*1da40*/  IMAD R9, R4, 0x2, R8 ;  /* 0x0000000204097824 */ /* 0x000fe200078e0208 */
[----:B--2---:R-:W-:-:S05]  /*1da50*/  SEL R3, R20, R244, !P3 ;  /* 0x000000f414037207 */ /* 0x004fca0005800000 */
[----:B------:R-:W-:Y:S01]  /*1da60*/  STL [R1+0xe7c], R3 ;  /* 0x000e7c0301007387 */ /* 0x000fe20000100800 */
[----:B------:R-:W-:-:S05]  /*1da70*/  SEL R0, R20, R16, !P3 ;  /* 0x0000001014007207 */ /* 0x000fca0005800000 */
[----:B------:R-:W-:Y:S04]  /*1da80*/  STL [R1+0xe78], R0 ;  /* 0x000e780001007387 */ /* 0x000fe80000100800 */
[----:B------:R1:W-:Y:S01]  /*1da90*/  STL [R1+0x1aa8], R8 ;  /* 0x001aa80801007387 */ /* 0x0003e20000100800 */
[----:B------:R-:W-:Y:S01]  /*1daa0*/  IMAD R11, R4, 0x2, R9 ;  /* 0x00000002040b7824 */ /* 0x000fe200078e0209 */
[----:B-1----:R-:W-:-:S05]  /*1dab0*/  SEL R8, R20, R243, !P3 ;  /* 0x000000f314087207 */ /* 0x002fca0005800000 */
[----:B------:R-:W-:Y:S01]  /*1dac0*/  STL [R1+0xe74], R8 ;  /* 0x000e740801007387 */ /* 0x000fe20000100800 */
[----:B------:R-:W-:-:S05]  /*1dad0*/  SEL R3, R20, R17, !P3 ;  /* 0x0000001114037207 */ /* 0x000fca0005800000 */
[----:B------:R-:W-:Y:S04]  /*1dae0*/  STL [R1+0xe70], R3 ;  /* 0x000e700301007387 */ /* 0x000fe80000100800 */
[----:B------:R-:W-:Y:S01]  /*1daf0*/  STL [R1+0x1aac], R9 ;  /* 0x001aac0901007387 */ /* 0x000fe20000100800 */
[----:B------:R-:W-:-:S05]  /*1db00*/  SEL R0, R20, R18, !P3 ;  /* 0x0000001214007207 */ /* 0x000fca0005800000 */
[----:B------:R1:W-:Y:S01]  /*1db10*/  STL [R1+0xe6c], R0 ;  /* 0x000e6c0001007387 */ /* 0x0003e20000100800 */
[----:B------:R-:W-:Y:S02]  /*1db20*/  LEA R10, R4, R11, 0x1 ;  /* 0x0000000b040a7211 */ /* 0x000fe400078e08ff */
[C---:B-1----:R-:W-:Y:S02]  /*1db30*/  SEL R0, R20.reuse, R248, !P3 ;  /* 0x000000f814007207 */ /* 0x042fe40005800000 */
[----:B------:R-:W-:-:S05]  /*1db40*/  SEL R3, R20, R240, !P3 ;  /* 0x000000f014037207 */ /* 0x000fca0005800000 */
[----:B------:R1:W-:Y:S04]  /*1db50*/  STL [R1+0xe64], R3 ;  /* 0x000e640301007387 */ /* 0x0003e80000100800 */
[----:B------:R-:W-:Y:S04]  /*1db60*/  STL [R1+0x1ab0], R11 ;  /* 0x001ab00b01007387 */ /* 0x000fe80000100800 */
[----:B------:R2:W-:Y:S01]  /*1db70*/  STL [R1+0xe60], R0 ;  /* 0x000e600001007387 */ /* 0x0005e20000100800 */
[----:B-1----:R-:W-:-:S05]  /*1db80*/  SEL R3, R20, R249, !P3 ;  /* 0x000000f914037207 */ /* 0x002fca0005800000 */
[----:B------:R1:W-:Y:S01]  /*1db90*/  STL [R1+0x1048], R3 ;  /* 0x0010480301007387 */ /* 0x0003e20000100800 */
[----:B--2---:R-:W-:-:S03]  /*1dba0*/  SEL R0, R20, R250, !P3 ;  /* 0x000000fa14007207 */ /* 0x004fc60005800000 */
[----:B------:R-:W-:Y:S04]  /*1dbb0*/  STL [R1+0x1ab4], R10 ;  /* 0x001ab40a01007387 */ /* 0x000fe80000100800 */
[----:B------:R3:W-:Y:S04]  /*1dbc0*/  STL [R1+0x104c], R0 ;  /* 0x00104c0001007387 */ /* 0x0007e80000100800 */
        /* <DEDUP_REMOVED lines=12> */
[----:B------:R-:W4:Y:S01]  /*1dc90*/  LDL.LU R252, [R1+0x53c] ;  /* 0x00053c0001fc7983 */ /* 0x000f220000300800 */
[----:B------:R-:W-:Y:S01]  /*1dca0*/  @!P6 IMAD.MOV R246, RZ, RZ, -R246 ;  /* 0x000000fffff6e224 */ /* 0x000fe200078e0af6 */
[----:B------:R-:W-:-:S02]  /*1dcb0*/  @!P0 LOP3.LUT R246, RZ, R242, RZ, 0x33, !PT ;  /* 0x000000f2fff68212 */ /* 0x000fc400078e33ff */
[----:B------:R-:W4:Y:S01]  /*1dcc0*/  LDL.LU R242, [R1+0x538] ;  /* 0x0005380001f27983 */ /* 0x000f220000300800 */
[----:B---3--:R-:W-:Y:S01]  /*1dcd0*/  LEA.HI.X.SX32 R0, R7, UR9, 0x2, P2 ;  /* 0x0000000907007c11 */ /* 0x008fe200090f16ff */
[----:B------:R-:W-:Y:S02]  /*1dce0*/  IMAD R12, R4, 0x2, R10 ;  /* 0x00000002040c7824 */ /* 0x000fe400078e020a */
[----:B------:R-:W3:Y:S01]  /*1dcf0*/  LDL.LU R7, [R1+0x534] ;  /* 0x0005340001077983 */ /* 0x000ee20000300800 */
[C---:B------:R-:W-:Y:S02]  /*1dd00*/  SEL R23, R20.reuse, R23, !P3 ;  /* 0x0000001714177207 */ /* 0x040fe40005800000 */
[----:B------:R-:W-:Y:S01]  /*1dd10*/  SEL R24, R20, R24, !P3 ;  /* 0x0000001814187207 */ /* 0x000fe20005800000 */
[----:B------:R-:W-:Y:S01]  /*1dd20*/  IMAD R4, R4, 0x2, R12 ;  /* 0x0000000204047824 */ /* 0x000fe200078e020c */
[----:B------:R-:W-:Y:S01]  /*1dd30*/  STL [R1+0x1ab8], R0 ;  /* 0x001ab80001007387 */ /* 0x000fe20000100800 */
[----:B------:R-:W-:-:S02]  /*1dd40*/  SEL R25, R20, R25, !P3 ;  /* 0x0000001914197207 */ /* 0x000fc40005800000 */
[C---:B------:R-:W-:Y:S01]  /*1dd50*/  SEL R26, R20.reuse, R26, !P3 ;  /* 0x0000001a141a7207 */ /* 0x040fe20005800000 */
[----:B------:R1:W-:Y:S01]  /*1dd60*/  STL [R1+0x1ac0], R4 ;  /* 0x001ac00401007387 */ /* 0x0003e20000100800 */
[C---:B------:R-:W-:Y:S02]  /*1dd70*/  SEL R27, R20.reuse, R27, !P3 ;  /* 0x0000001b141b7207 */ /* 0x040fe40005800000 */
[C---:B------:R-:W-:Y:S01]  /*1dd80*/  SEL R49, R20.reuse, R49, !P3 ;  /* 0x0000003114317207 */ /* 0x040fe20005800000 */
[----:B------:R-:W-:Y:S01]  /*1dd90*/  STL [R1+0x1abc], R12 ;  /* 0x001abc0c01007387 */ /* 0x000fe20000100800 */
        /* <DEDUP_REMOVED lines=22> */
[----:B------:R-:W-:Y:S01]  /*1df00*/  SEL R156, R20, R156, !P3 ;  /* 0x0000009c149c7207 */ /* 0x000fe20005800000 */
[----:B------:R-:W-:Y:S01]  /*1df10*/  IMAD R14, R246, UR5, RZ ;  /* 0x00000005f60e7c24 */ /* 0x000fe2000f8e02ff */
[----:B------:R-:W-:Y:S01]  /*1df20*/  SEL R20, R20, R251, !P3 ;  /* 0x000000fb14147207 */ /* 0x000fe20005800000 */
[----:B------:R-:W-:Y:S01]  /*1df30*/  IMAD R178, R178, UR51, RZ ;  /* 0x00000033b2b27c24 */ /* 0x000fe2000f8e02ff */
[----:B------:R-:W-:Y:S01]  /*1df40*/  ULDC UR5, c[0x0][0x240] ;  /* 0x0000900000057ab9 */ /* 0x000fe20000000800 */
[----:B------:R-:W-:Y:S01]  /*1df50*/  IMAD R179, R179, UR51, RZ ;  /* 0x00000033b3b37c24 */ /* 0x000fe2000f8e02ff */
[----:B------:R-:W-:Y:S01]  /*1df60*/  ULDC UR9, c[0x0][0x240] ;  /* 0x0000900000097ab9 */ /* 0x000fe20000000800 */
[----:B--2---:R-:W-:Y:S02]  /*1df70*/  IMAD R15, R15, UR51, RZ ;  /* 0x000000330f0f7c24 */ /* 0x004fe4000f8e02ff */
[----:B----4-:R-:W-:-:S03]  /*1df80*/  IMAD R17, R17, UR51, RZ ;  /* 0x0000003311117c24 */ /* 0x010fc6000f8e02ff */
[----:B------:R-:W-:Y:S01]  /*1df90*/  STL [R1+0x1ac4], R15 ;  /* 0x001ac40f01007387 */ /* 0x000fe20000100800 */
[----:B------:R-:W-:-:S03]  /*1dfa0*/  IMAD R18, R18, UR51, RZ ;  /* 0x0000003312127c24 */ /* 0x000fc6000f8e02ff */
[----:B------:R-:W-:Y:S01]  /*1dfb0*/  STL [R1+0x1ac8], R17 ;  /* 0x001ac81101007387 */ /* 0x000fe20000100800 */
[----:B------:R-:W-:-:S03]  /*1dfc0*/  IMAD R240, R243, UR51, RZ ;  /* 0x00000033f3f07c24 */ /* 0x000fc6000f8e02ff */
[----:B------:R-:W-:Y:S01]  /*1dfd0*/  STL [R1+0x1acc], R18 ;  /* 0x001acc1201007387 */ /* 0x000fe20000100800 */
[----:B------:R-:W-:Y:S02]  /*1dfe0*/  IMAD R244, R244, UR51, RZ ;  /* 0x00000033f4f47c24 */ /* 0x000fe4000f8e02ff */
[----:B------:R-:W-:Y:S01]  /*1dff0*/  IMAD R245, R245, UR51, RZ ;  /* 0x00000033f5f57c24 */ /* 0x000fe2000f8e02ff */
[----:B------:R-:W-:Y:S01]  /*1e000*/  STL [R1+0x1ad0], R240 ;  /* 0x001ad0f001007387 */ /* 0x000fe20000100800 */
[----:B------:R-:W-:Y:S02]  /*1e010*/  IMAD R248, R3, UR51, RZ ;  /* 0x0000003303f87c24 */ /* 0x000fe4000f8e02ff */
[----:B------:R-:W-:Y:S01]  /*1e020*/  IMAD R249, R247, UR51, RZ ;  /* 0x00000033f7f97c24 */ /* 0x000fe2000f8e02ff */
[----:B------:R-:W-:Y:S01]  /*1e030*/  STL.64 [R1+0x1a50], R244 ;  /* 0x001a50f401007387 */ /* 0x000fe20000100a00 */
[----:B------:R-:W-:Y:S02]  /*1e040*/  IMAD R250, R177, UR51, RZ ;  /* 0x00000033b1fa7c24 */ /* 0x000fe4000f8e02ff */
[----:B------:R-:W-:Y:S01]  /*1e050*/  IMAD R251, R176, UR51, RZ ;  /* 0x00000033b0fb7c24 */ /* 0x000fe2000f8e02ff */
[----:B------:R-:W-:Y:S01]  /*1e060*/  STL.64 [R1+0x1a58], R248 ;  /* 0x001a58f801007387 */ /* 0x000fe20000100a00 */
[----:B-1----:R-:W-:-:S03]  /*1e070*/  IMAD R4, R252, UR51, RZ ;  /* 0x00000033fc047c24 */ /* 0x002fc6000f8e02ff */
[----:B------:R1:W-:Y:S01]  /*1e080*/  STL.64 [R1+0x1a60], R250 ;  /* 0x001a60fa01007387 */ /* 0x0003e20000100a00 */
[----:B------:R-:W-:-:S03]  /*1e090*/  IMAD R3, R242, UR51, RZ ;  /* 0x00000033f2037c24 */ /* 0x000fc6000f8e02ff */
[----:B------:R2:W-:Y:S04]  /*1e0a0*/  STL [R1+0x88], R4 ;  /* 0x0000880401007387 */ /* 0x0005e80000100800 */
[----:B-1----:R-:W4:Y:S04]  /*1e0b0*/  LDL.LU R250, [R1+0x530] ;  /* 0x0005300001fa7983 */ /* 0x002f280000300800 */
[----:B------:R-:W-:Y:S04]  /*1e0c0*/  STL [R1+0x8c], R3 ;  /* 0x00008c0301007387 */ /* 0x000fe80000100800 */
[----:B------:R-:W4:Y:S01]  /*1e0d0*/  LDL.LU R251, [R1+0x52c] ;  /* 0x00052c0001fb7983 */ /* 0x000f220000300800 */
[----:B------:R-:W-:-:S02]  /*1e0e0*/  IMAD R243, R8, UR51, RZ ;  /* 0x0000003308f37c24 */ /* 0x000fc4000f8e02ff */
[----:B------:R-:W-:Y:S02]  /*1e0f0*/  IMAD R246, R16, UR51, RZ ;  /* 0x0000003310f67c24 */ /* 0x000fe4000f8e02ff */
[----:B---3--:R-:W-:-:S05]  /*1e100*/  IMAD R0, R7, UR51, RZ ;  /* 0x0000003307007c24 */ /* 0x008fca000f8e02ff */
        /* <DEDUP_REMOVED lines=10> */
[----:B--2---:R-:W2:Y:S04]  /*1e1b0*/  LDL.LU R4, [R1+0x4f8] ;  /* 0x0004f80001047983 */ /* 0x004ea80000300800 */
[----:B-1----:R-:W2:Y:S04]  /*1e1c0*/  LDL.LU R0, [R1+0x4f4] ;  /* 0x0004f40001007983 */ /* 0x002ea80000300800 */
[----:B------:R-:W2:Y:S04]  /*1e1d0*/  LDL.LU R10, [R1+0x4f0] ;  /* 0x0004f000010a7983 */ /* 0x000ea80000300800 */
        /* <DEDUP_REMOVED lines=10> */
[----:B------:R-:W2:Y:S01]  /*1e280*/  LDL.LU R7, [R1+0x4b0] ;  /* 0x0004b00001077983 */ /* 0x000ea20000300800 */
[----:B----4-:R-:W-:-:S05]  /*1e290*/  IMAD R250, R250, UR51, RZ ;  /* 0x00000033fafa7c24 */ /* 0x010fca000f8e02ff */
[----:B------:R1:W-:Y:S02]  /*1e2a0*/  STL [R1+0x94], R250 ;  /* 0x000094fa01007387 */ /* 0x0003e40000100800 */
[----:B-1----:R-:W-:-:S05]  /*1e2b0*/  IMAD R250, R251, UR51, RZ ;  /* 0x00000033fbfa7c24 */ /* 0x002fca000f8e02ff */
[----:B------:R3:W-:Y:S02]  /*1e2c0*/  STL [R1+0x98], R250 ;  /* 0x000098fa01007387 */ /* 0x0007e40000100800 */
[----:B---3--:R-:W-:Y:S02]  /*1e2d0*/  IMAD R250, R248, UR51, RZ ;  /* 0x00000033f8fa7c24 */ /* 0x008fe4000f8e02ff */
[----:B------:R-:W-:-:S03]  /*1e2e0*/  IMAD R249, R249, UR51, RZ ;  /* 0x00000033f9f97c24 */ /* 0x000fc6000f8e02ff */
[----:B------:R-:W-:Y:S01]  /*1e2f0*/  STL [R1+0x9c], R250 ;  /* 0x00009cfa01007387 */ /* 0x000fe20000100800 */
        /* <DEDUP_REMOVED lines=14> */
[----:B--2---:R-:W-:-:S03]  /*1e3e0*/  IMAD R12, R4, UR51, RZ ;  /* 0x00000033040c7c24 */ /* 0x004fc6000f8e02ff */
[----:B------:R-:W-:Y:S01]  /*1e3f0*/  STL [R1+0x120], R15 ;  /* 0x0001200f01007387 */ /* 0x000fe20000100800 */
[----:B------:R-:W-:-:S03]  /*1e400*/  IMAD R0, R0, UR51, RZ ;  /* 0x0000003300007c24 */ /* 0x000fc6000f8e02ff */
[----:B------:R-:W-:Y:S01]  /*1e410*/  STL [R1+0x124], R12 ;  /* 0x0001240c01007387 */ /* 0x000fe20000100800 */
[----:B------:R-:W-:-:S03]  /*1e420*/  IMAD R4, R10, UR51, RZ ;  /* 0x000000330a047c24 */ /* 0x000fc6000f8e02ff */
[----:B------:R1:W-:Y:S01]  /*1e430*/  STL [R1+0x128], R0 ;  /* 0x0001280001007387 */ /* 0x0003e20000100800 */
[----:B------:R-:W-:-:S03]  /*1e440*/  IMAD R10, R11, UR51, RZ ;  /* 0x000000330b0a7c24 */ /* 0x000fc6000f8e02ff */
[----:B------:R2:W-:Y:S01]  /*1e450*/  STL [R1+0x12c], R4 ;  /* 0x00012c0401007387 */ /* 0x0005e20000100800 */
[----:B-1----:R-:W-:-:S03]  /*1e460*/  IMAD R0, R9, UR51, RZ ;  /* 0x0000003309007c24 */ /* 0x002fc6000f8e02ff */
[----:B------:R-:W-:Y:S01]  /*1e470*/  STL [R1+0x130], R10 ;  /* 0x0001300a01007387 */ /* 0x000fe20000100800 */
[----:B--2---:R-:W-:-:S03]  /*1e480*/  IMAD R4, R8, UR51, RZ ;  /* 0x0000003308047c24 */ /* 0x004fc6000f8e02ff */
        /* <DEDUP_REMOVED lines=10> */
[----:B------:R1:W-:Y:S01]  /*1e530*/  STL [R1+0x148], R3 ;  /* 0x0001480301007387 */ /* 0x0003e20000100800 */
[----:B--2---:R-:W-:-:S03]  /*1e540*/  IMAD R4, R252, UR51, RZ ;  /* 0x00000033fc047c24 */ /* 0x004fc6000f8e02ff */
[----:B------:R2:W-:Y:S04]  /*1e550*/  STL [R1+0x14c], R0 ;  /* 0x00014c0001007387 */ /* 0x0005e80000100800 */
[----:B------:R3:W-:Y:S01]  /*1e560*/  STL [R1+0x150], R4 ;  /* 0x0001500401007387 */ /* 0x0007e20000100800 */
[----:B-1----:R-:W-:-:S03]  /*1e570*/  IMAD R3, R242, UR51, RZ ;  /* 0x00000033f2037c24 */ /* 0x002fc6000f8e02ff */
[----:B------:R-:W4:Y:S01]  /*1e580*/  LDL.LU R250, [R1+0x4ac] ;  /* 0x0004ac0001fa7983 */ /* 0x000f220000300800 */
[----:B--2---:R-:W-:-:S03]  /*1e590*/  IMAD R0, R7, UR51, RZ ;  /* 0x0000003307007c24 */ /* 0x004fc6000f8e02ff */
[----:B------:R-:W-:Y:S04]  /*1e5a0*/  STL [R1+0x154], R3 ;  /* 0x0001540301007387 */ /* 0x000fe80000100800 */
[----:B------:R-:W2:Y:S04]  /*1e5b0*/  LDL.LU R251, [R1+0x4a8] ;  /* 0x0004a80001fb7983 */ /* 0x000ea80000300800 */
[----:B------:R1:W-:Y:S04]  /*1e5c0*/  STL [R1+0x158], R0 ;  /* 0x0001580001007387 */ /* 0x0003e80000100800 */
        /* <DEDUP_REMOVED lines=9> */
[----:B---3--:R-:W3:Y:S04]  /*1e660*/  LDL.LU R4, [R1+0x470] ;  /* 0x0004700001047983 */ /* 0x008ee80000300800 */
[----:B-1----:R-:W3:Y:S04]  /*1e670*/  LDL.LU R0, [R1+0x46c] ;  /* 0x00046c0001007983 */ /* 0x002ee80000300800 */
        /* <DEDUP_REMOVED lines=12> */
[----:B----4-:R-:W-:-:S05]  /*1e740*/  IMAD R250, R250, UR51, RZ ;  /* 0x00000033fafa7c24 */ /* 0x010fca000f8e02ff */
[----:B------:R2:W-:Y:S02]  /*1e750*/  STL [R1+0x15c], R250 ;  /* 0x00015cfa01007387 */ /* 0x0005e40000100800 */
[----:B--2---:R-:W-:-:S05]  /*1e760*/  IMAD R250, R251, UR51, RZ ;  /* 0x00000033fbfa7c24 */ /* 0x004fca000f8e02ff */
[----:B------:R1:W-:Y:S01]  /*1e770*/  STL [R1+0x160], R250 ;  /* 0x000160fa01007387 */ /* 0x0003e20000100800 */
[----:B------:R-:W-:Y:S02]  /*1e780*/  IMAD R249, R249, UR51, RZ ;  /* 0x00000033f9f97c24 */ /* 0x000fe4000f8e02ff */
[----:B-1----:R-:W-:Y:S02]  /*1e790*/  IMAD R250, R248, UR51, RZ ;  /* 0x00000033f8fa7c24 */ /* 0x002fe4000f8e02ff */
[----:B------:R-:W-:Y:S02]  /*1e7a0*/  IMAD R248, R244, UR51, RZ ;  /* 0x00000033f4f87c24 */ /* 0x000fe4000f8e02ff */
[----:B------:R-:W-:Y:S01]  /*1e7b0*/  IMAD R245, R245, UR51, RZ ;  /* 0x00000033f5f57c24 */ /* 0x000fe2000f8e02ff */
[----:B------:R-:W-:Y:S01]  /*1e7c0*/  STL [R1+0x164], R250 ;  /* 0x000164fa01007387 */ /* 0x000fe20000100800 */
[----:B------:R-:W-:Y:S02]  /*1e7d0*/  IMAD R244, R240, UR51, RZ ;  /* 0x00000033f0f47c24 */ /* 0x000fe4000f8e02ff */
[----:B------:R-:W-:Y:S01]  /*1e7e0*/  IMAD R240, R18, UR51, RZ ;  /* 0x0000003312f07c24 */ /* 0x000fe2000f8e02ff */
[----:B------:R-:W-:Y:S01]  /*1e7f0*/  STL [R1+0x168], R249 ;  /* 0x000168f901007387 */ /* 0x000fe20000100800 */
[----:B------:R-:W-:-:S03]  /*1e800*/  IMAD R18, R17, UR51, RZ ;  /* 0x0000003311127c24 */ /* 0x000fc6000f8e02ff */
[----:B------:R-:W-:Y:S01]  /*1e810*/  STL [R1+0x16c], R248 ;  /* 0x00016cf801007387 */ /* 0x000fe20000100800 */
[----:B------:R-:W-:-:S03]  /*1e820*/  IMAD R17, R15, UR51, RZ ;  /* 0x000000330f117c24 */ /* 0x000fc6000f8e02ff */
[----:B------:R-:W-:Y:S01]  /*1e830*/  STL [R1+0x170], R245 ;  /* 0x000170f501007387 */ /* 0x000fe20000100800 */
[----:B------:R-:W-:-:S03]  /*1e840*/  IMAD R15, R12, UR51, RZ ;  /* 0x000000330c0f7c24 */ /* 0x000fc6000f8e02ff */
[----:B------:R-:W-:Y:S01]  /*1e850*/  STL [R1+0x174], R244 ;  /* 0x000174f401007387 */ /* 0x000fe20000100800 */
[----:B---3--:R-:W-:-:S03]  /*1e860*/  IMAD R12, R4, UR51, RZ ;  /* 0x00000033040c7c24 */ /* 0x008fc6000f8e02ff */
[----:B------:R-:W-:Y:S01]  /*1e870*/  STL [R1+0x178], R240 ;  /* 0x000178f001007387 */ /* 0x000fe20000100800 */
[----:B------:R-:W-:-:S03]  /*1e880*/  IMAD R0, R0, UR51, RZ ;  /* 0x0000003300007c24 */ /* 0x000fc6000f8e02ff */
[----:B------:R-:W-:Y:S01]  /*1e890*/  STL [R1+0x188], R18 ;  /* 0x0001881201007387 */ /* 0x000fe20000100800 */
[----:B------:R-:W-:-:S03]  /*1e8a0*/  IMAD R4, R10, UR51, RZ ;  /* 0x000000330a047c24 */ /* 0x000fc6000f8e02ff */
[----:B------:R-:W-:Y:S01]  /*1e8b0*/  STL [R1+0x190], R17 ;  /* 0x0001901101007387 */ /* 0x000fe20000100800 */
[----:B------:R-:W-:-:S03]  /*1e8c0*/  IMAD R10, R11, UR51, RZ ;  /* 0x000000330b0a7c24 */ /* 0x000fc6000f8e02ff */
[----:B------:R-:W-:Y:S04]  /*1e8d0*/  STL [R1+0x194], R15 ;  /* 0x0001940f01007387 */ /* 0x000fe80000100800 */
[----:B------:R-:W-:Y:S04]  /*1e8e0*/  STL [R1+0x198], R12 ;  /* 0x0001980c01007387 */ /* 0x000fe80000100800 */
[----:B------:R1:W-:Y:S04]  /*1e8f0*/  STL [R1+0x1a0], R0 ;  /* 0x0001a00001007387 */ /* 0x0003e80000100800 */
        /* <DEDUP_REMOVED lines=234> */
[----:B------:R-:W-:Y:S02]  /*1f7a0*/  IMAD R3, R177, UR51, RZ ;  /* 0x00000033b1037c24 */ /* 0x000fe4000f8e02ff */
[----:B--2---:R-:W-:Y:S01]  /*1f7b0*/  IMAD R4, R247, UR51, RZ ;  /* 0x00000033f7047c24 */ /* 0x004fe2000f8e02ff */
[----:B------:R1:W-:Y:S04]  /*1f7c0*/  STL [R1+0x220], R0 ;  /* 0x0002200001007387 */ /* 0x0003e80000100800 */
[----:B------:R2:W-:Y:S01]  /*1f7d0*/  STL [R1+0x210], R4 ;  /* 0x0002100401007387 */ /* 0x0005e20000100800 */
[----:B-1----:R-:W-:-:S03]  /*1f7e0*/  IMAD R0, R176, UR51, RZ ;  /* 0x00000033b0007c24 */ /* 0x002fc6000f8e02ff */
[----:B------:R1:W-:Y:S01]  /*1f7f0*/  STL [R1+0x20c], R3 ;  /* 0x00020c0301007387 */ /* 0x0003e20000100800 */
[----:B--2---:R-:W-:-:S03]  /*1f800*/  IMAD R4, R252, UR51, RZ ;  /* 0x00000033fc047c24 */ /* 0x004fc6000f8e02ff */
[----:B------:R2:W-:Y:S01]  /*1f810*/  STL [R1+0x208], R0 ;  /* 0x0002080001007387 */ /* 0x0005e20000100800 */
[----:B-1----:R-:W-:-:S03]  /*1f820*/  IMAD R3, R242, UR51, RZ ;  /* 0x00000033f2037c24 */ /* 0x002fc6000f8e02ff */
[----:B------:R1:W-:Y:S01]  /*1f830*/  STL [R1+0x200], R4 ;  /* 0x0002000401007387 */ /* 0x0003e20000100800 */
[----:B--2---:R-:W-:-:S03]  /*1f840*/  IMAD R0, R7, UR51, RZ ;  /* 0x0000003307007c24 */ /* 0x004fc6000f8e02ff */
[----:B------:R-:W2:Y:S04]  /*1f850*/  LDL.LU R177, [R1+0x1ec] ;  /* 0x0001ec0001b17983 */ /* 0x000ea80000300800 */
[----:B------:R-:W-:Y:S04]  /*1f860*/  STL [R1+0x1f4], R3 ;  /* 0x0001f40301007387 */ /* 0x000fe80000100800 */
        /* <DEDUP_REMOVED lines=17> */
[----:B----4-:R-:W4:Y:S04]  /*1f980*/  LDL.LU R0, [R1+0x5c] ;  /* 0x00005c0001007983 */ /* 0x010f280000300800 */
[----:B------:R-:W4:Y:S04]  /*1f990*/  LDL.LU R10, [R1+0x58] ;  /* 0x00005800010a7983 */ /* 0x000f280000300800 */
[----:B------:R-:W4:Y:S04]  /*1f9a0*/  LDL.LU R11, [R1+0x54] ;  /* 0x00005400010b7983 */ /* 0x000f280000300800 */
[----:B------:R-:W4:Y:S04]  /*1f9b0*/  LDL.LU R9, [R1+0x50] ;  /* 0x0000500001097983 */ /* 0x000f280000300800 */
[----:B------:R-:W4:Y:S04]  /*1f9c0*/  LDL.LU R8, [R1+0x48] ;  /* 0x0000480001087983 */ /* 0x000f280000300800 */
[----:B------:R-:W4:Y:S04]  /*1f9d0*/  LDL.LU R16, [R1+0x30] ;  /* 0x0000300001107983 */ /* 0x000f280000300800 */
[----:B------:R-:W4:Y:S04]  /*1f9e0*/  LDL.LU R3, [R1+0xc] ;  /* 0x00000c0001037983 */ /* 0x000f280000300800 */
[----:B------:R-:W4:Y:S01]  /*1f9f0*/  LDL.LU R247, [R1+0x8] ;  /* 0x0000080001f77983 */ /* 0x000f220000300800 */
[----:B--2---:R-:W-:-:S05]  /*1fa00*/  IMAD R177, R177, UR51, RZ ;  /* 0x00000033b1b17c24 */ /* 0x004fca000f8e02ff */
[----:B------:R1:W-:Y:S01]  /*1fa10*/  STL [R1+0x1ec], R177 ;  /* 0x0001ecb101007387 */ /* 0x0003e20000100800 */
[----:B---3--:R-:W-:-:S03]  /*1fa20*/  IMAD R176, R176, UR51, RZ ;  /* 0x00000033b0b07c24 */ /* 0x008fc6000f8e02ff */
[----:B-1----:R-:W2:Y:S01]  /*1fa30*/  LDL.LU R177, [R1+0x1ae4] ;  /* 0x001ae40001b17983 */ /* 0x002ea20000300800 */
[----:B------:R-:W-:-:S03]  /*1fa40*/  IMAD R252, R252, UR51, RZ ;  /* 0x00000033fcfc7c24 */ /* 0x000fc6000f8e02ff */
[----:B------:R1:W-:Y:S01]  /*1fa50*/  STL [R1+0x1d4], R176 ;  /* 0x0001d4b001007387 */ /* 0x0003e20000100800 */
[----:B------:R-:W-:Y:S02]  /*1fa60*/  IMAD R242, R242, UR51, RZ ;  /* 0x00000033f2f27c24 */ /* 0x000fe4000f8e02ff */
[----:B------:R-:W-:Y:S01]  /*1fa70*/  IMAD R7, R7, UR51, RZ ;  /* 0x0000003307077c24 */ /* 0x000fe2000f8e02ff */
[----:B-1----:R-:W3:Y:S04]  /*1fa80*/  LDL.LU R176, [R1+0x1ae0] ;  /* 0x001ae00001b07983 */ /* 0x002ee80000300800 */
[----:B------:R1:W-:Y:S04]  /*1fa90*/  STL [R1+0x1d0], R252 ;  /* 0x0001d0fc01007387 */ /* 0x0003e80000100800 */
[----:B-1----:R-:W2:Y:S04]  /*1faa0*/  LDL.LU R252, [R1+0x1adc] ;  /* 0x001adc0001fc7983 */ /* 0x002ea80000300800 */
[----:B------:R1:W-:Y:S04]  /*1fab0*/  STL [R1+0x1cc], R242 ;  /* 0x0001ccf201007387 */ /* 0x0003e80000100800 */
[----:B-1----:R-:W3:Y:S04]  /*1fac0*/  LDL.LU R242, [R1+0x1ad8] ;  /* 0x001ad80001f27983 */ /* 0x002ee80000300800 */
[----:B------:R1:W-:Y:S04]  /*1fad0*/  STL [R1+0x1bc], R7 ;  /* 0x0001bc0701007387 */ /* 0x0003e80000100800 */
[----:B-1----:R-:W2:Y:S01]  /*1fae0*/  LDL.LU R7, [R1+0x1ad4] ;  /* 0x001ad40001077983 */ /* 0x002ea20000300800 */
[----:B------:R-:W-:-:S02]  /*1faf0*/  IMAD R250, R250, UR51, RZ ;  /* 0x00000033fafa7c24 */ /* 0x000fc4000f8e02ff */
[----:B------:R-:W-:-:S03]  /*1fb00*/  IMAD R251, R251, UR51, RZ ;  /* 0x00000033fbfb7c24 */ /* 0x000fc6000f8e02ff */
[----:B------:R1:W-:Y:S01]  /*1fb10*/  STL [R1+0x1b8], R250 ;  /* 0x0001b8fa01007387 */ /* 0x0003e20000100800 */
[----:B------:R-:W-:Y:S02]  /*1fb20*/  IMAD R249, R249, UR51, RZ ;  /* 0x00000033f9f97c24 */ /* 0x000fe4000f8e02ff */
[----:B------:R-:W-:Y:S01]  /*1fb30*/  IMAD R245, R245, UR51, RZ ;  /* 0x00000033f5f57c24 */ /* 0x000fe2000f8e02ff */
[----:B------:R-:W-:Y:S01]  /*1fb40*/  STL [R1+0x1b4], R251 ;  /* 0x0001b4fb01007387 */ /* 0x000fe20000100800 */
[----:B-1----:R-:W-:Y:S02]  /*1fb50*/  IMAD R250, R248, UR51, RZ ;  /* 0x00000033f8fa7c24 */ /* 0x002fe4000f8e02ff */
[----:B------:R-:W-:Y:S02]  /*1fb60*/  IMAD R248, R244, UR51, RZ ;  /* 0x00000033f4f87c24 */ /* 0x000fe4000f8e02ff */
[----:B------:R-:W-:Y:S01]  /*1fb70*/  IMAD R244, R240, UR51, RZ ;  /* 0x00000033f0f47c24 */ /* 0x000fe2000f8e02ff */
[----:B------:R-:W-:Y:S01]  /*1fb80*/  STL [R1+0x1b0], R250 ;  /* 0x0001b0fa01007387 */ /* 0x000fe20000100800 */
[----:B------:R-:W-:-:S02]  /*1fb90*/  IMAD R240, R18, UR51, RZ ;  /* 0x0000003312f07c24 */ /* 0x000fc4000f8e02ff */
[----:B------:R-:W-:Y:S01]  /*1fba0*/  IMAD R18, R17, UR51, RZ ;  /* 0x0000003311127c24 */ /* 0x000fe2000f8e02ff */
[----:B------:R-:W-:Y:S01]  /*1fbb0*/  STL [R1+0x1ac], R249 ;  /* 0x0001acf901007387 */ /* 0x000fe20000100800 */
[----:B------:R-:W-:Y:S02]  /*1fbc0*/  IMAD R17, R15, UR51, RZ ;  /* 0x000000330f117c24 */ /* 0x000fe4000f8e02ff */
[----:B------:R-:W-:Y:S01]  /*1fbd0*/  IMAD R15, R12, UR51, RZ ;  /* 0x000000330c0f7c24 */ /* 0x000fe2000f8e02ff */
[----:B------:R-:W-:Y:S01]  /*1fbe0*/  STL [R1+0x1a8], R248 ;  /* 0x0001a8f801007387 */ /* 0x000fe20000100800 */
[----:B------:R-:W-:-:S03]  /*1fbf0*/  IMAD R12, R4, UR51, RZ ;  /* 0x00000033040c7c24 */ /* 0x000fc6000f8e02ff */
[----:B------:R-:W-:Y:S01]  /*1fc00*/  STL [R1+0x19c], R245 ;  /* 0x00019cf501007387 */ /* 0x000fe20000100800 */
[----:B----4-:R-:W-:-:S03]  /*1fc10*/  IMAD R4, R0, UR51, RZ ;  /* 0x0000003300047c24 */ /* 0x010fc6000f8e02ff */
[----:B------:R-:W-:Y:S01]  /*1fc20*/  STL [R1+0x18c], R244 ;  /* 0x00018cf401007387 */ /* 0x000fe20000100800 */
[----:B------:R-:W-:-:S03]  /*1fc30*/  IMAD R0, R10, UR51, RZ ;  /* 0x000000330a007c24 */ /* 0x000fc6000f8e02ff */
[----:B------:R-:W-:Y:S04]  /*1fc40*/  STL [R1+0x184], R240 ;  /* 0x000184f001007387 */ /* 0x000fe80000100800 */
[----:B------:R-:W-:Y:S01]  /*1fc50*/  STL [R1+0x180], R18 ;  /* 0x0001801201007387 */ /* 0x000fe20000100800 */
[----:B------:R-:W-:-:S03]  /*1fc60*/  IMAD R10, R11, UR51, RZ ;  /* 0x000000330b0a7c24 */ /* 0x000fc6000f8e02ff */
[----:B------:R-:W-:Y:S04]  /*1fc70*/  STL [R1+0x17c], R17 ;  /* 0x00017c1101007387 */ /* 0x000fe80000100800 */
[----:B------:R-:W-:Y:S04]  /*1fc80*/  STL [R1+0x84], R15 ;  /* 0x0000840f01007387 */ /* 0x000fe80000100800 */
[----:B------:R-:W-:Y:S04]  /*1fc90*/  STL [R1+0x80], R12 ;  /* 0x0000800c01007387 */ /* 0x000fe80000100800 */
[----:B------:R1:W-:Y:S04]  /*1fca0*/  STL [R1+0x5c], R4 ;  /* 0x00005c0401007387 */ /* 0x0003e80000100800 */
[----:B------:R4:W-:Y:S01]  /*1fcb0*/  STL [R1+0x58], R0 ;  /* 0x0000580001007387 */ /* 0x0009e20000100800 */
[----:B-1----:R-:W-:-:S03]  /*1fcc0*/  IMAD R4, R9, UR51, RZ ;  /* 0x0000003309047c24 */ /* 0x002fc6000f8e02ff */
[----:B------:R-:W-:Y:S01]  /*1fcd0*/  STL [R1+0x54], R10 ;  /* 0x0000540a01007387 */ /* 0x000fe20000100800 */
[----:B----4-:R-:W-:-:S03]  /*1fce0*/  IMAD R0, R8, UR51, RZ ;  /* 0x0000003308007c24 */ /* 0x010fc6000f8e02ff */
[----:B------:R1:W-:Y:S01]  /*1fcf0*/  STL [R1+0x50], R4 ;  /* 0x0000500401007387 */ /* 0x0003e20000100800 */
[----:B------:R-:W-:-:S03]  /*1fd00*/  IMAD R8, R16, UR51, RZ ;  /* 0x0000003310087c24 */ /* 0x000fc6000f8e02ff */
[----:B------:R4:W-:Y:S01]  /*1fd10*/  STL [R1+0x48], R0 ;  /* 0x0000480001007387 */ /* 0x0009e20000100800 */
[----:B-1----:R-:W-:-:S03]  /*1fd20*/  IMAD R4, R3, UR51, RZ ;  /* 0x0000003303047c24 */ /* 0x002fc6000f8e02ff */
[----:B------:R-:W-:Y:S01]  /*1fd30*/  STL [R1+0x30], R8 ;  /* 0x0000300801007387 */ /* 0x000fe20000100800 */
[----:B----4-:R-:W-:-:S03]  /*1fd40*/  IMAD R0, R247, UR51, RZ ;  /* 0x00000033f7007c24 */ /* 0x010fc6000f8e02ff */
[----:B------:R-:W-:Y:S04]  /*1fd50*/  STL [R1+0xc], R4 ;  /* 0x00000c0401007387 */ /* 0x000fe80000100800 */
[----:B------:R3:W-:Y:S01]  /*1fd60*/  STL [R1+0x8], R0 ;  /* 0x0000080001007387 */ /* 0x0007e20000100800 */
[----:B------:R-:W-:Y:S02]  /*1fd70*/  IMAD.MOV.U32 R247, RZ, RZ, R241 ;  /* 0x000000fffff77224 */ /* 0x000fe400078e00f1 */
[----:B------:R-:W-:Y:S02]  /*1fd80*/  IMAD.MOV.U32 R9, RZ, RZ, R5 ;  /* 0x000000ffff097224 */ /* 0x000fe400078e0005 */
[----:B---3--:R-:W-:Y:S02]  /*1fd90*/  IMAD R0, R242, UR51, RZ ;  /* 0x00000033f2007c24 */ /* 0x008fe4000f8e02ff */
[----:B--2---:R-:W-:-:S05]  /*1fda0*/  IMAD R3, R7, UR51, RZ ;  /* 0x0000003307037c24 */ /* 0x004fca000f8e02ff */
[----:B------:R-:W-:Y:S04]  /*1fdb0*/  STL [R1+0x4], R3 ;  /* 0x0000040301007387 */ /* 0x000fe80000100800 */
[----:B------:R1:W-:Y:S04]  /*1fdc0*/  STL [R1], R0 ;  /* 0x0000000001007387 */ /* 0x0003e80000100800 */
[----:B------:R-:W2:Y:S04]  /*1fdd0*/  LDL.LU R4, [R1+0x610] ;  /* 0x0006100001047983 */ /* 0x000ea80000300800 */
[----:B------:R-:W3:Y:S04]  /*1fde0*/  LDL.LU R12, [R1+0x3c0] ;  /* 0x0003c000010c7983 */ /* 0x000ee80000300800 */
[----:B-1----:R-:W4:Y:S04]  /*1fdf0*/  LDL.LU R0, [R1+0x324] ;  /* 0x0003240001007983 */ /* 0x002f280000300800 */
[----:B------:R-:W4:Y:S04]  /*1fe00*/  LDL.LU R3, [R1+0x2b0] ;  /* 0x0002b00001037983 */ /* 0x000f280000300800 */
[----:B------:R-:W4:Y:S04]  /*1fe10*/  LDL.LU R242, [R1+0x778] ;  /* 0x0007780001f27983 */ /* 0x000f280000300800 */
[----:B------:R-:W4:Y:S04]  /*1fe20*/  LDL.LU R241, [R1+0x118] ;  /* 0x0001180001f17983 */ /* 0x000f280000300800 */
[----:B------:R-:W4:Y:S01]  /*1fe30*/  LDL.LU R5, [R1+0x100] ;  /* 0x0001000001057983 */ /* 0x000f220000300800 */
[----:B------:R-:W1:Y:S01]  /*1fe40*/  S2R R7, SR_TID.X ;  /* 0x0000000000077919 */ /* 0x000e620000002100 */
[----:B------:R-:W-:-:S02]  /*1fe50*/  IMAD.MOV.U32 R8, RZ, RZ, R2 ;  /* 0x000000ffff087224 */ /* 0x000fc400078e0002 */
[----:B------:R-:W-:Y:S01]  /*1fe60*/  IMAD R176, R176, UR51, RZ ;  /* 0x00000033b0b07c24 */ /* 0x000fe2000f8e02ff */
[----:B------:R-:W4:Y:S01]  /*1fe70*/  LDL.LU R2, [R1+0x104] ;  /* 0x0001040001027983 */ /* 0x000f220000300800 */
[----:B------:R-:W-:-:S03]  /*1fe80*/  IMAD R177, R177, UR51, RZ ;  /* 0x00000033b1b17c24 */ /* 0x000fc6000f8e02ff */
[----:B------:R-:W4:Y:S01]  /*1fe90*/  LDL.LU R240, [R1+0x114] ;  /* 0x0001140001f07983 */ /* 0x000f220000300800 */
[----:B------:R-:W-:Y:S02]  /*1fea0*/  IMAD R180, R180, UR51, RZ ;  /* 0x00000033b4b47c24 */ /* 0x000fe4000f8e02ff */
[----:B------:R-:W-:Y:S01]  /*1feb0*/  IMAD R181, R181, UR51, RZ ;  /* 0x00000033b5b57c24 */ /* 0x000fe2000f8e02ff */
[----:B------:R-:W4:Y:S04]  /*1fec0*/  LDL.LU R250, [R1+0xfc] ;  /* 0x0000fc0001fa7983 */ /* 0x000f280000300800 */
[----:B------:R-:W4:Y:S04]  /*1fed0*/  LDL.LU R18, [R1+0xf8] ;  /* 0x0000f80001127983 */ /* 0x000f280000300800 */
[----:B------:R-:W4:Y:S04]  /*1fee0*/  LDL.LU R17, [R1+0xf4] ;  /* 0x0000f40001117983 */ /* 0x000f280000300800 */
[----:B------:R-:W4:Y:S01]  /*1fef0*/  LDL.LU R251, [R1+0xf0] ;  /* 0x0000f00001fb7983 */ /* 0x000f220000300800 */
[----:B-1----:R-:W-:-:S03]  /*1ff00*/  SHF.R.U32.HI R7, RZ, 0x6, R7 ;  /* 0x00000006ff077819 */ /* 0x002fc60000011607 */
[----:B------:R-:W-:Y:S01]  /*1ff10*/  STL.64 [R1+0x1a68], R176 ;  /* 0x001a68b001007387 */ /* 0x000fe20000100a00 */
[----:B------:R-:W-:-:S03]  /*1ff20*/  SGXT.U32 R7, R7, 0x1 ;  /* 0x000000010707781a */ /* 0x000fc60000000000 */
[----:B------:R-:W-:Y:S01]  /*1ff30*/  STL.64 [R1+0x1a70], R178 ;  /* 0x001a70b201007387 */ /* 0x000fe20000100a00 */
[----:B------:R-:W-:-:S03]  /*1ff40*/  LOP3.LUT R16, R7, 0x2, RZ, 0xfc, !PT ;  /* 0x0000000207107812 */ /* 0x000fc600078efcff */
[----:B------:R3:W-:Y:S04]  /*1ff50*/  STL.64 [R1+0x1a78], R180 ;  /* 0x001a78b401007387 */ /* 0x0007e80000100a00 */
[----:B------:R1:W-:Y:S04]  /*1ff60*/  STL [R1+0x1a80], R181 ;  /* 0x001a80b501007387 */ /* 0x0003e80000100800 */
[----:B------:R-:W4:Y:S01]  /*1ff70*/  LDL.LU R7, [R1+0x10c] ;  /* 0x00010c0001077983 */ /* 0x000f220000300800 */
[----:B------:R-:W-:Y:S01]  /*1ff80*/  LEA R13, P0, R14, UR6, 0x2 ;  /* 0x000000060e0d7c11 */ /* 0x000fe2000f8010ff */
[----:B------:R-:W-:Y:S01]  /*1ff90*/  IMAD R252, R252, UR51, RZ ;  /* 0x00000033fcfc7c24 */ /* 0x000fe2000f8e02ff */
[----:B------:R-:W-:Y:S01]  /*1ffa0*/  ULDC UR6, c[0x0][0x240] ;  /* 0x0000900000067ab9 */ /* 0x000fe20000000800 */
[----:B------:R-:W4:Y:S01]  /*1ffb0*/  LDL.LU R15, [R1+0xe8] ;  /* 0x0000e800010f7983 */ /* 0x000f220000300800 */
[----:B------:R-:W-:Y:S01]  /*1ffc0*/  LEA.HI.X.SX32 R14, R14, UR7, 0x2, P0 ;  /* 0x000000070e0e7c11 */ /* 0x000fe200080f16ff */
[----:B------:R-:W-:Y:S01]  /*1ffd0*/  IMAD R182, R182, UR51, RZ ;  /* 0x00000033b6b67c24 */ /* 0x000fe2000f8e02ff */
[----:B------:R-:W-:Y:S01]  /*1ffe0*/  ULDC UR7, c[0x0][0x240] ;  /* 0x0000900000077ab9 */ /* 0x000fe20000000800 */
[----:B--2---:R-:W-:-:S04]  /*1fff0*/  LEA R10, P1, R4, R13, 0x2 ;  /* 0x0000000d040a7211 */ /* 0x004fc800078210ff */
[----:B------:R-:W-:Y:S02]  /*20000*/  LEA.HI.X.SX32 R11, R4, R14, 0x2, P1 ;  /* 0x0000000e040b7211 */ /* 0x000fe400008f16ff */
[----:B------:R-:W2:Y:S01]  /*20010*/  LDL.LU R4, [R1+0xe4] ;  /* 0x0000e40001047983 */ /* 0x000ea20000300800 */
[----:B---3--:R-:W-:-:S03]  /*20020*/  LEA R180, P2, R12, R13, 0x2 ;  /* 0x0000000d0cb47211 */ /* 0x008fc600078410ff */
[----:B------:R-:W-:Y:S01]  /*20030*/  STL.64 [R1+0xe58], R10 ;  /* 0x000e580a01007387 */ /* 0x000fe20000100a00 */
[----:B-1----:R-:W-:-:S03]  /*20040*/  LEA.HI.X.SX32 R181, R12, R14, 0x2, P2 ;  /* 0x0000000e0cb57211 */ /* 0x002fc600010f16ff */
[----:B------:R-:W3:Y:S01]  /*20050*/  LDL.LU R12, [R1+0xec] ;  /* 0x0000ec00010c7983 */ /* 0x000ee20000300800 */
[----:B----4-:R-:W-:-:S03]  /*20060*/  LEA R178, P3, R0, R13, 0x2 ;  /* 0x0000000d00b27211 */ /* 0x010fc600078610ff */
[----:B------:R-:W-:Y:S01]  /*20070*/  STL.64 [R1+0xe50], R180 ;  /* 0x000e50b401007387 */ /* 0x000fe20000100a00 */
[----:B------:R-:W-:-:S03]  /*20080*/  LEA.HI.X.SX32 R179, R0, R14, 0x2, P3 ;  /* 0x0000000e00b37211 */ /* 0x000fc600018f16ff */
[----:B------:R-:W4:Y:S04]  /*20090*/  LDL.LU R0, [R1+0xe0] ;  /* 0x0000e00001007983 */ /* 0x000f280000300800 */
[----:B------:R1:W-:Y:S01]  /*200a0*/  STL.64 [R1+0xe48], R178 ;  /* 0x000e48b201007387 */ /* 0x0003e20000100a00 */
[-C--:B------:R-:W-:Y:S02]  /*200b0*/  LEA R176, P5, R3, R13.reuse, 0x2 ;  /* 0x0000000d03b07211 */ /* 0x080fe400078a10ff */
[----:B-1----:R-:W-:Y:S01]  /*200c0*/  LEA R178, P3, R9, R13, 0x2 ;  /* 0x0000000d09b27211 */ /* 0x002fe200078610ff */
[----:B------:R-:W-:Y:S02]  /*200d0*/  IMAD.MOV.U32 R179, RZ, RZ, R9 ;  /* 0x000000ffffb37224 */ /* 0x000fe400078e0009 */
[----:B------:R-:W4:Y:S01]  /*200e0*/  LDL.LU R9, [R1+0xdc] ;  /* 0x0000dc0001097983 */ /* 0x000f220000300800 */
[----:B------:R-:W-:-:S05]  /*200f0*/  LEA.HI.X.SX32 R177, R3, R14, 0x2, P5 ;  /* 0x0000000e03b17211 */ /* 0x000fca00028f16ff */
[----:B------:R1:W-:Y:S04]  /*20100*/  STL.64 [R1+0xe40], R176 ;  /* 0x000e40b001007387 */ /* 0x0003e80000100a00 */
[----:B------:R-:W4:Y:S01]  /*20110*/  LDL.LU R3, [R1+0xd8] ;  /* 0x0000d80001037983 */ /* 0x000f220000300800 */
[----:B------:R-:W-:-:S04]  /*20120*/  LEA R248, P4, R242, R13, 0x2 ;  /* 0x0000000df2f87211 */ /* 0x000fc800078810ff */
[----:B------:R-:W-:-:S05]  /*20130*/  LEA.HI.X.SX32 R249, R242, R14, 0x2, P4 ;  /* 0x0000000ef2f97211 */ /* 0x000fca00020f16ff */
[----:B------:R1:W-:Y:S04]  /*20140*/  STL.64 [R1+0xe38], R248 ;  /* 0x000e38f801007387 */ /* 0x0003e80000100a00 */
[----:B------:R-:W4:Y:S01]  /*20150*/  LDL.LU R242, [R1+0xd0] ;  /* 0x0000d00001f27983 */ /* 0x000f220000300800 */
[----:B------:R-:W-:-:S04]  /*20160*/  LEA R244, P0, R241, R13, 0x2 ;  /* 0x0000000df1f47211 */ /* 0x000fc800078010ff */
[----:B------:R-:W-:Y:S01]  /*20170*/  LEA.HI.X.SX32 R245, R241, R14, 0x2, P0 ;  /* 0x0000000ef1f57211 */ /* 0x000fe200000f16ff */
[----:B------:R-:W-:-:S04]  /*20180*/  IMAD.MOV.U32 R241, RZ, RZ, R19 ;  /* 0x000000fffff17224 */ /* 0x000fc800078e0013 */
[----:B------:R1:W-:Y:S04]  /*20190*/  STL.64 [R1+0xe30], R244 ;  /* 0x000e30f401007387 */ /* 0x0003e80000100a00 */
[----:B------:R-:W4:Y:S01]  /*201a0*/  LDL.LU R19, [R1+0xc8] ;  /* 0x0000c80001137983 */ /* 0x000f220000300800 */
[----:B------:R-:W-:-:S04]  /*201b0*/  LEA R10, P1, R5, R13, 0x2 ;  /* 0x0000000d050a7211 */ /* 0x000fc800078210ff */
[----:B------:R-:W-:Y:S02]  /*201c0*/  LEA.HI.X.SX32 R11, R5, R14, 0x2, P1 ;  /* 0x0000000e050b7211 */ /* 0x000fe400008f16ff */
[----:B------:R-:W4:Y:S01]  /*201d0*/  LDL.LU R5, [R1+0xc4] ;  /* 0x0000c40001057983 */ /* 0x000f220000300800 */
[----:B------:R-:W-:-:S03]  /*201e0*/  LEA R180, P2, R2, R13, 0x2 ;  /* 0x0000000d02b47211 */ /* 0x000fc600078410ff */
[----:B------:R1:W-:Y:S01]  /*201f0*/  STL.64 [R1+0xe28], R10 ;  /* 0x000e280a01007387 */ /* 0x0003e20000100a00 */
[-C--:B------:R-:W-:Y:S01]  /*20200*/  LEA.HI.X.SX32 R181, R2, R14.reuse, 0x2, P2 ;  /* 0x0000000e02b57211 */ /* 0x080fe200010f16ff */
[----:B------:R-:W-:Y:S01]  /*20210*/  IMAD.MOV.U32 R2, RZ, RZ, R6 ;  /* 0x000000ffff027224 */ /* 0x000fe200078e0006 */
[----:B------:R-:W-:Y:S01]  /*20220*/  LEA.HI.X.SX32 R179, R179, R14, 0x2, P3 ;  /* 0x0000000eb3b37211 */ /* 0x000fe200018f16ff */
[----:B------:R-:W4:Y:S01]  /*20230*/  LDL.LU R6, [R1+0xcc] ;  /* 0x0000cc0001067983 */ /* 0x000f220000300800 */
[----:B-1----:R-:W-:-:S03]  /*20240*/  LEA R176, P5, R7, R13, 0x2 ;  /* 0x0000000d07b07211 */ /* 0x002fc600078a10ff */
[----:B------:R1:W-:Y:S01]  /*20250*/  STL.64 [R1+0xe20], R180 ;  /* 0x000e20b401007387 */ /* 0x0003e20000100a00 */
[----:B------:R-:W-:-:S03]  /*20260*/  LEA.HI.X.SX32 R177, R7, R14, 0x2, P5 ;  /* 0x0000000e07b17211 */ /* 0x000fc600028f16ff */
[----:B------:R1:W-:Y:S01]  /*20270*/  STL.64 [R1+0xe18], R178 ;  /* 0x000e18b201007387 */ /* 0x0003e20000100a00 */
[----:B------:R-:W-:-:S03]  /*20280*/  LEA R248, P4, R240, R13, 0x2 ;  /* 0x0000000df0f87211 */ /* 0x000fc600078810ff */
[----:B------:R-:W4:Y:S01]  /*20290*/  LDL.LU R7, [R1+0xc0] ;  /* 0x0000c00001077983 */ /* 0x000f220000300800 */
[----:B------:R-:W-:Y:S02]  /*202a0*/  LEA R244, P0, R250, R13, 0x2 ;  /* 0x0000000dfaf47211 */ /* 0x000fe400078010ff */
[-C--:B------:R-:W-:Y:S01]  /*202b0*/  LEA.HI.X.SX32 R249, R240, R14.reuse, 0x2, P4 ;  /* 0x0000000ef0f97211 */ /* 0x080fe200020f16ff */
[----:B------:R1:W-:Y:S01]  /*202c0*/  STL.64 [R1+0xe10], R176 ;  /* 0x000e10b001007387 */ /* 0x0003e20000100a00 */
[----:B------:R-:W-:-:S03]  /*202d0*/  LEA.HI.X.SX32 R245, R250, R14, 0x2, P0 ;  /* 0x0000000efaf57211 */ /* 0x000fc600000f16ff */
[----:B------:R-:W4:Y:S01]  /*202e0*/  LDL.LU R240, [R1+0xbc] ;  /* 0x0000bc0001f07983 */ /* 0x000f220000300800 */
[----:B------:R-:W-:-:S03]  /*202f0*/  LEA R10, P1, R18, R13, 0x2 ;  /* 0x0000000d120a7211 */ /* 0x000fc600078210ff */
[----:B------:R2:W-:Y:S01]  /*20300*/  STL.64 [R1+0xe08], R248 ;  /* 0x000e08f801007387 */ /* 0x0005e20000100a00 */
[----:B------:R-:W-:-:S03]  /*20310*/  LEA.HI.X.SX32 R11, R18, R14, 0x2, P1 ;  /* 0x0000000e120b7211 */ /* 0x000fc600008f16ff */
[----:B------:R3:W-:Y:S01]  /*20320*/  STL.64 [R1+0xe00], R244 ;  /* 0x000e00f401007387 */ /* 0x0007e20000100a00 */
[----:B-1----:R-:W-:-:S03]  /*20330*/  LEA R180, P2, R17, R13, 0x2 ;  /* 0x0000000d11b47211 */ /* 0x002fc600078410ff */
[----:B------:R-:W4:Y:S01]  /*20340*/  LDL.LU R18, [R1+0xb8] ;  /* 0x0000b80001127983 */ /* 0x000f220000300800 */
[----:B------:R-:W-:Y:S02]  /*20350*/  LEA R178, P3, R251, R13, 0x2 ;  /* 0x0000000dfbb27211 */ /* 0x000fe400078610ff */
[-C--:B------:R-:W-:Y:S01]  /*20360*/  LEA.HI.X.SX32 R181, R17, R14.reuse, 0x2, P2 ;  /* 0x0000000e11b57211 */ /* 0x080fe200010f16ff */
[----:B------:R4:W-:Y:S01]  /*20370*/  STL.64 [R1+0xdf8], R10 ;  /* 0x000df80a01007387 */ /* 0x0009e20000100a00 */
[----:B------:R-:W-:-:S03]  /*20380*/  LEA.HI.X.SX32 R179, R251, R14, 0x2, P3 ;  /* 0x0000000efbb37211 */ /* 0x000fc600018f16ff */
[----:B------:R-:W4:Y:S01]  /*20390*/  LDL.LU R17, [R1+0xb4] ;  /* 0x0000b40001117983 */ /* 0x000f220000300800 */
[----:B------:R-:W-:-:S03]  /*203a0*/  LEA R176, P5, R15, R13, 0x2 ;  /* 0x0000000d0fb07211 */ /* 0x000fc600078a10ff */
[----:B------:R-:W-:Y:S01]  /*203b0*/  STL.64 [R1+0xdf0], R180 ;  /* 0x000df0b401007387 */ /* 0x000fe20000100a00 */
[----:B------:R-:W-:-:S03]  /*203c0*/  LEA.HI.X.SX32 R177, R15, R14, 0x2, P5 ;  /* 0x0000000e0fb17211 */ /* 0x000fc600028f16ff */
[----:B------:R-:W-:Y:S04]  /*203d0*/  STL.64 [R1+0xde8], R178 ;  /* 0x000de8b201007387 */ /* 0x000fe80000100a00 */
[----:B------:R-:W4:Y:S04]  /*203e0*/  LDL.LU R15, [R1+0xb0] ;  /* 0x0000b000010f7983 */ /* 0x000f280000300800 */
[----:B------:R-:W-:Y:S01]  /*203f0*/  STL.64 [R1+0xde0], R176 ;  /* 0x000de0b001007387 */ /* 0x000fe20000100a00 */
[----:B--2---:R-:W-:-:S04]  /*20400*/  LEA R248, P4, R4, R13, 0x2 ;  /* 0x0000000d04f87211 */ /* 0x004fc800078810ff */
[----:B------:R-:W-:Y:S02]  /*20410*/  LEA.HI.X.SX32 R249, R4, R14, 0x2, P4 ;  /* 0x0000000e04f97211 */ /* 0x000fe400020f16ff */
[----:B------:R-:W2:Y:S01]  /*20420*/  LDL.LU R4, [R1+0x7c] ;  /* 0x00007c0001047983 */ /* 0x000ea20000300800 */
[----:B---3--:R-:W-:-:S03]  /*20430*/  LEA R244, P0, R12, R13, 0x2 ;  /* 0x0000000d0cf47211 */ /* 0x008fc600078010ff */
[----:B------:R-:W-:Y:S01]  /*20440*/  STL.64 [R1+0xdd8], R248 ;  /* 0x000dd8f801007387 */ /* 0x000fe20000100a00 */
[----:B------:R-:W-:-:S03]  /*20450*/  LEA.HI.X.SX32 R245, R12, R14, 0x2, P0 ;  /* 0x0000000e0cf57211 */ /* 0x000fc600000f16ff */
[----:B------:R-:W3:Y:S01]  /*20460*/  LDL.LU R12, [R1+0x78] ;  /* 0x00007800010c7983 */ /* 0x000ee20000300800 */
[----:B----4-:R-:W-:-:S03]  /*20470*/  LEA R10, P1, R0, R13, 0x2 ;  /* 0x0000000d000a7211 */ /* 0x010fc600078210ff */
[----:B------:R-:W-:Y:S01]  /*20480*/  STL.64 [R1+0xdd0], R244 ;  /* 0x000dd0f401007387 */ /* 0x000fe20000100a00 */
[----:B------:R-:W-:-:S03]  /*20490*/  LEA.HI.X.SX32 R11, R0, R14, 0x2, P1 ;  /* 0x0000000e000b7211 */ /* 0x000fc600008f16ff */
[----:B------:R-:W4:Y:S04]  /*204a0*/  LDL.LU R0, [R1+0x74] ;  /* 0x0000740001007983 */ /* 0x000f280000300800 */
[----:B------:R1:W-:Y:S04]  /*204b0*/  STL.64 [R1+0xdc8], R10 ;  /* 0x000dc80a01007387 */ /* 0x0003e80000100a00 */
[----:B-1----:R-:W4:Y:S01]  /*204c0*/  LDL.LU R10, [R1+0x70] ;  /* 0x00007000010a7983 */ /* 0x002f220000300800 */
[----:B------:R-:W-:-:S03]  /*204d0*/  LEA R180, P2, R9, R13, 0x2 ;  /* 0x0000000d09b47211 */ /* 0x000fc600078410ff */
[----:B------:R-:W4:Y:S01]  /*204e0*/  LDL.LU R11, [R1+0x6c] ;  /* 0x00006c00010b7983 */ /* 0x000f220000300800 */
[----:B------:R-:W-:-:S03]  /*204f0*/  LEA.HI.X.SX32 R181, R9, R14, 0x2, P2 ;  /* 0x0000000e09b57211 */ /* 0x000fc600010f16ff */
[----:B------:R-:W4:Y:S04]  /*20500*/  LDL.LU R9, [R1+0x68] ;  /* 0x0000680001097983 */ /* 0x000f280000300800 */
[----:B------:R1:W-:Y:S01]  /*20510*/  STL.64 [R1+0xdc0], R180 ;  /* 0x000dc0b401007387 */ /* 0x0003e20000100a00 */
[----:B------:R-:W-:-:S04]  /*20520*/  LEA R178, P3, R3, R13, 0x2 ;  /* 0x0000000d03b27211 */ /* 0x000fc800078610ff */
[----:B------:R-:W-:Y:S02]  /*20530*/  LEA.HI.X.SX32 R179, R3, R14, 0x2, P3 ;  /* 0x0000000e03b37211 */ /* 0x000fe400018f16ff */
[----:B-1----:R-:W-:Y:S02]  /*20540*/  MOV R181, R8 ;  /* 0x0000000800b57202 */ /* 0x002fe40000000f00 */
[----:B------:R-:W4:Y:S04]  /*20550*/  LDL.LU R8, [R1+0x64] ;  /* 0x0000640001087983 */ /* 0x000f280000300800 */
[----:B------:R-:W4:Y:S04]  /*20560*/  LDL.LU R3, [R1+0x60] ;  /* 0x0000600001037983 */ /* 0x000f280000300800 */
[----:B------:R1:W-:Y:S01]  /*20570*/  STL.64 [R1+0xdb8], R178 ;  /* 0x000db8b201007387 */ /* 0x0003e20000100a00 */
[----:B------:R-:W-:-:S04]  /*20580*/  LEA R176, P5, R242, R13, 0x2 ;  /* 0x0000000df2b07211 */ /* 0x000fc800078a10ff */
[----:B------:R-:W-:Y:S01]  /*20590*/  LEA.HI.X.SX32 R177, R242, R14, 0x2, P5 ;  /* 0x0000000ef2b17211 */ /* 0x000fe200028f16ff */
[----:B-1----:R-:W-:Y:S02]  /*205a0*/  IMAD.MOV.U32 R179, RZ, RZ, R247 ;  /* 0x000000ffffb37224 */ /* 0x002fe400078e00f7 */
        /* <DEDUP_REMOVED lines=13> */
[----:B------:R-:W4:Y:S01]  /*20680*/  LDL.LU R5, [R1+0x34] ;  /* 0x0000340001057983 */ /* 0x000f220000300800 */
[----:B------:R-:W-:-:S04]  /*20690*/  LEA R244, P1, R6, R13, 0x2 ;  /* 0x0000000d06f47211 */ /* 0x000fc800078210ff */
[----:B------:R-:W-:Y:S01]  /*206a0*/  LEA.HI.X.SX32 R245, R6, R14, 0x2, P1 ;  /* 0x0000000e06f57211 */ /* 0x000fe200008f16ff */
[----:B------:R1:W-:Y:S01]  /*206b0*/  STL.64 [R1+0xda0], R248 ;  /* 0x000da0f801007387 */ /* 0x0003e20000100a00 */
[----:B------:R-:W-:-:S03]  /*206c0*/  LEA R180, P2, R7, R13, 0x2 ;  /* 0x0000000d07b47211 */ /* 0x000fc600078410ff */
[----:B------:R-:W4:Y:S01]  /*206d0*/  LDL.LU R6, [R1+0x2c] ;  /* 0x00002c0001067983 */ /* 0x000f220000300800 */
[-C--:B------:R-:W-:Y:S01]  /*206e0*/  LEA R178, P3, R240, R13.reuse, 0x2 ;  /* 0x0000000df0b27211 */ /* 0x080fe200078610ff */
[----:B-1----:R-:W-:Y:S02]  /*206f0*/  IMAD.MOV.U32 R249, RZ, RZ, R2 ;  /* 0x000000fffff97224 */ /* 0x002fe400078e0002 */
[----:B------:R-:W4:Y:S04]  /*20700*/  LDL.LU R2, [R1+0x28] ;  /* 0x0000280001027983 */ /* 0x000f280000300800 */
[----:B------:R1:W-:Y:S01]  /*20710*/  STL.64 [R1+0xd98], R244 ;  /* 0x000d98f401007387 */ /* 0x0003e20000100a00 */
[----:B------:R-:W-:Y:S01]  /*20720*/  LEA R176, P5, R18, R13, 0x2 ;  /* 0x0000000d12b07211 */ /* 0x000fe200078a10ff */
[----:B-1----:R-:W-:Y:S01]  /*20730*/  IMAD.MOV.U32 R245, RZ, RZ, R181 ;  /* 0x000000fffff57224 */ /* 0x002fe200078e00b5 */
[----:B------:R-:W-:-:S02]  /*20740*/  LEA.HI.X.SX32 R181, R7, R14, 0x2, P2 ;  /* 0x0000000e07b57211 */ /* 0x000fc400010f16ff */
[----:B------:R-:W4:Y:S04]  /*20750*/  LDL.LU R7, [R1+0x24] ;  /* 0x0000240001077983 */ /* 0x000f280000300800 */
[----:B------:R1:W-:Y:S01]  /*20760*/  STL.64 [R1+0xd90], R180 ;  /* 0x000d90b401007387 */ /* 0x0003e20000100a00 */
[-C--:B------:R-:W-:Y:S01]  /*20770*/  LEA R250, P4, R17, R13.reuse, 0x2 ;  /* 0x0000000d11fa7211 */ /* 0x080fe200078810ff */
[----:B-1----:R-:W-:Y:S01]  /*20780*/  IMAD.MOV.U32 R181, RZ, RZ, R179 ;  /* 0x000000ffffb57224 */ /* 0x002fe200078e00b3 */
[-C--:B------:R-:W-:Y:S02]  /*20790*/  LEA.HI.X.SX32 R179, R240, R14.reuse, 0x2, P3 ;  /* 0x0000000ef0b37211 */ /* 0x080fe400018f16ff */
[----:B------:R-:W4:Y:S04]  /*207a0*/  LDL.LU R240, [R1+0x1ad0] ;  /* 0x001ad00001f07983 */ /* 0x000f280000300800 */
[----:B------:R1:W-:Y:S01]  /*207b0*/  STL.64 [R1+0xd88], R178 ;  /* 0x000d88b201007387 */ /* 0x0003e20000100a00 */
[----:B------:R-:W-:Y:S01]  /*207c0*/  LEA R248, P0, R15, R13, 0x2 ;  /* 0x0000000d0ff87211 */ /* 0x000fe200078010ff */
[----:B-1----:R-:W-:Y:S01]  /*207d0*/  IMAD.MOV.U32 R179, RZ, RZ, R177 ;  /* 0x000000ffffb37224 */ /* 0x002fe200078e00b1 */
[----:B------:R-:W-:-:S02]  /*207e0*/  LEA.HI.X.SX32 R177, R18, R14, 0x2, P5 ;  /* 0x0000000e12b17211 */ /* 0x000fc400028f16ff */
[----:B------:R-:W4:Y:S04]  /*207f0*/  LDL.LU R18, [R1+0x1acc] ;  /* 0x001acc0001127983 */ /* 0x000f280000300800 */
[----:B------:R1:W-:Y:S02]  /*20800*/  STL.64 [R1+0xd80], R176 ;  /* 0x000d80b001007387 */ /* 0x0003e40000100a00 */
[----:B-1----:R-:W-:Y:S01]  /*20810*/  IMAD.MOV.U32 R177, RZ, RZ, R251 ;  /* 0x000000ffffb17224 */ /* 0x002fe200078e00fb */
[----:B------:R-:W-:Y:S02]  /*20820*/  LEA.HI.X.SX32 R251, R17, R14, 0x2, P4 ;  /* 0x0000000e11fb7211 */ /* 0x000fe400020f16ff */
[----:B------:R-:W4:Y:S04]  /*20830*/  LDL.LU R17, [R1+0x1ac8] ;  /* 0x001ac80001117983 */ /* 0x000f280000300800 */
[----:B------:R1:W-:Y:S02]  /*20840*/  STL.64 [R1+0xd78], R250 ;  /* 0x000d78fa01007387 */ /* 0x0003e40000100a00 */
[----:B-1----:R-:W-:-:S02]  /*20850*/  MOV R251, R249 ;  /* 0x000000f900fb7202 */ /* 0x002fc40000000f00 */
[----:B------:R-:W-:Y:S02]  /*20860*/  LEA.HI.X.SX32 R249, R15, R14, 0x2, P0 ;  /* 0x0000000e0ff97211 */ /* 0x000fe400000f16ff */
[----:B------:R-:W4:Y:S04]  /*20870*/  LDL.LU R15, [R1+0x1ac4] ;  /* 0x001ac400010f7983 */ /* 0x000f280000300800 */
[----:B------:R1:W-:Y:S02]  /*20880*/  STL.64 [R1+0xd70], R248 ;  /* 0x000d70f801007387 */ /* 0x0003e40000100a00 */
[----:B-1----:R-:W-:Y:S01]  /*20890*/  IMAD.MOV.U32 R249, RZ, RZ, R245 ;  /* 0x000000fffff97224 */ /* 0x002fe200078e00f5 */
[----:B--2---:R-:W-:-:S04]  /*208a0*/  LEA R244, P1, R4, R13, 0x2 ;  /* 0x0000000d04f47211 */ /* 0x004fc800078210ff */
[----:B------:R-:W-:Y:S02]  /*208b0*/  LEA.HI.X.SX32 R245, R4, R14, 0x2, P1 ;  /* 0x0000000e04f57211 */ /* 0x000fe400008f16ff */
[----:B------:R-:W2:Y:S01]  /*208c0*/  LDL.LU R4, [R1+0x1ac0] ;  /* 0x001ac00001047983 */ /* 0x000ea20000300800 */
[----:B---3--:R-:W-:-:S03]  /*208d0*/  LEA R180, P2, R12, R13, 0x2 ;  /* 0x0000000d0cb47211 */ /* 0x008fc600078410ff */
[----:B------:R1:W-:Y:S01]  /*208e0*/  STL.64 [R1+0xd68], R244 ;  /* 0x000d68f401007387 */ /* 0x0003e20000100a00 */
[-C--:B----4-:R-:W-:Y:S01]  /*208f0*/  LEA R178, P3, R0, R13.reuse, 0x2 ;  /* 0x0000000d00b27211 */ /* 0x090fe200078610ff */
[----:B-1----:R-:W-:Y:S01]  /*20900*/  IMAD.MOV.U32 R245, RZ, RZ, R181 ;  /* 0x000000fffff57224 */ /* 0x002fe200078e00b5 */
[-C--:B------:R-:W-:Y:S02]  /*20910*/  LEA.HI.X.SX32 R181, R12, R14.reuse, 0x2, P2 ;  /* 0x0000000e0cb57211 */ /* 0x080fe400010f16ff */
[----:B------:R-:W3:Y:S04]  /*20920*/  LDL.LU R12, [R1+0x1abc] ;  /* 0x001abc00010c7983 */ /* 0x000ee80000300800 */
        /* <DEDUP_REMOVED lines=9> */
[----:B------:R-:W2:Y:S04]  /*209c0*/  LDL.LU R10, [R1+0x1ab4] ;  /* 0x001ab400010a7983 */ /* 0x000ea80000300800 */
[----:B------:R1:W-:Y:S01]  /*209d0*/  STL.64 [R1+0xd50], R176 ;  /* 0x000d50b001007387 */ /* 0x0003e20000100a00 */
[----:B------:R-:W-:Y:S01]  /*209e0*/  LEA R248, P0, R9, R13, 0x2 ;  /* 0x0000000d09f87211 */ /* 0x000fe200078010ff */
[----:B-1----:R-:W-:Y:S01]  /*209f0*/  IMAD.MOV.U32 R177, RZ, RZ, R251 ;  /* 0x000000ffffb17224 */ /* 0x002fe200078e00fb */
[----:B------:R-:W-:-:S02]  /*20a00*/  LEA.HI.X.SX32 R251, R11, R14, 0x2, P4 ;  /* 0x0000000e0bfb7211 */ /* 0x000fc400020f16ff */
[----:B------:R-:W3:Y:S04]  /*20a10*/  LDL.LU R11, [R1+0x1ab0] ;  /* 0x001ab000010b7983 */ /* 0x000ee80000300800 */
[----:B------:R1:W-:Y:S01]  /*20a20*/  STL.64 [R1+0xd48], R250 ;  /* 0x000d48fa01007387 */ /* 0x0003e20000100a00 */
[CC--:B------:R-:W-:Y:S01]  /*20a30*/  LEA R244, P1, R8.reuse, R13.reuse, 0x2 ;  /* 0x0000000d08f47211 */ /* 0x0c0fe200078210ff */
[----:B-1----:R-:W-:Y:S01]  /*20a40*/  IMAD.MOV.U32 R251, RZ, RZ, R249 ;  /* 0x000000fffffb7224 */ /* 0x002fe200078e00f9 */
[-C--:B------:R-:W-:Y:S02]  /*20a50*/  LEA.HI.X.SX32 R249, R9, R14.reuse, 0x2, P0 ;  /* 0x0000000e09f97211 */ /* 0x080fe400000f16ff */
[----:B------:R-:W4:Y:S04]  /*20a60*/  LDL.LU R9, [R1+0x1aac] ;  /* 0x001aac0001097983 */ /* 0x000f280000300800 */
[----:B------:R1:W-:Y:S01]  /*20a70*/  STL.64 [R1+0xd40], R248 ;  /* 0x000d40f801007387 */ /* 0x0003e20000100a00 */
[----:B------:R-:W-:Y:S01]  /*20a80*/  LEA R180, P2, R3, R13, 0x2 ;  /* 0x0000000d03b47211 */ /* 0x000fe200078410ff */
[----:B-1----:R-:W-:Y:S01]  /*20a90*/  IMAD.MOV.U32 R249, RZ, RZ, R245 ;  /* 0x000000fffff97224 */ /* 0x002fe200078e00f5 */
[----:B------:R-:W-:-:S02]  /*20aa0*/  LEA.HI.X.SX32 R245, R8, R14, 0x2, P1 ;  /* 0x0000000e08f57211 */ /* 0x000fc400008f16ff */
[----:B------:R-:W3:Y:S04]  /*20ab0*/  LDL.LU R8, [R1+0x1aa8] ;  /* 0x001aa80001087983 */ /* 0x000ee80000300800 */
[----:B------:R1:W-:Y:S01]  /*20ac0*/  STL.64 [R1+0xd38], R244 ;  /* 0x000d38f401007387 */ /* 0x0003e20000100a00 */
[-C--:B------:R-:W-:Y:S01]  /*20ad0*/  LEA R178, P3, R247, R13.reuse, 0x2 ;  /* 0x0000000df7b27211 */ /* 0x080fe200078610ff */
[----:B-1----:R-:W-:Y:S01]  /*20ae0*/  IMAD.MOV.U32 R245, RZ, RZ, R181 ;  /* 0x000000fffff57224 */ /* 0x002fe200078e00b5 */
[----:B------:R-:W-:Y:S02]  /*20af0*/  LEA.HI.X.SX32 R181, R3, R14, 0x2, P2 ;  /* 0x0000000e03b57211 */ /* 0x000fe400010f16ff */
[----:B------:R-:W2:Y:S04]  /*20b00*/  LDL.LU R3, [R1+0x1aa4] ;  /* 0x001aa40001037983 */ /* 0x000ea80000300800 */
[----:B------:R1:W-:Y:S01]  /*20b10*/  STL.64 [R1+0xd30], R180 ;  /* 0x000d30b401007387 */ /* 0x0003e20000100a00 */
[----:B------:R-:W-:-:S02]  /*20b20*/  LEA R176, P5, R242, R13, 0x2 ;  /* 0x0000000df2b07211 */ /* 0x000fc400078a10ff */
[----:B-1----:R-:W-:Y:S02]  /*20b30*/  MOV R181, R179 ;  /* 0x000000b300b57202 */ /* 0x002fe40000000f00 */
        /* <DEDUP_REMOVED lines=16> */
[----:B------:R-:W4:Y:S04]  /*20c40*/  LDL.LU R19, [R1+0x1a94] ;  /* 0x001a940001137983 */ /* 0x000f280000300800 */
[----:B------:R1:W-:Y:S01]  /*20c50*/  STL.64 [R1+0xd10], R248 ;  /* 0x000d10f801007387 */ /* 0x0003e20000100a00 */
[-C--:B------:R-:W-:Y:S02]  /*20c60*/  LEA R180, P2, R5, R13.reuse, 0x2 ;  /* 0x0000000d05b47211 */ /* 0x080fe400078410ff */
[-C--:B-1----:R-:W-:Y:S01]  /*20c70*/  LEA R248, P0, R245, R13.reuse, 0x2 ;  /* 0x0000000df5f87211 */ /* 0x082fe200078010ff */
[----:B------:R-:W-:Y:S01]  /*20c80*/  IMAD.MOV.U32 R249, RZ, RZ, R245 ;  /* 0x000000fffff97224 */ /* 0x000fe200078e00f5 */
[-C--:B------:R-:W-:Y:S02]  /*20c90*/  LEA.HI.X.SX32 R245, R238, R14.reuse, 0x2, P1 ;  /* 0x0000000eeef57211 */ /* 0x080fe400008f16ff */
[----:B------:R-:W4:Y:S04]  /*20ca0*/  LDL.LU R238, [R1+0x1a90] ;  /* 0x001a900001ee7983 */ /* 0x000f280000300800 */
[----:B------:R1:W-:Y:S02]  /*20cb0*/  STL.64 [R1+0xd08], R244 ;  /* 0x000d08f401007387 */ /* 0x0003e40000100a00 */
[----:B-1----:R-:W-:Y:S01]  /*20cc0*/  LEA R244, P1, R181, R13, 0x2 ;  /* 0x0000000db5f47211 */ /* 0x002fe200078210ff */
[----:B------:R-:W-:Y:S01]  /*20cd0*/  IMAD.MOV.U32 R245, RZ, RZ, R181 ;  /* 0x000000fffff57224 */ /* 0x000fe200078e00b5 */
[----:B------:R-:W-:-:S02]  /*20ce0*/  LEA.HI.X.SX32 R181, R5, R14, 0x2, P2 ;  /* 0x0000000e05b57211 */ /* 0x000fc400010f16ff */
[----:B------:R-:W4:Y:S01]  /*20cf0*/  LDL.LU R5, [R1+0x1a8c] ;  /* 0x001a8c0001057983 */ /* 0x000f220000300800 */
[----:B------:R-:W-:-:S03]  /*20d00*/  LEA R178, P3, R6, R13, 0x2 ;  /* 0x0000000d06b27211 */ /* 0x000fc600078610ff */
[----:B------:R1:W-:Y:S01]  /*20d10*/  STL.64 [R1+0xd00], R180 ;  /* 0x000d00b401007387 */ /* 0x0003e20000100a00 */
[-C--:B------:R-:W-:Y:S02]  /*20d20*/  LEA R176, P5, R2, R13.reuse, 0x2 ;  /* 0x0000000d02b07211 */ /* 0x080fe400078a10ff */
[-C--:B-1----:R-:W-:Y:S01]  /*20d30*/  LEA R180, P2, R179, R13.reuse, 0x2 ;  /* 0x0000000db3b47211 */ /* 0x082fe200078410ff */
[----:B------:R-:W-:Y:S01]  /*20d40*/  IMAD.MOV.U32 R181, RZ, RZ, R179 ;  /* 0x000000ffffb57224 */ /* 0x000fe200078e00b3 */
[----:B------:R-:W-:Y:S02]  /*20d50*/  LEA.HI.X.SX32 R179, R6, R14, 0x2, P3 ;  /* 0x0000000e06b37211 */ /* 0x000fe400018f16ff */
[----:B------:R-:W4:Y:S04]  /*20d60*/  LDL.LU R6, [R1+0x1a88] ;  /* 0x001a880001067983 */ /* 0x000f280000300800 */
[----:B------:R1:W-:Y:S01]  /*20d70*/  STL.64 [R1+0xcf8], R178 ;  /* 0x000cf8b201007387 */ /* 0x0003e20000100a00 */
[----:B------:R-:W-:-:S02]  /*20d80*/  LEA R250, P4, R7, R13, 0x2 ;  /* 0x0000000d07fa7211 */ /* 0x000fc400078810ff */
[-C--:B------:R-:W-:Y:S02]  /*20d90*/  LEA.HI.X.SX32 R249, R249, R14.reuse, 0x2, P0 ;  /* 0x0000000ef9f97211 */ /* 0x080fe400000f16ff */
[----:B-1----:R-:W-:Y:S01]  /*20da0*/  LEA R178, P3, R177, R13, 0x2 ;  /* 0x0000000db1b27211 */ /* 0x002fe200078610ff */
[----:B------:R-:W-:Y:S01]  /*20db0*/  IMAD.MOV.U32 R179, RZ, RZ, R177 ;  /* 0x000000ffffb37224 */ /* 0x000fe200078e00b1 */
[-C--:B------:R-:W-:Y:S02]  /*20dc0*/  LEA.HI.X.SX32 R177, R2, R14.reuse, 0x2, P5 ;  /* 0x0000000e02b17211 */ /* 0x080fe400028f16ff */
[----:B------:R-:W4:Y:S04]  /*20dd0*/  LDL.LU R2, [R1+0x1a84] ;  /* 0x001a840001027983 */ /* 0x000f280000300800 */
[----:B------:R1:W-:Y:S01]  /*20de0*/  STL.64 [R1+0xcf0], R176 ;  /* 0x000cf0b001007387 */ /* 0x0003e20000100a00 */
[----:B------:R-:W-:-:S02]  /*20df0*/  LEA.HI.X.SX32 R245, R245, R14, 0x2, P1 ;  /* 0x0000000ef5f57211 */ /* 0x000fc400008f16ff */
[-C--:B------:R-:W-:Y:S02]  /*20e00*/  LEA.HI.X.SX32 R181, R181, R14.reuse, 0x2, P2 ;  /* 0x0000000eb5b57211 */ /* 0x080fe400010f16ff */
[----:B-1----:R-:W-:Y:S01]  /*20e10*/  LEA R176, P5, R251, R13, 0x2 ;  /* 0x0000000dfbb07211 */ /* 0x002fe200078a10ff */
[----:B------:R-:W-:Y:S01]  /*20e20*/  IMAD.MOV.U32 R177, RZ, RZ, R251 ;  /* 0x000000ffffb17224 */ /* 0x000fe200078e00fb */
[-C--:B------:R-:W-:Y:S02]  /*20e30*/  LEA.HI.X.SX32 R251, R7, R14.reuse, 0x2, P4 ;  /* 0x0000000e07fb7211 */ /* 0x080fe400020f16ff */
[----:B------:R-:W-:-:S03]  /*20e40*/  LEA.HI.X.SX32 R179, R179, R14, 0x2, P3 ;  /* 0x0000000eb3b37211 */ /* 0x000fc600018f16ff */
[----:B------:R-:W-:Y:S01]  /*20e50*/  STL.64 [R1+0xce8], R250 ;  /* 0x000ce8fa01007387 */ /* 0x000fe20000100a00 */
[----:B------:R-:W-:-:S03]  /*20e60*/  LEA.HI.X.SX32 R177, R177, R14, 0x2, P5 ;  /* 0x0000000eb1b17211 */ /* 0x000fc600028f16ff */
[----:B------:R-:W-:Y:S04]  /*20e70*/  STL.64 [R1+0xce0], R248 ;  /* 0x000ce0f801007387 */ /* 0x000fe80000100a00 */
[----:B------:R-:W-:Y:S04]  /*20e80*/  STL.64 [R1+0xcd8], R244 ;  /* 0x000cd8f401007387 */ /* 0x000fe80000100a00 */
[----:B------:R3:W-:Y:S04]  /*20e90*/  STL.64 [R1+0xcd0], R180 ;  /* 0x000cd0b401007387 */ /* 0x0007e80000100a00 */
[----:B------:R-:W-:Y:S04]  /*20ea0*/  STL.64 [R1+0xcc8], R178 ;  /* 0x000cc8b201007387 */ /* 0x000fe80000100a00 */
[----:B------:R-:W-:Y:S01]  /*20eb0*/  STL.64 [R1+0xcc0], R176 ;  /* 0x000cc0b001007387 */ /* 0x000fe20000100a00 */
[----:B---3--:R-:W-:-:S04]  /*20ec0*/  LEA R180, P2, R242, R13, 0x2 ;  /* 0x0000000df2b47211 */ /* 0x008fc800078410ff */
[----:B------:R-:W-:Y:S02]  /*20ed0*/  LEA.HI.X.SX32 R181, R242, R14, 0x2, P2 ;  /* 0x0000000ef2b57211 */ /* 0x000fe400010f16ff */
[----:B--2---:R-:W-:-:S04]  /*20ee0*/  LEA R244, P1, R241, R13, 0x2 ;  /* 0x0000000df1f47211 */ /* 0x004fc800078210ff */
[----:B------:R-:W-:Y:S02]  /*20ef0*/  LEA.HI.X.SX32 R245, R241, R14, 0x2, P1 ;  /* 0x0000000ef1f57211 */ /* 0x000fe400008f16ff */
[----:B----4-:R-:W-:-:S04]  /*20f00*/  LEA R248, P0, R19, R13, 0x2 ;  /* 0x0000000d13f87211 */ /* 0x010fc800078010ff */
[----:B------:R-:W-:Y:S02]  /*20f10*/  LEA.HI.X.SX32 R249, R19, R14, 0x2, P0 ;  /* 0x0000000e13f97211 */ /* 0x000fe400000f16ff */
[----:B------:R-:W-:-:S04]  /*20f20*/  LEA R250, P4, R5, R13, 0x2 ;  /* 0x0000000d05fa7211 */ /* 0x000fc800078810ff */
[----:B------:R-:W-:-:S05]  /*20f30*/  LEA.HI.X.SX32 R251, R5, R14, 0x2, P4 ;  /* 0x0000000e05fb7211 */ /* 0x000fca00020f16ff */
[----:B------:R-:W-:Y:S04]  /*20f40*/  STL.64 [R1+0xcb8], R250 ;  /* 0x000cb8fa01007387 */ /* 0x000fe80000100a00 */
[----:B------:R-:W-:Y:S04]  /*20f50*/  STL.64 [R1+0xcb0], R248 ;  /* 0x000cb0f801007387 */ /* 0x000fe80000100a00 */
[----:B------:R-:W-:Y:S04]  /*20f60*/  STL.64 [R1+0xca8], R244 ;  /* 0x000ca8f401007387 */ /* 0x000fe80000100a00 */
[----:B------:R1:W-:Y:S04]  /*20f70*/  STL.64 [R1+0xca0], R180 ;  /* 0x000ca0b401007387 */ /* 0x0003e80000100a00 */
[----:B-1----:R-:W2:Y:S01]  /*20f80*/  LDL.LU R181, [R1+0x1a80] ;  /* 0x001a800001b57983 */ /* 0x002ea20000300800 */
[----:B------:R-:W-:-:S02]  /*20f90*/  LEA R178, P3, R247, R13, 0x2 ;  /* 0x0000000df7b27211 */ /* 0x000fc400078610ff */
[-C--:B------:R-:W-:Y:S02]  /*20fa0*/  LEA R176, P5, R3, R13.reuse, 0x2 ;  /* 0x0000000d03b07211 */ /* 0x080fe400078a10ff */
[-C--:B------:R-:W-:Y:S02]  /*20fb0*/  LEA R180, P1, R10, R13.reuse, 0x2 ;  /* 0x0000000d0ab47211 */ /* 0x080fe400078210ff */
[-C--:B------:R-:W-:Y:S02]  /*20fc0*/  LEA R250, P4, R8, R13.reuse, 0x2 ;  /* 0x0000000d08fa7211 */ /* 0x080fe400078810ff */
[-C--:B------:R-:W-:Y:S01]  /*20fd0*/  LEA.HI.X.SX32 R179, R247, R14.reuse, 0x2, P3 ;  /* 0x0000000ef7b37211 */ /* 0x080fe200018f16ff */
[----:B------:R2:W-:Y:S01]  /*20fe0*/  STL [R1+0xc70], R180 ;  /* 0x000c70b401007387 */ /* 0x0005e20000100800 */
[----:B------:R-:W-:Y:S02]  /*20ff0*/  LEA R248, P0, R9, R13, 0x2 ;  /* 0x0000000d09f87211 */ /* 0x000fe400078010ff */
[----:B------:R-:W-:-:S02]  /*21000*/  LEA.HI.X.SX32 R177, R3, R14, 0x2, P5 ;  /* 0x0000000e03b17211 */ /* 0x000fc400028f16ff */
[----:B------:R-:W-:Y:S02]  /*21010*/  LEA R244, P6, R11, R13, 0x2 ;  /* 0x0000000d0bf47211 */ /* 0x000fe400078c10ff */
[-C--:B------:R-:W-:Y:S02]  /*21020*/  LEA.HI.X.SX32 R251, R8, R14.reuse, 0x2, P4 ;  /* 0x0000000e08fb7211 */ /* 0x080fe400020f16ff */
[-C--:B------:R-:W-:Y:S02]  /*21030*/  LEA.HI.X.SX32 R249, R9, R14.reuse, 0x2, P0 ;  /* 0x0000000e09f97211 */ /* 0x080fe400000f16ff */
[----:B------:R-:W-:Y:S01]  /*21040*/  LEA.HI.X.SX32 R245, R11, R14, 0x2, P6 ;  /* 0x0000000e0bf57211 */ /* 0x000fe200030f16ff */
[----:B------:R-:W1:Y:S01]  /*21050*/  S2R R7, SR_TID.X ;  /* 0x0000000000077919 */ /* 0x000e620000002100 */
[----:B--2---:R-:W2:Y:S04]  /*21060*/  LDL.LU.64 R180, [R1+0x1a78] ;  /* 0x001a780001b47983 */ /* 0x004ea80000300a00 */
[----:B------:R3:W-:Y:S04]  /*21070*/  STL.64 [R1+0xc98], R178 ;  /* 0x000c98b201007387 */ /* 0x0007e80000100a00 */
[----:B---3--:R-:W3:Y:S04]  /*21080*/  LDL.LU.64 R178, [R1+0x1a70] ;  /* 0x001a700001b27983 */ /* 0x008ee80000300a00 */
[----:B------:R4:W-:Y:S04]  /*21090*/  STL.64 [R1+0xc90], R176 ;  /* 0x000c90b001007387 */ /* 0x0009e80000100a00 */
[----:B----4-:R-:W4:Y:S04]  /*210a0*/  LDL.LU.64 R176, [R1+0x1a68] ;  /* 0x001a680001b07983 */ /* 0x010f280000300a00 */
[----:B------:R1:W-:Y:S04]  /*210b0*/  STL.64 [R1+0xc88], R250 ;  /* 0x000c88fa01007387 */ /* 0x0003e80000100a00 */
[----:B-1----:R-:W2:Y:S04]  /*210c0*/  LDL.LU.64 R250, [R1+0x1a60] ;  /* 0x001a600001fa7983 */ /* 0x002ea80000300a00 */
[----:B------:R1:W-:Y:S04]  /*210d0*/  STL.64 [R1+0xc80], R248 ;  /* 0x000c80f801007387 */ /* 0x0003e80000100a00 */
[----:B-1----:R-:W3:Y:S04]  /*210e0*/  LDL.LU.64 R248, [R1+0x1a58] ;  /* 0x001a580001f87983 */ /* 0x002ee80000300a00 */
[----:B------:R1:W-:Y:S04]  /*210f0*/  STL.64 [R1+0xc78], R244 ;  /* 0x000c78f401007387 */ /* 0x0003e80000100a00 */
[----:B-1----:R-:W4:Y:S01]  /*21100*/  LDL.LU.64 R244, [R1+0x1a50] ;  /* 0x001a500001f47983 */ /* 0x002f220000300a00 */
[----:B------:R-:W-:-:S02]  /*21110*/  IMAD R183, R183, UR51, RZ ;  /* 0x00000033b7b77c24 */ /* 0x000fc4000f8e02ff */
[----:B------:R-:W-:Y:S02]  /*21120*/  IMAD R184, R184, UR51, RZ ;  /* 0x00000033b8b87c24 */ /* 0x000fe4000f8e02ff */
[----:B------:R-:W-:Y:S02]  /*21130*/  IMAD R185, R185, UR51, RZ ;  /* 0x00000033b9b97c24 */ /* 0x000fe4000f8e02ff */
[----:B------:R-:W-:Y:S02]  /*21140*/  IMAD R186, R186, UR51, RZ ;  /* 0x00000033baba7c24 */ /* 0x000fe4000f8e02ff */
[----:B------:R-:W-:Y:S02]  /*21150*/  IMAD R187, R187, UR51, RZ ;  /* 0x00000033bbbb7c24 */ /* 0x000fe4000f8e02ff */
[----:B------:R-:W-:Y:S02]  /*21160*/  IMAD R188, R188, UR51, RZ ;  /* 0x00000033bcbc7c24 */ /* 0x000fe4000f8e02ff */
        /* <DEDUP_REMOVED lines=24> */
[----:B------:R-:W-:Y:S01]  /*212f0*/  IMAD R213, R213, UR51, RZ ;  /* 0x00000033d5d57c24 */ /* 0x000fe2000f8e02ff */
[----:B------:R-:W-:Y:S01]  /*21300*/  ULDC UR51, c[0x0][0x240] ;  /* 0x0000900000337ab9 */ /* 0x000fe20000000800 */
        /* <DEDUP_REMOVED lines=133> */
[----:B------:R-:W-:Y:S01]  /*21b60*/  SHF.R.U32.HI R7, RZ, 0x6, R7 ;  /* 0x00000006ff077819 */ /* 0x000fe20000011607 */
        /* <DEDUP_REMOVED lines=116> */
[----:B------:R-:W-:Y:S01]  /*222b0*/  SGXT.U32 R7, R7, 0x1 ;  /* 0x000000010707781a */ /* 0x000fe20000000000 */
        /* <DEDUP_REMOVED lines=55> */
[----:B------:R-:W-:Y:S01]  /*22630*/  IMAD R119, R119, UR6, RZ ;  /* 0x0000000677777c24 */ /* 0x000fe2000f8e02ff */
[----:B------:R-:W-:Y:S01]  /*22640*/  ULDC UR6, c[0x0][0x240] ;  /* 0x0000900000067ab9 */ /* 0x000fe20000000800 */
[----:B------:R-:W2:Y:S01]  /*22650*/  LDL.LU R3, [R1+0x1040] ;  /* 0x0010400001037983 */ /* 0x000ea20000300800 */
[----:B------:R-:W-:Y:S01]  /*22660*/  ULDC UR5, c[0x0][0x230] ;  /* 0x00008c0000057ab9 */ /* 0x000fe20000000800 */
[----:B------:R-:W-:Y:S01]  /*22670*/  ULDC UR7, c[0x0][0x230] ;  /* 0x00008c0000077ab9 */ /* 0x000fe20000000800 */
[----:B------:R-:W-:Y:S01]  /*22680*/  ULDC UR56, c[0x0][0x240] ;  /* 0x0000900000387ab9 */ /* 0x000fe20000000800 */
[----:B------:R-:W3:Y:S01]  /*22690*/  LDL.LU R8, [R1+0xffc] ;  /* 0x000ffc0001087983 */ /* 0x000ee20000300800 */
[----:B------:R-:W-:Y:S01]  /*226a0*/  ULDC UR57, c[0x0][0x240] ;  /* 0x0000900000397ab9 */ /* 0x000fe20000000800 */
[----:B------:R-:W-:Y:S01]  /*226b0*/  ULDC UR58, c[0x0][0x240] ;  /* 0x00009000003a7ab9 */ /* 0x000fe20000000800 */
[----:B------:R-:W-:Y:S01]  /*226c0*/  ULDC UR59, c[0x0][0x240] ;  /* 0x00009000003b7ab9 */ /* 0x000fe20000000800 */
[----:B------:R-:W-:Y:S01]  /*226d0*/  STL.64 [R1+0x21b0], R148 ;  /* 0x0021b09401007387 */ /* 0x000fe20000100a00 */
        /* <DEDUP_REMOVED lines=11> */
[----:B------:R1:W-:Y:S01]  /*22790*/  STL.64 [R1+0x2198], R154 ;  /* 0x0021989a01007387 */ /* 0x0003e20000100a00 */
[----:B------:R-:W-:Y:S01]  /*227a0*/  ULDC UR33, c[0x0][0x240] ;  /* 0x0000900000217ab9 */ /* 0x000fe20000000800 */
        /* <DEDUP_REMOVED lines=10> */
[----:B-1----:R-:W4:Y:S01]  /*22850*/  LDL.LU R155, [R1+0x1000] ;  /* 0x00100000019b7983 */ /* 0x002f220000300800 */
[----:B------:R-:W-:Y:S01]  /*22860*/  ULDC UR41, c[0x0][0x240] ;  /* 0x0000900000297ab9 */ /* 0x000fe20000000800 */
[----:B------:R-:W-:Y:S01]  /*22870*/  ULDC UR23, c[0x0][0x240] ;  /* 0x0000900000177ab9 */ /* 0x000fe20000000800 */
[----:B------:R-:W-:Y:S01]  /*22880*/  ULDC UR22, c[0x0][0x240] ;  /* 0x0000900000167ab9 */ /* 0x000fe20000000800 */
[----:B------:R-:W4:Y:S01]  /*22890*/  LDL.LU R152, [R1+0x102c] ;  /* 0x00102c0001987983 */ /* 0x000f220000300800 */
[----:B------:R-:W-:Y:S01]  /*228a0*/  ULDC UR21, c[0x0][0x240] ;  /* 0x0000900000157ab9 */ /* 0x000fe20000000800 */
[----:B------:R-:W-:Y:S01]  /*228b0*/  ULDC UR20, c[0x0][0x240] ;  /* 0x0000900000147ab9 */ /* 0x000fe20000000800 */
[----:B------:R-:W-:Y:S01]  /*228c0*/  ULDC UR19, c[0x0][0x240] ;  /* 0x0000900000137ab9 */ /* 0x000fe20000000800 */
[----:B------:R-:W4:Y:S01]  /*228d0*/  LDL.LU R9, [R1+0x103c] ;  /* 0x00103c0001097983 */ /* 0x000f220000300800 */
[----:B------:R-:W-:Y:S01]  /*228e0*/  ULDC UR18, c[0x0][0x240] ;  /* 0x0000900000127ab9 */ /* 0x000fe20000000800 */
[----:B------:R-:W-:Y:S01]  /*228f0*/  ULDC UR17, c[0x0][0x240] ;  /* 0x0000900000117ab9 */ /* 0x000fe20000000800 */
[----:B------:R-:W-:Y:S01]  /*22900*/  ULDC UR16, c[0x0][0x240] ;  /* 0x0000900000107ab9 */ /* 0x000fe20000000800 */
[----:B------:R-:W2:Y:S01]  /*22910*/  LDL.LU R154, [R1+0x1038] ;  /* 0x00103800019a7983 */ /* 0x000ea20000300800 */
        /* <DEDUP_REMOVED lines=11> */
[----:B------:R-:W-:Y:S01]  /*229d0*/  STL [R1+0x2190], R158 ;  /* 0x0021909e01007387 */ /* 0x000fe20000100800 */
        /* <DEDUP_REMOVED lines=12> */
[----:B-1----:R-:W3:Y:S04]  /*22aa0*/  LDL.LU R157, [R1+0xff4] ;  /* 0x000ff400019d7983 */ /* 0x002ee80000300800 */
[----:B------:R-:W4:Y:S04]  /*22ab0*/  LDL.LU R158, [R1+0x1020] ;  /* 0x00102000019e7983 */ /* 0x000f280000300800 */
        /* <DEDUP_REMOVED lines=10> */
[----:B------:R1:W-:Y:S04]  /*22b60*/  STL [R1+0x2180], R159 ;  /* 0x0021809f01007387 */ /* 0x0003e80000100800 */
[----:B-1----:R-:W4:Y:S04]  /*22b70*/  LDL.LU R159, [R1+0xfe0] ;  /* 0x000fe000019f7983 */ /* 0x002f280000300800 */
[----:B------:R1:W-:Y:S04]  /*22b80*/  STL.64 [R1+0x2178], R160 ;  /* 0x002178a001007387 */ /* 0x0003e80000100a00 */
[----:B-1----:R-:W4:Y:S04]  /*22b90*/  LDL.LU R160, [R1+0xfdc] ;  /* 0x000fdc0001a07983 */ /* 0x002f280000300800 */
[----:B------:R-:W3:Y:S04]  /*22ba0*/  LDL.LU R161, [R1+0x1050] ;  /* 0x0010500001a17983 */ /* 0x000ee80000300800 */
[----:B------:R1:W-:Y:S04]  /*22bb0*/  STL [R1+0x2170], R6 ;  /* 0x0021700601007387 */ /* 0x0003e80000100800 */
[----:B-1----:R-:W4:Y:S04]  /*22bc0*/  LDL.LU R6, [R1+0x1014] ;  /* 0x0010140001067983 */ /* 0x002f280000300800 */
[----:B------:R1:W-:Y:S04]  /*22bd0*/  STL.64 [R1+0x2168], R162 ;  /* 0x002168a201007387 */ /* 0x0003e80000100a00 */
[----:B-1----:R-:W4:Y:S04]  /*22be0*/  LDL.LU R163, [R1+0xfd8] ;  /* 0x000fd80001a37983 */ /* 0x002f280000300800 */
[----:B------:R-:W4:Y:S04]  /*22bf0*/  LDL.LU R162, [R1+0xfd4] ;  /* 0x000fd40001a27983 */ /* 0x000f280000300800 */
[----:B------:R1:W-:Y:S04]  /*22c00*/  STL.64 [R1+0x2160], R164 ;  /* 0x002160a401007387 */ /* 0x0003e80000100a00 */
[----:B-1----:R-:W4:Y:S04]  /*22c10*/  LDL.LU R165, [R1+0x1004] ;  /* 0x0010040001a57983 */ /* 0x002f280000300800 */
[----:B------:R-:W4:Y:S04]  /*22c20*/  LDL.LU R164, [R1+0x1010] ;  /* 0x0010100001a47983 */ /* 0x000f280000300800 */
[----:B------:R1:W-:Y:S04]  /*22c30*/  STL.64 [R1+0x2158], R166 ;  /* 0x002158a601007387 */ /* 0x0003e80000100a00 */
[----:B-1----:R-:W4:Y:S04]  /*22c40*/  LDL.LU R167, [R1+0x100c] ;  /* 0x00100c0001a77983 */ /* 0x002f280000300800 */
[----:B------:R-:W-:Y:S04]  /*22c50*/  STL.64 [R1+0x2150], R168 ;  /* 0x002150a801007387 */ /* 0x000fe80000100a00 */
[----:B------:R-:W-:Y:S04]  /*22c60*/  STL.64 [R1+0x2148], R170 ;  /* 0x002148aa01007387 */ /* 0x000fe80000100a00 */
[----:B------:R1:W-:Y:S04]  /*22c70*/  STL.64 [R1+0x2140], R172 ;  /* 0x002140ac01007387 */ /* 0x0003e80000100a00 */
[----:B-1----:R-:W4:Y:S01]  /*22c80*/  LDL.64 R172, [R1+0xc70] ;  /* 0x000c700001ac7983 */ /* 0x002f220000100a00 */
[-C--:B------:R-:W-:Y:S01]  /*22c90*/  LEA R170, P0, R12, R13.reuse, 0x2 ;  /* 0x0000000d0caa7211 */ /* 0x080fe200078010ff */
[----:B------:R-:W-:Y:S01]  /*22ca0*/  UIADD3 UR10, UR5, -0x80, URZ ;  /* 0xffffff80050a7890 */ /* 0x000fe2000fffe03f */
[----:B------:R-:W-:Y:S01]  /*22cb0*/  LEA R168, P2, R4, R13, 0x2 ;  /* 0x0000000d04a87211 */ /* 0x000fe200078410ff */
[----:B------:R-:W-:Y:S01]  /*22cc0*/  STL.64 [R1+0x2138], R174 ;  /* 0x002138ae01007387 */ /* 0x000fe20000100a00 */
[----:B------:R-:W-:-:S02]  /*22cd0*/  LEA.HI.X.SX32 R171, R12, R14, 0x2, P0 ;  /* 0x0000000e0cab7211 */ /* 0x000fc400000f16ff */
[----:B------:R-:W-:Y:S01]  /*22ce0*/  LEA.HI.X.SX32 R169, R4, R14, 0x2, P2 ;  /* 0x0000000e04a97211 */ /* 0x000fe200010f16ff */
[----:B------:R1:W-:Y:S01]  /*22cf0*/  STL [R1+0x2020], R2 ;  /* 0x0020200201007387 */ /* 0x0003e20000100800 */
[C---:B------:R-:W-:Y:S01]  /*22d00*/  ISETP.GE.AND P0, PT, R16.reuse, UR7, PT ;  /* 0x0000000710007c0c */ /* 0x040fe2000bf06270 */
[----:B------:R-:W-:Y:S01]  /*22d10*/  ULDC UR7, c[0x0][0x230] ;  /* 0x00008c0000077ab9 */ /* 0x000fe20000000800 */
[----:B------:R-:W-:Y:S02]  /*22d20*/  ISETP.GE.AND P3, PT, R16, UR10, PT ;  /* 0x0000000a10007c0c */ /* 0x000fe4000bf66270 */
[----:B-1----:R-:W-:Y:S02]  /*22d30*/  LEA R2, P6, R18, R238, 0x2 ;  /* 0x000000ee12027211 */ /* 0x002fe400078c10ff */
[----:B---3--:R-:W-:Y:S01]  /*22d40*/  MOV R166, R161 ;  /* 0x000000a100a67202 */ /* 0x008fe20000000f00 */
[----:B--2---:R-:W-:Y:S02]  /*22d50*/  IMAD.MOV.U32 R161, RZ, RZ, R156 ;  /* 0x000000ffffa17224 */ /* 0x004fe400078e009c */
[----:B------:R-:W-:-:S02]  /*22d60*/  IMAD.MOV.U32 R156, RZ, RZ, R157 ;  /* 0x000000ffff9c7224 */ /* 0x000fc400078e009d */
[----:B------:R-:W-:Y:S02]  /*22d70*/  IMAD.MOV.U32 R157, RZ, RZ, R154 ;  /* 0x000000ffff9d7224 */ /* 0x000fe400078e009a */
[----:B------:R-:W-:Y:S02]  /*22d80*/  IMAD.MOV.U32 R154, RZ, RZ, R8 ;  /* 0x000000ffff9a7224 */ /* 0x000fe400078e0008 */
[----:B------:R-:W-:Y:S01]  /*22d90*/  IMAD.MOV.U32 R8, RZ, RZ, R3 ;  /* 0x000000ffff087224 */ /* 0x000fe200078e0003 */
[----:B------:R-:W-:-:S04]  /*22da0*/  LOP3.LUT R3, R7, 0x4, RZ, 0xfc, !PT ;  /* 0x0000000407037812 */ /* 0x000fc800078efcff */
[C---:B------:R-:W-:Y:S01]  /*22db0*/  ISETP.GE.AND P2, PT, R3.reuse, UR7, PT ;  /* 0x0000000703007c0c */ /* 0x040fe2000bf46270 */
[----:B------:R-:W-:Y:S01]  /*22dc0*/  ULDC UR7, c[0x0][0x240] ;  /* 0x0000900000077ab9 */ /* 0x000fe20000000800 */
[----:B----4-:R-:W-:Y:S02]  /*22dd0*/  LEA.HI.X.SX32 R173, R10, R14, 0x2, P1 ;  /* 0x0000000e0aad7211 */ /* 0x010fe400008f16ff */
[----:B------:R-:W-:-:S03]  /*22de0*/  ISETP.GE.AND P1, PT, R3, UR10, PT ;  /* 0x0000000a03007c0c */ /* 0x000fc6000bf26270 */
[----:B------:R-:W-:Y:S04]  /*22df0*/  STL [R1+0xc74], R173 ;  /* 0x000c74ad01007387 */ /* 0x000fe80000100800 */
[----:B------:R1:W-:Y:S04]  /*22e00*/  STL.64 [R1+0x20], R170 ;  /* 0x000020aa01007387 */ /* 0x0003e80000100a00 */
[----:B------:R2:W-:Y:S01]  /*22e10*/  STL.64 [R1+0x18], R168 ;  /* 0x000018a801007387 */ /* 0x0005e20000100a00 */
[----:B-1----:R-:W-:-:S04]  /*22e20*/  LEA R170, P4, R15, R238, 0x2 ;  /* 0x000000ee0faa7211 */ /* 0x002fc800078810ff */
[----:B------:R-:W-:Y:S02]  /*22e30*/  LEA.HI.X.SX32 R171, R15, R0, 0x2, P4 ;  /* 0x000000000fab7211 */ /* 0x000fe400020f16ff */
[----:B--2---:R-:W-:-:S03]  /*22e40*/  LEA R168, P5, R17, R238, 0x2 ;  /* 0x000000ee11a87211 */ /* 0x004fc600078a10ff */
[----:B------:R1:W-:Y:S04]  /*22e50*/  STL.64 [R1+0xc68], R170 ;  /* 0x000c68aa01007387 */ /* 0x0003e80000100a00 */
[----:B------:R-:W2:Y:S01]  /*22e60*/  LDL.LU R15, [R1+0x88] ;  /* 0x00008800010f7983 */ /* 0x000ea20000300800 */
[----:B------:R-:W-:-:S03]  /*22e70*/  LEA.HI.X.SX32 R169, R17, R0, 0x2, P5 ;  /* 0x0000000011a97211 */ /* 0x000fc600028f16ff */
[----:B------:R-:W3:Y:S01]  /*22e80*/  LDL.LU R174, [R1+0x8c] ;  /* 0x00008c0001ae7983 */ /* 0x000ee20000300800 */
[----:B------:R-:W-:Y:S02]  /*22e90*/  LEA.HI.X.SX32 R3, R18, R0, 0x2, P6 ;  /* 0x0000000012037211 */ /* 0x000fe400030f16ff */
[-C--:B------:R-:W-:Y:S01]  /*22ea0*/  LEA R172, P4, R240, R238.reuse, 0x2 ;  /* 0x000000eef0ac7211 */ /* 0x080fe200078810ff */
[----:B------:R4:W-:Y:S01]  /*22eb0*/  STL.64 [R1+0xc60], R168 ;  /* 0x000c60a801007387 */ /* 0x0009e20000100a00 */
[----:B-1----:R-:W-:-:S03]  /*22ec0*/  LEA R170, P5, R243, R238, 0x2 ;  /* 0x000000eef3aa7211 */ /* 0x002fc600078a10ff */
[----:B------:R1:W-:Y:S04]  /*22ed0*/  STL.64 [R1+0xc58], R2 ;  /* 0x000c580201007387 */ /* 0x0003e80000100a00 */
[----:B------:R-:W3:Y:S01]  /*22ee0*/  LDL.LU R18, [R1+0x90] ;  /* 0x0000900001127983 */ /* 0x000ee20000300800 */
[----:B------:R-:W-:Y:S01]  /*22ef0*/  LEA.HI.X.SX32 R173, R240, R0, 0x2, P4 ;  /* 0x00000000f0ad7211 */ /* 0x000fe200020f16ff */
[----:B----4-:R-:W-:Y:S02]  /*22f00*/  IMAD.MOV.U32 R168, RZ, RZ, R166 ;  /* 0x000000ffffa87224 */ /* 0x010fe400078e00a6 */
[----:B------:R-:W-:Y:S01]  /*22f10*/  IMAD.MOV.U32 R166, RZ, RZ, R164 ;  /* 0x000000ffffa67224 */ /* 0x000fe200078e00a4 */
[----:B-1----:R-:W4:Y:S01]  /*22f20*/  LDL.LU R2, [R1+0x94] ;  /* 0x0000940001027983 */ /* 0x002f220000300800 */
[----:B------:R-:W-:-:S02]  /*22f30*/  IMAD.MOV.U32 R164, RZ, RZ, R162 ;  /* 0x000000ffffa47224 */ /* 0x000fc400078e00a2 */
[----:B------:R-:W-:Y:S02]  /*22f40*/  IMAD.MOV.U32 R162, RZ, RZ, R6 ;  /* 0x000000ffffa27224 */ /* 0x000fe400078e0006 */
[----:B------:R-:W-:Y:S01]  /*22f50*/  IMAD.MOV.U32 R169, RZ, RZ, R167 ;  /* 0x000000ffffa97224 */ /* 0x000fe200078e00a7 */
[----:B------:R-:W-:Y:S01]  /*22f60*/  MOV R167, R165 ;  /* 0x000000a500a77202 */ /* 0x000fe20000000f00 */
[----:B------:R-:W-:Y:S01]  /*22f70*/  IMAD.MOV.U32 R6, RZ, RZ, R148 ;  /* 0x000000ffff067224 */ /* 0x000fe200078e0094 */
[C---:B------:R-:W-:Y:S01]  /*22f80*/  LEA R148, P6, R244.reuse, R238, 0x2 ;  /* 0x000000eef4947211 */ /* 0x040fe200078c10ff */
[----:B------:R-:W-:Y:S01]  /*22f90*/  IMAD.MOV.U32 R165, RZ, RZ, R163 ;  /* 0x000000ffffa57224 */ /* 0x000fe200078e00a3 */
[----:B------:R1:W-:Y:S01]  /*22fa0*/  STL.64 [R1+0xc50], R172 ;  /* 0x000c50ac01007387 */ /* 0x0003e20000100a00 */
[----:B------:R-:W-:Y:S01]  /*22fb0*/  IMAD.MOV.U32 R163, RZ, RZ, R160 ;  /* 0x000000ffffa37224 */ /* 0x000fe200078e00a0 */
[-C--:B------:R-:W-:Y:S01]  /*22fc0*/  LEA.HI.X.SX32 R171, R243, R0.reuse, 0x2, P5 ;  /* 0x00000000f3ab7211 */ /* 0x080fe200028f16ff */
[----:B------:R-:W-:Y:S01]  /*22fd0*/  IMAD.MOV.U32 R160, RZ, RZ, R149 ;  /* 0x000000ffffa07224 */ /* 0x000fe200078e0095 */
[----:B------:R-:W4:Y:S01]  /*22fe0*/  LDL.LU R3, [R1+0x98] ;  /* 0x0000980001037983 */ /* 0x000f220000300800 */
[----:B------:R-:W-:-:S03]  /*22ff0*/  LEA.HI.X.SX32 R149, R244, R0, 0x2, P6 ;  /* 0x00000000f4957211 */ /* 0x000fc600030f16ff */
[----:B------:R-:W-:Y:S01]  /*23000*/  STL.64 [R1+0xc48], R170 ;  /* 0x000c48aa01007387 */ /* 0x000fe20000100a00 */
[-C--:B------:R-:W-:Y:S02]  /*23010*/  LEA R12, P6, R248, R238.reuse, 0x2 ;  /* 0x000000eef80c7211 */ /* 0x080fe400078c10ff */
[C---:B-1----:R-:W-:Y:S01]  /*23020*/  LEA R172, P4, R245.reuse, R238, 0x2 ;  /* 0x000000eef5ac7211 */ /* 0x042fe200078810ff */
[----:B------:R-:W4:Y:S04]  /*23030*/  LDL.LU R7, [R1+0x9c] ;  /* 0x00009c0001077983 */ /* 0x000f280000300800 */
[----:B------:R1:W-:Y:S01]  /*23040*/  STL.64 [R1+0xc40], R148 ;  /* 0x000c409401007387 */ /* 0x0003e20000100a00 */
[----:B------:R-:W-:Y:S01]  /*23050*/  LEA.HI.X.SX32 R173, R245, R0, 0x2, P4 ;  /* 0x00000000f5ad7211 */ /* 0x000fe200020f16ff */
[----:B------:R-:W-:-:S02]  /*23060*/  IMAD.MOV.U32 R245, RZ, RZ, R13 ;  /* 0x000000fffff57224 */ /* 0x000fc400078e000d */
[----:B-1----:R-:W4:Y:S04]  /*23070*/  LDL.LU.64 R148, [R1+0x21b0] ;  /* 0x0021b00001947983 */ /* 0x002f280000300a00 */
[----:B------:R-:W4:Y:S04]  /*23080*/  LDL.LU R10, [R1+0xa0] ;  /* 0x0000a000010a7983 */ /* 0x000f280000300800 */
[----:B------:R-:W-:Y:S04]  /*23090*/  STL [R1+0xc28], R12 ;  /* 0x000c280c01007387 */ /* 0x000fe80000100800 */
[----:B------:R1:W-:Y:S04]  /*230a0*/  STL.64 [R1+0xc38], R172 ;  /* 0x000c38ac01007387 */ /* 0x0003e80000100a00 */
[----:B------:R-:W4:Y:S01]  /*230b0*/  LDL.LU R13, [R1+0xa4] ;  /* 0x0000a400010d7983 */ /* 0x000f220000300800 */
[----:B------:R-:W-:Y:S01]  /*230c0*/  IMAD.MOV.U32 R170, RZ, RZ, R169 ;  /* 0x000000ffffaa7224 */ /* 0x000fe200078e00a9 */
[----:B------:R-:W-:Y:S01]  /*230d0*/  MOV R169, R166 ;  /* 0x000000a600a97202 */ /* 0x000fe20000000f00 */
[----:B------:R-:W-:-:S02]  /*230e0*/  IMAD.MOV.U32 R166, RZ, RZ, R164 ;  /* 0x000000ffffa67224 */ /* 0x000fc400078e00a4 */
[----:B------:R-:W-:Y:S02]  /*230f0*/  IMAD.MOV.U32 R164, RZ, RZ, R165 ;  /* 0x000000ffffa47224 */ /* 0x000fe400078e00a5 */
[----:B------:R-:W-:Y:S02]  /*23100*/  IMAD.MOV.U32 R165, RZ, RZ, R6 ;  /* 0x000000ffffa57224 */ /* 0x000fe400078e0006 */
[----:B------:R-:W-:Y:S02]  /*23110*/  IMAD.MOV.U32 R171, RZ, RZ, R168 ;  /* 0x000000ffffab7224 */ /* 0x000fe400078e00a8 */
[----:B------:R-:W-:Y:S01]  /*23120*/  IMAD.MOV.U32 R6, RZ, RZ, R159 ;  /* 0x000000ffff067224 */ /* 0x000fe200078e009f */
[----:B------:R-:W-:Y:S01]  /*23130*/  MOV R159, R150 ;  /* 0x00000096009f7202 */ /* 0x000fe20000000f00 */
[----:B------:R-:W-:Y:S01]  /*23140*/  IMAD.MOV.U32 R168, RZ, RZ, R167 ;  /* 0x000000ffffa87224 */ /* 0x000fe200078e00a7 */
[----:B------:R-:W-:Y:S01]  /*23150*/  LEA R150, P5, R246, R238, 0x2 ;  /* 0x000000eef6967211 */ /* 0x000fe200078a10ff */
[----:B------:R-:W-:-:S02]  /*23160*/  IMAD.MOV.U32 R167, RZ, RZ, R162 ;  /* 0x000000ffffa77224 */ /* 0x000fc400078e00a2 */
[----:B------:R-:W-:Y:S02]  /*23170*/  IMAD.MOV.U32 R162, RZ, RZ, R163 ;  /* 0x000000ffffa27224 */ /* 0x000fe400078e00a3 */
[----:B------:R-:W-:Y:S02]  /*23180*/  IMAD.MOV.U32 R163, RZ, RZ, R160 ;  /* 0x000000ffffa37224 */ /* 0x000fe400078e00a0 */
[----:B------:R-:W-:Y:S01]  /*23190*/  IMAD.MOV.U32 R160, RZ, RZ, R151 ;  /* 0x000000ffffa07224 */ /* 0x000fe200078e0097 */
[----:B------:R-:W-:Y:S02]  /*231a0*/  LEA.HI.X.SX32 R151, R246, R0, 0x2, P5 ;  /* 0x00000000f6977211 */ /* 0x000fe400028f16ff */
[----:B-1----:R-:W-:Y:S02]  /*231b0*/  LEA R172, P4, R249, R238, 0x2 ;  /* 0x000000eef9ac7211 */ /* 0x002fe400078810ff */
[----:B------:R-:W-:Y:S01]  /*231c0*/  LEA.HI.X.SX32 R245, R248, R0, 0x2, P6 ;  /* 0x00000000f8f57211 */ /* 0x000fe200030f16ff */
[----:B------:R1:W-:Y:S01]  /*231d0*/  STL.64 [R1+0xc30], R150 ;  /* 0x000c309601007387 */ /* 0x0003e20000100a00 */
[----:B------:R-:W-:-:S02]  /*231e0*/  LEA R16, P5, R250, R238, 0x2 ;  /* 0x000000eefa107211 */ /* 0x000fc400078a10ff */
[-C--:B------:R-:W-:Y:S01]  /*231f0*/  LEA.HI.X.SX32 R173, R249, R0.reuse, 0x2, P4 ;  /* 0x00000000f9ad7211 */ /* 0x080fe200020f16ff */
[----:B------:R-:W-:Y:S01]  /*23200*/  IMAD.MOV.U32 R249, RZ, RZ, R17 ;  /* 0x000000fffff97224 */ /* 0x000fe200078e0011 */
[----:B-1----:R-:W4:Y:S04]  /*23210*/  LDL.LU.64 R150, [R1+0x21a8] ;  /* 0x0021a80001967983 */ /* 0x002f280000300a00 */
[----:B------:R-:W4:Y:S04]  /*23220*/  LDL.LU R4, [R1+0xa8] ;  /* 0x0000a80001047983 */ /* 0x000f280000300800 */
[----:B------:R-:W-:Y:S04]  /*23230*/  STL [R1+0xc2c], R245 ;  /* 0x000c2cf501007387 */ /* 0x000fe80000100800 */
[----:B------:R-:W-:Y:S04]  /*23240*/  STL [R1+0xc18], R16 ;  /* 0x000c181001007387 */ /* 0x000fe80000100800 */
[----:B------:R-:W4:Y:S04]  /*23250*/  LDL.LU R14, [R1+0xac] ;  /* 0x0000ac00010e7983 */ /* 0x000f280000300800 */
[----:B------:R1:W-:Y:S01]  /*23260*/  STL.64 [R1+0xc20], R172 ;  /* 0x000c20ac01007387 */ /* 0x0003e20000100a00 */
[----:B------:R-:W-:Y:S01]  /*23270*/  LEA.HI.X.SX32 R249, R250, R0, 0x2, P5 ;  /* 0x00000000faf97211 */ /* 0x000fe200028f16ff */
[----:B------:R-:W-:-:S02]  /*23280*/  IMAD.MOV.U32 R244, RZ, RZ, R12 ;  /* 0x000000fffff47224 */ /* 0x000fc400078e000c */
[----:B-1----:R-:W-:Y:S02]  /*23290*/  IMAD.MOV.U32 R173, RZ, RZ, R163 ;  /* 0x000000ffffad7224 */ /* 0x002fe400078e00a3 */
[----:B------:R-:W-:Y:S02]  /*232a0*/  IMAD.MOV.U32 R163, RZ, RZ, R6 ;  /* 0x000000ffffa37224 */ /* 0x000fe400078e0006 */
[----:B------:R-:W-:Y:S01]  /*232b0*/  IMAD.MOV.U32 R6, RZ, RZ, R160 ;  /* 0x000000ffff067224 */ /* 0x000fe200078e00a0 */
[----:B------:R-:W-:Y:S01]  /*232c0*/  MOV R160, R161 ;  /* 0x000000a100a07202 */ /* 0x000fe20000000f00 */
[----:B------:R-:W-:Y:S02]  /*232d0*/  IMAD.MOV.U32 R161, RZ, RZ, R156 ;  /* 0x000000ffffa17224 */ /* 0x000fe400078e009c */
[----:B------:R-:W-:Y:S02]  /*232e0*/  IMAD.MOV.U32 R156, RZ, RZ, R11 ;  /* 0x000000ffff9c7224 */ /* 0x000fe400078e000b */
[----:B------:R-:W4:Y:S01]  /*232f0*/  LDL.LU R11, [R1+0x1034] ;  /* 0x00103400010b7983 */ /* 0x000f220000300800 */
[----:B------:R-:W-:-:S03]  /*23300*/  LEA R244, P6, R251, R238, 0x2 ;  /* 0x000000eefbf47211 */ /* 0x000fc600078c10ff */
[----:B------:R-:W4:Y:S04]  /*23310*/  LDL.LU R12, [R1+0xd4] ;  /* 0x0000d400010c7983 */ /* 0x000f280000300800 */
[----:B------:R1:W-:Y:S04]  /*23320*/  STL [R1+0xc1c], R249 ;  /* 0x000c1cf901007387 */ /* 0x0003e80000100800 */
[----:B------:R-:W4:Y:S01]  /*23330*/  LDL.LU R172, [R1+0x108] ;  /* 0x0001080001ac7983 */ /* 0x000f220000300800 */
[----:B------:R-:W-:Y:S01]  /*23340*/  LEA.HI.X.SX32 R245, R251, R0, 0x2, P6 ;  /* 0x00000000fbf57211 */ /* 0x000fe200030f16ff */
[----:B------:R-:W-:-:S04]  /*23350*/  IMAD.MOV.U32 R248, RZ, RZ, R16 ;  /* 0x000000fffff87224 */ /* 0x000fc800078e0010 */
[----:B------:R1:W-:Y:S04]  /*23360*/  STL.64 [R1+0xc10], R244 ;  /* 0x000c10f401007387 */ /* 0x0003e80000100a00 */
[----:B------:R-:W4:Y:S01]  /*23370*/  LDL.LU R175, [R1+0x11c] ;  /* 0x00011c0001af7983 */ /* 0x000f220000300800 */
[CC--:B--2---:R-:W-:Y:S02]  /*23380*/  LEA R16, P4, R15.reuse, R238.reuse, 0x2 ;  /* 0x000000ee0f107211 */ /* 0x0c4fe400078810ff */
[C---:B---3--:R-:W-:Y:S02]  /*23390*/  LEA R248, P5, R174.reuse, R238, 0x2 ;  /* 0x000000eeaef87211 */ /* 0x048fe400078a10ff */
[-C--:B------:R-:W-:Y:S02]  /*233a0*/  LEA.HI.X.SX32 R17, R15, R0.reuse, 0x2, P4 ;  /* 0x000000000f117211 */ /* 0x080fe400020f16ff */
[----:B-1----:R-:W-:-:S03]  /*233b0*/  LEA.HI.X.SX32 R249, R174, R0, 0x2, P5 ;  /* 0x00000000aef97211 */ /* 0x002fc600028f16ff */
[----:B------:R4:W-:Y:S04]  /*233c0*/  STL.64 [R1+0xc08], R16 ;  /* 0x000c081001007387 */ /* 0x0009e80000100a00 */
[----:B------:R-:W2:Y:S01]  /*233d0*/  LDL.LU R15, [R1+0x120] ;  /* 0x00012000010f7983 */ /* 0x000ea20000300800 */
[----:B------:R-:W-:-:S03]  /*233e0*/  LEA R244, P6, R18, R238, 0x2 ;  /* 0x000000ee12f47211 */ /* 0x000fc600078c10ff */
[----:B------:R1:W-:Y:S01]  /*233f0*/  STL.64 [R1+0xc00], R248 ;  /* 0x000c00f801007387 */ /* 0x0003e20000100a00 */
[----:B------:R-:W-:-:S03]  /*23400*/  LEA.HI.X.SX32 R245, R18, R0, 0x2, P6 ;  /* 0x0000000012f57211 */ /* 0x000fc600030f16ff */
[----:B------:R-:W3:Y:S01]  /*23410*/  LDL.LU R174, [R1+0x124] ;  /* 0x0001240001ae7983 */ /* 0x000ee20000300800 */
[----:B----4-:R-:W-:-:S04]  /*23420*/  LEA R16, P4, R2, R238, 0x2 ;  /* 0x000000ee02107211 */ /* 0x010fc800078810ff */
[----:B------:R-:W-:Y:S01]  /*23430*/  LEA.HI.X.SX32 R17, R2, R0, 0x2, P4 ;  /* 0x0000000002117211 */ /* 0x000fe200020f16ff */
[----:B------:R4:W-:Y:S04]  /*23440*/  STL.64 [R1+0xbf8], R244 ;  /* 0x000bf8f401007387 */ /* 0x0009e80000100a00 */
[----:B------:R-:W3:Y:S04]  /*23450*/  LDL.LU R18, [R1+0x128] ;  /* 0x0001280001127983 */ /* 0x000ee80000300800 */
[----:B------:R4:W-:Y:S01]  /*23460*/  STL.64 [R1+0xbf0], R16 ;  /* 0x000bf01001007387 */ /* 0x0009e20000100a00 */
[----:B-1----:R-:W-:-:S03]  /*23470*/  LEA R248, P5, R3, R238, 0x2 ;  /* 0x000000ee03f87211 */ /* 0x002fc600078a10ff */
[----:B------:R-:W3:Y:S01]  /*23480*/  LDL.LU R2, [R1+0x12c] ;  /* 0x00012c0001027983 */ /* 0x000ee20000300800 */
[----:B------:R-:W-:Y:S02]  /*23490*/  LEA.HI.X.SX32 R249, R3, R0, 0x2, P5 ;  /* 0x0000000003f97211 */ /* 0x000fe400028f16ff */
[----:B----4-:R-:W-:-:S03]  /*234a0*/  LEA R244, P6, R7, R238, 0x2 ;  /* 0x000000ee07f47211 */ /* 0x010fc600078c10ff */
[----:B------:R1:W-:Y:S01]  /*234b0*/  STL.64 [R1+0xbe8], R248 ;  /* 0x000be8f801007387 */ /* 0x0003e20000100a00 */
[----:B------:R-:W-:-:S03]  /*234c0*/  LEA.HI.X.SX32 R245, R7, R0, 0x2, P6 ;  /* 0x0000000007f57211 */ /* 0x000fc600030f16ff */
[----:B------:R-:W4:Y:S04]  /*234d0*/  LDL.LU R3, [R1+0x130] ;  /* 0x0001300001037983 */ /* 0x000f280000300800 */
[----:B------:R1:W-:Y:S04]  /*234e0*/  STL.64 [R1+0xbe0], R244 ;  /* 0x000be0f401007387 */ /* 0x0003e80000100a00 */
[----:B------:R-:W4:Y:S01]  /*234f0*/  LDL.LU R7, [R1+0x134] ;  /* 0x0001340001077983 */ /* 0x000f220000300800 */
[----:B------:R-:W-:-:S04]  /*23500*/  LEA R16, P4, R10, R238, 0x2 ;  /* 0x000000ee0a107211 */ /* 0x000fc800078810ff */
[----:B------:R-:W-:-:S05]  /*23510*/  LEA.HI.X.SX32 R17, R10, R0, 0x2, P4 ;  /* 0x000000000a117211 */ /* 0x000fca00020f16ff */
[----:B------:R1:W-:Y:S02]  /*23520*/  STL.64 [R1+0xbd8], R16 ;  /* 0x000bd81001007387 */ /* 0x0003e40000100a00 */
[C---:B-1----:R-:W-:Y:S02]  /*23530*/  LEA R248, P5, R13.reuse, R238, 0x2 ;  /* 0x000000ee0df87211 */ /* 0x042fe400078a10ff */
[----:B------:R-:W4:Y:S02]  /*23540*/  LDL.LU R10, [R1+0x138] ;  /* 0x00013800010a7983 */ /* 0x000f240000300800 */
[----:B------:R-:W-:-:S05]  /*23550*/  LEA.HI.X.SX32 R249, R13, R0, 0x2, P5 ;  /* 0x000000000df97211 */ /* 0x000fca00028f16ff */
[----:B------:R1:W-:Y:S04]  /*23560*/  STL.64 [R1+0xbd0], R248 ;  /* 0x000bd0f801007387 */ /* 0x0003e80000100a00 */
[----:B------:R-:W4:Y:S01]  /*23570*/  LDL.LU R13, [R1+0x13c] ;  /* 0x00013c00010d7983 */ /* 0x000f220000300800 */
[----:B------:R-:W-:-:S04]  /*23580*/  LEA R244, P6, R4, R238, 0x2 ;  /* 0x000000ee04f47211 */ /* 0x000fc800078c10ff */
[----:B------:R-:W-:-:S05]  /*23590*/  LEA.HI.X.SX32 R245, R4, R0, 0x2, P6 ;  /* 0x0000000004f57211 */ /* 0x000fca00030f16ff */
[----:B------:R1:W-:Y:S01]  /*235a0*/  STL.64 [R1+0xbc8], R244 ;  /* 0x000bc8f401007387 */ /* 0x0003e20000100a00 */
[----:B------:R-:W-:-:S03]  /*235b0*/  LEA R16, P4, R14, R238, 0x2 ;  /* 0x000000ee0e107211 */ /* 0x000fc600078810ff */
[----:B------:R-:W4:Y:S01]  /*235c0*/  LDL.LU R4, [R1+0x140] ;  /* 0x0001400001047983 */ /* 0x000f220000300800 */
[----:B------:R-:W-:-:S05]  /*235d0*/  LEA.HI.X.SX32 R17, R14, R0, 0x2, P4 ;  /* 0x000000000e117211 */ /* 0x000fca00020f16ff */
[----:B------:R1:W-:Y:S04]  /*235e0*/  STL.64 [R1+0xbc0], R16 ;  /* 0x000bc01001007387 */ /* 0x0003e80000100a00 */
[----:B------:R-:W4:Y:S01]  /*235f0*/  LDL.LU R14, [R1+0x144] ;  /* 0x00014400010e7983 */ /* 0x000f220000300800 */
[----:B-1----:R-:W-:-:S04]  /*23600*/  LEA R248, P5, R12, R238, 0x2 ;  /* 0x000000ee0cf87211 */ /* 0x002fc800078a10ff */
[----:B------:R-:W-:Y:S02]  /*23610*/  LEA.HI.X.SX32 R249, R12, R0, 0x2, P5 ;  /* 0x000000000cf97211 */ /* 0x000fe400028f16ff */
[----:B------:R-:W-:-:S03]  /*23620*/  LEA R244, P6, R172, R238, 0x2 ;  /* 0x000000eeacf47211 */ /* 0x000fc600078c10ff */
[----:B------:R2:W-:Y:S01]  /*23630*/  STL.64 [R1+0xbb8], R248 ;  /* 0x000bb8f801007387 */ /* 0x0005e20000100a00 */
[----:B------:R-:W-:-:S03]  /*23640*/  LEA.HI.X.SX32 R245, R172, R0, 0x2, P6 ;  /* 0x00000000acf57211 */ /* 0x000fc600030f16ff */
[----:B------:R-:W4:Y:S04]  /*23650*/  LDL.LU R12, [R1+0x148] ;  /* 0x00014800010c7983 */ /* 0x000f280000300800 */
[----:B------:R3:W-:Y:S01]  /*23660*/  STL.64 [R1+0xbb0], R244 ;  /* 0x000bb0f401007387 */ /* 0x0007e20000100a00 */
[----:B------:R-:W-:-:S03]  /*23670*/  LEA R16, P4, R175, R238, 0x2 ;  /* 0x000000eeaf107211 */ /* 0x000fc600078810ff */
[----:B------:R-:W4:Y:S01]  /*23680*/  LDL.LU R172, [R1+0x14c] ;  /* 0x00014c0001ac7983 */ /* 0x000f220000300800 */
[----:B------:R-:W-:-:S05]  /*23690*/  LEA.HI.X.SX32 R17, R175, R0, 0x2, P4 ;  /* 0x00000000af117211 */ /* 0x000fca00020f16ff */
[----:B------:R1:W-:Y:S04]  /*236a0*/  STL.64 [R1+0xba8], R16 ;  /* 0x000ba81001007387 */ /* 0x0003e80000100a00 */
[----:B------:R-:W4:Y:S01]  /*236b0*/  LDL.LU R175, [R1+0x150] ;  /* 0x0001500001af7983 */ /* 0x000f220000300800 */
[----:B--2---:R-:W-:-:S04]  /*236c0*/  LEA R248, P5, R15, R238, 0x2 ;  /* 0x000000ee0ff87211 */ /* 0x004fc800078a10ff */
[----:B------:R-:W-:Y:S02]  /*236d0*/  LEA.HI.X.SX32 R249, R15, R0, 0x2, P5 ;  /* 0x000000000ff97211 */ /* 0x000fe400028f16ff */
[----:B---3--:R-:W-:-:S03]  /*236e0*/  LEA R244, P6, R174, R238, 0x2 ;  /* 0x000000eeaef47211 */ /* 0x008fc600078c10ff */
[----:B------:R2:W-:Y:S01]  /*236f0*/  STL.64 [R1+0xba0], R248 ;  /* 0x000ba0f801007387 */ /* 0x0005e20000100a00 */
[----:B------:R-:W-:-:S03]  /*23700*/  LEA.HI.X.SX32 R245, R174, R0, 0x2, P6 ;  /* 0x00000000aef57211 */ /* 0x000fc600030f16ff */
[----:B------:R-:W3:Y:S04]  /*23710*/  LDL.LU R15, [R1+0x154] ;  /* 0x00015400010f7983 */ /* 0x000ee80000300800 */
[----:B------:R4:W-:Y:S01]  /*23720*/  STL.64 [R1+0xb98], R244 ;  /* 0x000b98f401007387 */ /* 0x0009e20000100a00 */
[----:B-1----:R-:W-:-:S03]  /*23730*/  LEA R16, P4, R18, R238, 0x2 ;  /* 0x000000ee12107211 */ /* 0x002fc600078810ff */
[----:B------:R-:W3:Y:S01]  /*23740*/  LDL.LU R174, [R1+0x158] ;  /* 0x0001580001ae7983 */ /* 0x000ee20000300800 */
[----:B------:R-:W-:Y:S02]  /*23750*/  LEA.HI.X.SX32 R17, R18, R0, 0x2, P4 ;  /* 0x0000000012117211 */ /* 0x000fe400020f16ff */
[----:B--2---:R-:W-:-:S03]  /*23760*/  LEA R248, P5, R2, R238, 0x2 ;  /* 0x000000ee02f87211 */ /* 0x004fc600078a10ff */
[----:B------:R1:W-:Y:S01]  /*23770*/  STL.64 [R1+0xb90], R16 ;  /* 0x000b901001007387 */ /* 0x0003e20000100a00 */
[----:B------:R-:W-:-:S03]  /*23780*/  LEA.HI.X.SX32 R249, R2, R0, 0x2, P5 ;  /* 0x0000000002f97211 */ /* 0x000fc600028f16ff */
[----:B------:R-:W2:Y:S04]  /*23790*/  LDL.LU R18, [R1+0x15c] ;  /* 0x00015c0001127983 */ /* 0x000ea80000300800 */
[----:B------:R1:W-:Y:S01]  /*237a0*/  STL.64 [R1+0xb88], R248 ;  /* 0x000b88f801007387 */ /* 0x0003e20000100a00 */
[----:B----4-:R-:W-:-:S03]  /*237b0*/  LEA R244, P6, R3, R238, 0x2 ;  /* 0x000000ee03f47211 */ /* 0x010fc600078c10ff */
[----:B------:R-:W4:Y:S01]  /*237c0*/  LDL.LU R2, [R1+0x160] ;  /* 0x0001600001027983 */ /* 0x000f220000300800 */
[----:B------:R-:W-:Y:S02]  /*237d0*/  LEA.HI.X.SX32 R245, R3, R0, 0x2, P6 ;  /* 0x0000000003f57211 */ /* 0x000fe400030f16ff */
[----:B-1----:R-:W-:-:S03]  /*237e0*/  LEA R16, P4, R7, R238, 0x2 ;  /* 0x000000ee07107211 */ /* 0x002fc600078810ff */
        /* <DEDUP_REMOVED lines=33> */
[----:B---3--:R-:W-:-:S04]  /*23a00*/  LEA R244, P6, R15, R238, 0x2 ;  /* 0x000000ee0ff47211 */ /* 0x008fc800078c10ff */
[----:B------:R-:W-:Y:S02]  /*23a10*/  LEA.HI.X.SX32 R245, R15, R0, 0x2, P6 ;  /* 0x000000000ff57211 */ /* 0x000fe400030f16ff */
[----:B-1----:R-:W-:-:S03]  /*23a20*/  LEA R16, P4, R174, R238, 0x2 ;  /* 0x000000eeae107211 */ /* 0x002fc600078810ff */
[----:B------:R4:W-:Y:S01]  /*23a30*/  STL.64 [R1+0xb38], R244 ;  /* 0x000b38f401007387 */ /* 0x0009e20000100a00 */
[----:B------:R-:W-:-:S03]  /*23a40*/  LEA.HI.X.SX32 R17, R174, R0, 0x2, P4 ;  /* 0x00000000ae117211 */ /* 0x000fc600020f16ff */
[----:B------:R-:W3:Y:S04]  /*23a50*/  LDL.LU R15, [R1+0x198] ;  /* 0x00019800010f7983 */ /* 0x000ee80000300800 */
[----:B------:R1:W-:Y:S01]  /*23a60*/  STL.64 [R1+0xb30], R16 ;  /* 0x000b301001007387 */ /* 0x0003e20000100a00 */
[----:B--2---:R-:W-:-:S03]  /*23a70*/  LEA R248, P5, R18, R238, 0x2 ;  /* 0x000000ee12f87211 */ /* 0x004fc600078a10ff */
[----:B------:R-:W2:Y:S01]  /*23a80*/  LDL.LU R174, [R1+0x1a0] ;  /* 0x0001a00001ae7983 */ /* 0x000ea20000300800 */
[----:B------:R-:W-:Y:S02]  /*23a90*/  LEA.HI.X.SX32 R249, R18, R0, 0x2, P5 ;  /* 0x0000000012f97211 */ /* 0x000fe400028f16ff */
[----:B----4-:R-:W-:-:S03]  /*23aa0*/  LEA R244, P6, R2, R238, 0x2 ;  /* 0x000000ee02f47211 */ /* 0x010fc600078c10ff */
[----:B------:R4:W-:Y:S01]  /*23ab0*/  STL.64 [R1+0xb28], R248 ;  /* 0x000b28f801007387 */ /* 0x0009e20000100a00 */
[----:B------:R-:W-:-:S03]  /*23ac0*/  LEA.HI.X.SX32 R245, R2, R0, 0x2, P6 ;  /* 0x0000000002f57211 */ /* 0x000fc600030f16ff */
[----:B------:R-:W2:Y:S04]  /*23ad0*/  LDL.LU R18, [R1+0x1a4] ;  /* 0x0001a40001127983 */ /* 0x000ea80000300800 */
[----:B------:R4:W-:Y:S01]  /*23ae0*/  STL.64 [R1+0xb20], R244 ;  /* 0x000b20f401007387 */ /* 0x0009e20000100a00 */
[----:B-1----:R-:W-:-:S03]  /*23af0*/  LEA R16, P4, R3, R238, 0x2 ;  /* 0x000000ee03107211 */ /* 0x002fc600078810ff */
[----:B------:R-:W2:Y:S01]  /*23b00*/  LDL.LU R2, [R1+0x1c0] ;  /* 0x0001c00001027983 */ /* 0x000ea20000300800 */
        /* <DEDUP_REMOVED lines=37> */
[----:B--2---:R-:W-:-:S03]  /*23d60*/  LEA R248, P5, R174, R238, 0x2 ;  /* 0x000000eeaef87211 */ /* 0x004fc600078a10ff */
        /* <DEDUP_REMOVED lines=288> */
[----:B------:R-:W4:Y:S04]  /*24f70*/  LDL.LU R13, [R1+0x208] ;  /* 0x00020800010d7983 */ /* 0x000f280000300800 */
        /* <DEDUP_REMOVED lines=14> */
[----:B------:R-:W4:Y:S01]  /*25060*/  LDL.LU R12, [R1+0x1ec] ;  /* 0x0001ec00010c7983 */ /* 0x000f220000300800 */
[----:B------:R-:W-:-:S03]  /*25070*/  IMAD.MOV.U32 R172, RZ, RZ, R173 ;  /* 0x000000ffffac7224 */ /* 0x000fc600078e00ad */
[----:B------:R2:W-:Y:S01]  /*25080*/  STL.64 [R1+0x870], R248 ;  /* 0x000870f801007387 */ /* 0x0005e20000100a00 */
[----:B------:R-:W-:-:S03]  /*25090*/  LEA R244, P6, R175, R238, 0x2 ;  /* 0x000000eeaff47211 */ /* 0x000fc600078c10ff */
[----:B------:R-:W4:Y:S01]  /*250a0*/  LDL.LU R173, [R1+0x1d4] ;  /* 0x0001d40001ad7983 */ /* 0x000f220000300800 */
[----:B------:R-:W-:Y:S01]  /*250b0*/  LEA.HI.X.SX32 R245, R175, R0, 0x2, P6 ;  /* 0x00000000aff57211 */ /* 0x000fe200030f16ff */
[----:B------:R-:W-:-:S04]  /*250c0*/  IMAD.MOV.U32 R175, RZ, RZ, R172 ;  /* 0x000000ffffaf7224 */ /* 0x000fc800078e00ac */
[----:B------:R1:W-:Y:S04]  /*250d0*/  STL.64 [R1+0x868], R244 ;  /* 0x000868f401007387 */ /* 0x0003e80000100a00 */
[----:B------:R-:W4:Y:S01]  /*250e0*/  LDL.LU R172, [R1+0x1d0] ;  /* 0x0001d00001ac7983 */ /* 0x000f220000300800 */
[----:B---3--:R-:W-:-:S04]  /*250f0*/  LEA R16, P4, R15, R238, 0x2 ;  /* 0x000000ee0f107211 */ /* 0x008fc800078810ff */
[----:B------:R-:W-:Y:S02]  /*25100*/  LEA.HI.X.SX32 R17, R15, R0, 0x2, P4 ;  /* 0x000000000f117211 */ /* 0x000fe400020f16ff */
[----:B--2---:R-:W-:-:S03]  /*25110*/  LEA R248, P5, R174, R238, 0x2 ;  /* 0x000000eeaef87211 */ /* 0x004fc600078a10ff */
[----:B------:R2:W-:Y:S01]  /*25120*/  STL.64 [R1+0x860], R16 ;  /* 0x0008601001007387 */ /* 0x0005e20000100a00 */
[----:B------:R-:W-:-:S03]  /*25130*/  LEA.HI.X.SX32 R249, R174, R0, 0x2, P5 ;  /* 0x00000000aef97211 */ /* 0x000fc600028f16ff */
[----:B------:R-:W3:Y:S01]  /*25140*/  LDL.LU R15, [R1+0x1cc] ;  /* 0x0001cc00010f7983 */ /* 0x000ee20000300800 */
[----:B------:R-:W-:-:S03]  /*25150*/  IMAD.MOV.U32 R174, RZ, RZ, R175 ;  /* 0x000000ffffae7224 */ /* 0x000fc600078e00af */
[----:B------:R4:W-:Y:S01]  /*25160*/  STL.64 [R1+0x858], R248 ;  /* 0x000858f801007387 */ /* 0x0009e20000100a00 */
[----:B-1----:R-:W-:-:S03]  /*25170*/  LEA R244, P6, R240, R238, 0x2 ;  /* 0x000000eef0f47211 */ /* 0x002fc600078c10ff */
[----:B------:R-:W3:Y:S01]  /*25180*/  LDL.LU R175, [R1+0x1bc] ;  /* 0x0001bc0001af7983 */ /* 0x000ee20000300800 */
[----:B------:R-:W-:Y:S02]  /*25190*/  LEA.HI.X.SX32 R245, R240, R0, 0x2, P6 ;  /* 0x00000000f0f57211 */ /* 0x000fe400030f16ff */
[----:B--2---:R-:W-:-:S04]  /*251a0*/  LEA R16, P4, R2, R238, 0x2 ;  /* 0x000000ee02107211 */ /* 0x004fc800078810ff */
[----:B------:R-:W-:Y:S01]  /*251b0*/  LEA.HI.X.SX32 R17, R2, R0, 0x2, P4 ;  /* 0x0000000002117211 */ /* 0x000fe200020f16ff */
[----:B------:R1:W-:Y:S01]  /*251c0*/  STL.64 [R1+0x850], R244 ;  /* 0x000850f401007387 */ /* 0x0003e20000100a00 */
[----:B------:R-:W-:-:S03]  /*251d0*/  IMAD.MOV.U32 R2, RZ, RZ, R174 ;  /* 0x000000ffff027224 */ /* 0x000fc600078e00ae */
[----:B------:R2:W-:Y:S01]  /*251e0*/  STL.64 [R1+0x848], R16 ;  /* 0x0008481001007387 */ /* 0x0005e20000100a00 */
[----:B----4-:R-:W-:-:S03]  /*251f0*/  LEA R248, P5, R3, R238, 0x2 ;  /* 0x000000ee03f87211 */ /* 0x010fc600078a10ff */
[----:B------:R-:W4:Y:S01]  /*25200*/  LDL.LU R174, [R1+0x1b8] ;  /* 0x0001b80001ae7983 */ /* 0x000f220000300800 */
[----:B------:R-:W-:Y:S02]  /*25210*/  LEA.HI.X.SX32 R249, R3, R0, 0x2, P5 ;  /* 0x0000000003f97211 */ /* 0x000fe400028f16ff */
[----:B-1----:R-:W-:-:S03]  /*25220*/  LEA R244, P6, R7, R238, 0x2 ;  /* 0x000000ee07f47211 */ /* 0x002fc600078c10ff */
[----:B------:R1:W-:Y:S04]  /*25230*/  STL.64 [R1+0x840], R248 ;  /* 0x000840f801007387 */ /* 0x0003e80000100a00 */
[----:B------:R-:W4:Y:S01]  /*25240*/  LDL.LU R243, [R1+0x1b4] ;  /* 0x0001b40001f37983 */ /* 0x000f220000300800 */
[----:B------:R-:W-:-:S05]  /*25250*/  LEA.HI.X.SX32 R245, R7, R0, 0x2, P6 ;  /* 0x0000000007f57211 */ /* 0x000fca00030f16ff */
[----:B------:R1:W-:Y:S01]  /*25260*/  STL.64 [R1+0x838], R244 ;  /* 0x000838f401007387 */ /* 0x0003e20000100a00 */
[----:B--2---:R-:W-:-:S04]  /*25270*/  LEA R16, P4, R10, R238, 0x2 ;  /* 0x000000ee0a107211 */ /* 0x004fc800078810ff */
[----:B------:R-:W-:-:S05]  /*25280*/  LEA.HI.X.SX32 R17, R10, R0, 0x2, P4 ;  /* 0x000000000a117211 */ /* 0x000fca00020f16ff */
[----:B------:R2:W-:Y:S01]  /*25290*/  STL.64 [R1+0x830], R16 ;  /* 0x0008301001007387 */ /* 0x0005e20000100a00 */
[----:B-1----:R-:W-:-:S03]  /*252a0*/  LEA R248, P5, R13, R238, 0x2 ;  /* 0x000000ee0df87211 */ /* 0x002fc600078a10ff */
[----:B------:R-:W4:Y:S01]  /*252b0*/  LDL.LU R7, [R1+0x1b0] ;  /* 0x0001b00001077983 */ /* 0x000f220000300800 */
[----:B------:R-:W-:-:S05]  /*252c0*/  LEA.HI.X.SX32 R249, R13, R0, 0x2, P5 ;  /* 0x000000000df97211 */ /* 0x000fca00028f16ff */
[----:B------:R-:W-:Y:S04]  /*252d0*/  STL.64 [R1+0x828], R248 ;  /* 0x000828f801007387 */ /* 0x000fe80000100a00 */
[----:B------:R-:W4:Y:S01]  /*252e0*/  LDL.LU R10, [R1+0x1ac] ;  /* 0x0001ac00010a7983 */ /* 0x000f220000300800 */
[----:B------:R-:W-:Y:S01]  /*252f0*/  LEA R244, P6, R18, R238, 0x2 ;  /* 0x000000ee12f47211 */ /* 0x000fe200078c10ff */
[----:B------:R-:W-:-:S03]  /*25300*/  IMAD.MOV.U32 R13, RZ, RZ, R2 ;  /* 0x000000ffff0d7224 */ /* 0x000fc600078e0002 */
[----:B------:R-:W-:-:S05]  /*25310*/  LEA.HI.X.SX32 R245, R18, R0, 0x2, P6 ;  /* 0x0000000012f57211 */ /* 0x000fca00030f16ff */
[----:B------:R1:W-:Y:S01]  /*25320*/  STL.64 [R1+0x820], R244 ;  /* 0x000820f401007387 */ /* 0x0003e20000100a00 */
[----:B--2---:R-:W-:-:S04]  /*25330*/  LEA R16, P4, R4, R238, 0x2 ;  /* 0x000000ee04107211 */ /* 0x004fc800078810ff */
[----:B------:R-:W-:-:S05]  /*25340*/  LEA.HI.X.SX32 R17, R4, R0, 0x2, P4 ;  /* 0x0000000004117211 */ /* 0x000fca00020f16ff */
[----:B------:R2:W-:Y:S01]  /*25350*/  STL.64 [R1+0x818], R16 ;  /* 0x0008181001007387 */ /* 0x0005e20000100a00 */
[----:B------:R-:W-:-:S04]  /*25360*/  LEA R2, P5, R14, R238, 0x2 ;  /* 0x000000ee0e027211 */ /* 0x000fc800078a10ff */
[----:B------:R-:W-:-:S05]  /*25370*/  LEA.HI.X.SX32 R3, R14, R0, 0x2, P5 ;  /* 0x000000000e037211 */ /* 0x000fca00028f16ff */
[----:B------:R2:W-:Y:S04]  /*25380*/  STL.64 [R1+0x810], R2 ;  /* 0x0008100201007387 */ /* 0x0005e80000100a00 */
[----:B------:R-:W4:Y:S01]  /*25390*/  LDL.LU R14, [R1+0x19c] ;  /* 0x00019c00010e7983 */ /* 0x000f220000300800 */
[----:B-1----:R-:W-:-:S04]  /*253a0*/  LEA R244, P6, R12, R238, 0x2 ;  /* 0x000000ee0cf47211 */ /* 0x002fc800078c10ff */
[----:B------:R-:W-:Y:S02]  /*253b0*/  LEA.HI.X.SX32 R245, R12, R0, 0x2, P6 ;  /* 0x000000000cf57211 */ /* 0x000fe400030f16ff */
[----:B--2---:R-:W-:-:S04]  /*253c0*/  LEA R16, P4, R173, R238, 0x2 ;  /* 0x000000eead107211 */ /* 0x004fc800078810ff */
[----:B------:R-:W-:Y:S01]  /*253d0*/  LEA.HI.X.SX32 R17, R173, R0, 0x2, P4 ;  /* 0x00000000ad117211 */ /* 0x000fe200020f16ff */
[----:B------:R-:W-:Y:S01]  /*253e0*/  IMAD.MOV.U32 R173, RZ, RZ, R170 ;  /* 0x000000ffffad7224 */ /* 0x000fe200078e00aa */
[----:B------:R-:W-:Y:S01]  /*253f0*/  MOV R170, R171 ;  /* 0x000000ab00aa7202 */ /* 0x000fe20000000f00 */
[----:B------:R-:W-:Y:S01]  /*25400*/  IMAD.MOV.U32 R171, RZ, RZ, R168 ;  /* 0x000000ffffab7224 */ /* 0x000fe200078e00a8 */
[----:B------:R-:W-:Y:S01]  /*25410*/  STL.64 [R1+0x808], R244 ;  /* 0x000808f401007387 */ /* 0x000fe20000100a00 */
[----:B------:R-:W-:Y:S02]  /*25420*/  IMAD.MOV.U32 R168, RZ, RZ, R169 ;  /* 0x000000ffffa87224 */ /* 0x000fe400078e00a9 */
[----:B------:R-:W-:Y:S01]  /*25430*/  IMAD.MOV.U32 R169, RZ, RZ, R166 ;  /* 0x000000ffffa97224 */ /* 0x000fe200078e00a6 */
[----:B------:R-:W2:Y:S01]  /*25440*/  LDL.LU R12, [R1+0x18c] ;  /* 0x00018c00010c7983 */ /* 0x000ea20000300800 */
[----:B------:R-:W-:Y:S01]  /*25450*/  IMAD.MOV.U32 R166, RZ, RZ, R167 ;  /* 0x000000ffffa67224 */ /* 0x000fe200078e00a7 */
[----:B------:R-:W-:Y:S01]  /*25460*/  LEA R2, P5, R172, R238, 0x2 ;  /* 0x000000eeac027211 */ /* 0x000fe200078a10ff */
[----:B------:R-:W-:-:S02]  /*25470*/  IMAD.MOV.U32 R167, RZ, RZ, R164 ;  /* 0x000000ffffa77224 */ /* 0x000fc400078e00a4 */
[----:B------:R-:W-:Y:S02]  /*25480*/  IMAD.MOV.U32 R164, RZ, RZ, R165 ;  /* 0x000000ffffa47224 */ /* 0x000fe400078e00a5 */
[----:B------:R-:W-:Y:S01]  /*25490*/  IMAD.MOV.U32 R165, RZ, RZ, R162 ;  /* 0x000000ffffa57224 */ /* 0x000fe200078e00a2 */
[----:B------:R1:W-:Y:S01]  /*254a0*/  STL.64 [R1+0x800], R16 ;  /* 0x0008001001007387 */ /* 0x0003e20000100a00 */
[----:B------:R-:W-:Y:S01]  /*254b0*/  IMAD.MOV.U32 R162, RZ, RZ, R163 ;  /* 0x000000ffffa27224 */ /* 0x000fe200078e00a3 */
[----:B------:R-:W-:Y:S02]  /*254c0*/  MOV R163, R158 ;  /* 0x0000009e00a37202 */ /* 0x000fe40000000f00 */
[----:B------:R-:W-:Y:S01]  /*254d0*/  LEA.HI.X.SX32 R3, R172, R0, 0x2, P5 ;  /* 0x00000000ac037211 */ /* 0x000fe200028f16ff */
[----:B------:R-:W2:Y:S01]  /*254e0*/  LDL.LU R158, [R1+0x184] ;  /* 0x00018400019e7983 */ /* 0x000ea20000300800 */
[----:B------:R-:W-:Y:S02]  /*254f0*/  IMAD.MOV.U32 R172, RZ, RZ, R173 ;  /* 0x000000ffffac7224 */ /* 0x000fe400078e00ad */
[----:B------:R-:W-:-:S02]  /*25500*/  IMAD.MOV.U32 R173, RZ, RZ, R170 ;  /* 0x000000ffffad7224 */ /* 0x000fc400078e00aa */
[----:B------:R-:W-:Y:S01]  /*25510*/  IMAD.MOV.U32 R170, RZ, RZ, R171 ;  /* 0x000000ffffaa7224 */ /* 0x000fe200078e00ab */
[----:B-1----:R-:W2:Y:S01]  /*25520*/  LDL.LU R16, [R1+0x180] ;  /* 0x0001800001107983 */ /* 0x002ea20000300800 */
[----:B------:R-:W-:Y:S02]  /*25530*/  IMAD.MOV.U32 R171, RZ, RZ, R168 ;  /* 0x000000ffffab7224 */ /* 0x000fe400078e00a8 */
[----:B------:R-:W-:Y:S01]  /*25540*/  IMAD.MOV.U32 R168, RZ, RZ, R169 ;  /* 0x000000ffffa87224 */ /* 0x000fe200078e00a9 */
[----:B------:R4:W-:Y:S01]  /*25550*/  STL.64 [R1+0x7f8], R2 ;  /* 0x0007f80201007387 */ /* 0x0009e20000100a00 */
[----:B------:R-:W-:Y:S02]  /*25560*/  IMAD.MOV.U32 R169, RZ, RZ, R166 ;  /* 0x000000ffffa97224 */ /* 0x000fe400078e00a6 */
[----:B------:R-:W-:Y:S01]  /*25570*/  IMAD.MOV.U32 R166, RZ, RZ, R167 ;  /* 0x000000ffffa67224 */ /* 0x000fe200078e00a7 */
[----:B------:R-:W2:Y:S01]  /*25580*/  LDL.LU R4, [R1+0x17c] ;  /* 0x00017c0001047983 */ /* 0x000ea20000300800 */
[----:B------:R-:W-:Y:S01]  /*25590*/  IMAD.MOV.U32 R167, RZ, RZ, R164 ;  /* 0x000000ffffa77224 */ /* 0x000fe200078e00a4 */
[----:B------:R-:W-:Y:S01]  /*255a0*/  MOV R164, R165 ;  /* 0x000000a500a47202 */ /* 0x000fe20000000f00 */
[----:B------:R-:W-:-:S02]  /*255b0*/  IMAD.MOV.U32 R165, RZ, RZ, R162 ;  /* 0x000000ffffa57224 */ /* 0x000fc400078e00a2 */
[----:B------:R-:W-:Y:S02]  /*255c0*/  IMAD.MOV.U32 R162, RZ, RZ, R163 ;  /* 0x000000ffffa27224 */ /* 0x000fe400078e00a3 */
[----:B------:R-:W-:Y:S02]  /*255d0*/  IMAD.MOV.U32 R163, RZ, RZ, R6 ;  /* 0x000000ffffa37224 */ /* 0x000fe400078e0006 */
[----:B------:R-:W-:Y:S02]  /*255e0*/  IMAD.MOV.U32 R6, RZ, RZ, R159 ;  /* 0x000000ffff067224 */ /* 0x000fe400078e009f */
[----:B------:R-:W2:Y:S01]  /*255f0*/  LDL.LU R159, [R1+0x84] ;  /* 0x00008400019f7983 */ /* 0x000ea20000300800 */
[----:B---3--:R-:W-:-:S04]  /*25600*/  LEA R244, P6, R15, R238, 0x2 ;  /* 0x000000ee0ff47211 */ /* 0x008fc800078c10ff */
[----:B------:R-:W-:Y:S02]  /*25610*/  LEA.HI.X.SX32 R245, R15, R0, 0x2, P6 ;  /* 0x000000000ff57211 */ /* 0x000fe400030f16ff */
[----:B------:R-:W-:-:S03]  /*25620*/  LEA R248, P4, R175, R238, 0x2 ;  /* 0x000000eeaff87211 */ /* 0x000fc600078810ff */
[----:B------:R1:W-:Y:S01]  /*25630*/  STL.64 [R1+0x7f0], R244 ;  /* 0x0007f0f401007387 */ /* 0x0003e20000100a00 */
[----:B------:R-:W-:Y:S01]  /*25640*/  LEA.HI.X.SX32 R249, R175, R0, 0x2, P4 ;  /* 0x00000000aff97211 */ /* 0x000fe200020f16ff */
[----:B------:R-:W-:Y:S02]  /*25650*/  IMAD.MOV.U32 R175, RZ, RZ, R172 ;  /* 0x000000ffffaf7224 */ /* 0x000fe400078e00ac */
[----:B------:R-:W3:Y:S01]  /*25660*/  LDL.LU R17, [R1+0x80] ;  /* 0x0000800001117983 */ /* 0x000ee20000300800 */
[----:B------:R-:W-:Y:S02]  /*25670*/  IMAD.MOV.U32 R172, RZ, RZ, R173 ;  /* 0x000000ffffac7224 */ /* 0x000fe400078e00ad */
[----:B------:R-:W-:Y:S01]  /*25680*/  IMAD.MOV.U32 R173, RZ, RZ, R170 ;  /* 0x000000ffffad7224 */ /* 0x000fe200078e00aa */
[----:B------:R-:W3:Y:S01]  /*25690*/  LDL.LU R15, [R1+0x5c] ;  /* 0x00005c00010f7983 */ /* 0x000ee20000300800 */
[----:B------:R-:W-:Y:S01]  /*256a0*/  IMAD.MOV.U32 R170, RZ, RZ, R171 ;  /* 0x000000ffffaa7224 */ /* 0x000fe200078e00ab */
[----:B------:R-:W-:Y:S01]  /*256b0*/  MOV R171, R168 ;  /* 0x000000a800ab7202 */ /* 0x000fe20000000f00 */
[----:B------:R-:W-:-:S02]  /*256c0*/  IMAD.MOV.U32 R168, RZ, RZ, R169 ;  /* 0x000000ffffa87224 */ /* 0x000fc400078e00a9 */
[----:B------:R-:W-:Y:S02]  /*256d0*/  IMAD.MOV.U32 R169, RZ, RZ, R166 ;  /* 0x000000ffffa97224 */ /* 0x000fe400078e00a6 */
[----:B------:R-:W-:Y:S01]  /*256e0*/  IMAD.MOV.U32 R166, RZ, RZ, R167 ;  /* 0x000000ffffa67224 */ /* 0x000fe200078e00a7 */
[C---:B----4-:R-:W-:Y:S01]  /*256f0*/  LEA R2, P5, R174.reuse, R238, 0x2 ;  /* 0x000000eeae027211 */ /* 0x050fe200078a10ff */
[----:B------:R-:W-:Y:S02]  /*25700*/  IMAD.MOV.U32 R167, RZ, RZ, R164 ;  /* 0x000000ffffa77224 */ /* 0x000fe400078e00a4 */
[----:B------:R-:W-:Y:S01]  /*25710*/  IMAD.MOV.U32 R164, RZ, RZ, R165 ;  /* 0x000000ffffa47224 */ /* 0x000fe200078e00a5 */
[----:B------:R-:W-:Y:S01]  /*25720*/  LEA.HI.X.SX32 R3, R174, R0, 0x2, P5 ;  /* 0x00000000ae037211 */ /* 0x000fe200028f16ff */
[----:B------:R-:W-:Y:S01]  /*25730*/  IMAD.MOV.U32 R165, RZ, RZ, R162 ;  /* 0x000000ffffa57224 */ /* 0x000fe200078e00a2 */
[----:B------:R-:W-:Y:S01]  /*25740*/  STL.64 [R1+0x7e8], R248 ;  /* 0x0007e8f801007387 */ /* 0x000fe20000100a00 */
[----:B------:R-:W-:-:S02]  /*25750*/  IMAD.MOV.U32 R162, RZ, RZ, R163 ;  /* 0x000000ffffa27224 */ /* 0x000fc400078e00a3 */
[----:B------:R-:W-:Y:S02]  /*25760*/  IMAD.MOV.U32 R163, RZ, RZ, R6 ;  /* 0x000000ffffa37224 */ /* 0x000fe400078e0006 */
[----:B------:R-:W4:Y:S01]  /*25770*/  LDL.LU R6, [R1+0x58] ;  /* 0x0000580001067983 */ /* 0x000f220000300800 */
[----:B-1----:R-:W-:-:S03]  /*25780*/  LEA R244, P6, R243, R238, 0x2 ;  /* 0x000000eef3f47211 */ /* 0x002fc600078c10ff */
[----:B------:R-:W4:Y:S04]  /*25790*/  LDL.LU R240, [R1+0x54] ;  /* 0x0000540001f07983 */ /* 0x000f280000300800 */
[----:B------:R1:W-:Y:S04]  /*257a0*/  STL.64 [R1+0x7e0], R2 ;  /* 0x0007e00201007387 */ /* 0x0003e80000100a00 */
[----:B------:R-:W4:Y:S01]  /*257b0*/  LDL.LU R18, [R1+0x50] ;  /* 0x0000500001127983 */ /* 0x000f220000300800 */
[----:B------:R-:W-:Y:S01]  /*257c0*/  LEA.HI.X.SX32 R245, R243, R0, 0x2, P6 ;  /* 0x00000000f3f57211 */ /* 0x000fe200030f16ff */
[----:B------:R-:W-:Y:S01]  /*257d0*/  IMAD.MOV.U32 R174, RZ, RZ, R172 ;  /* 0x000000ffffae7224 */ /* 0x000fe200078e00ac */
[----:B-1----:R-:W-:Y:S01]  /*257e0*/  MOV R2, R175 ;  /* 0x000000af00027202 */ /* 0x002fe20000000f00 */
[----:B------:R-:W4:Y:S01]  /*257f0*/  LDL.LU R3, [R1+0x48] ;  /* 0x0000480001037983 */ /* 0x000f220000300800 */
[----:B------:R-:W-:-:S02]  /*25800*/  IMAD.MOV.U32 R175, RZ, RZ, R173 ;  /* 0x000000ffffaf7224 */ /* 0x000fc400078e00ad */
[----:B------:R-:W-:Y:S01]  /*25810*/  IMAD.MOV.U32 R173, RZ, RZ, R171 ;  /* 0x000000ffffad7224 */ /* 0x000fe200078e00ab */
[----:B------:R1:W-:Y:S01]  /*25820*/  STL.64 [R1+0x7d8], R244 ;  /* 0x0007d8f401007387 */ /* 0x0003e20000100a00 */
[----:B------:R-:W-:Y:S01]  /*25830*/  IMAD.MOV.U32 R171, RZ, RZ, R169 ;  /* 0x000000ffffab7224 */ /* 0x000fe200078e00a9 */
[C---:B------:R-:W-:Y:S01]  /*25840*/  LEA R248, P4, R7.reuse, R238, 0x2 ;  /* 0x000000ee07f87211 */ /* 0x040fe200078810ff */
[----:B------:R-:W-:Y:S02]  /*25850*/  IMAD.MOV.U32 R169, RZ, RZ, R167 ;  /* 0x000000ffffa97224 */ /* 0x000fe400078e00a7 */
[----:B------:R-:W-:Y:S01]  /*25860*/  IMAD.MOV.U32 R172, RZ, RZ, R170 ;  /* 0x000000ffffac7224 */ /* 0x000fe200078e00aa */
[----:B------:R-:W-:Y:S01]  /*25870*/  LEA.HI.X.SX32 R249, R7, R0, 0x2, P4 ;  /* 0x0000000007f97211 */ /* 0x000fe200020f16ff */
[----:B------:R-:W-:Y:S01]  /*25880*/  IMAD.MOV.U32 R167, RZ, RZ, R165 ;  /* 0x000000ffffa77224 */ /* 0x000fe200078e00a5 */
[----:B-1----:R-:W4:Y:S01]  /*25890*/  LDL.LU R244, [R1+0x30] ;  /* 0x0000300001f47983 */ /* 0x002f220000300800 */
[----:B------:R-:W-:-:S02]  /*258a0*/  IMAD.MOV.U32 R170, RZ, RZ, R168 ;  /* 0x000000ffffaa7224 */ /* 0x000fc400078e00a8 */
[----:B------:R-:W-:Y:S01]  /*258b0*/  IMAD.MOV.U32 R165, RZ, RZ, R163 ;  /* 0x000000ffffa57224 */ /* 0x000fe200078e00a3 */
[----:B------:R-:W4:Y:S01]  /*258c0*/  LDL.LU R243, [R1+0xc] ;  /* 0x00000c0001f37983 */ /* 0x000f220000300800 */
[----:B------:R-:W-:Y:S01]  /*258d0*/  IMAD.MOV.U32 R168, RZ, RZ, R166 ;  /* 0x000000ffffa87224 */ /* 0x000fe200078e00a6 */
[----:B------:R-:W-:Y:S01]  /*258e0*/  MOV R166, R164 ;  /* 0x000000a400a67202 */ /* 0x000fe20000000f00 */
[----:B------:R-:W-:Y:S01]  /*258f0*/  IMAD.MOV.U32 R163, RZ, RZ, R152 ;  /* 0x000000ffffa37224 */ /* 0x000fe200078e0098 */
[C---:B------:R-:W-:Y:S01]  /*25900*/  LEA R152, P5, R10.reuse, R238, 0x2 ;  /* 0x000000ee0a987211 */ /* 0x040fe200078a10ff */
[----:B------:R-:W-:Y:S01]  /*25910*/  IMAD.MOV.U32 R164, RZ, RZ, R162 ;  /* 0x000000ffffa47224 */ /* 0x000fe200078e00a2 */
[----:B------:R-:W-:Y:S01]  /*25920*/  STL.64 [R1+0x7d0], R248 ;  /* 0x0007d0f801007387 */ /* 0x000fe20000100a00 */
[----:B------:R-:W-:Y:S02]  /*25930*/  IMAD.MOV.U32 R162, RZ, RZ, R160 ;  /* 0x000000ffffa27224 */ /* 0x000fe400078e00a0 */
[----:B------:R-:W-:Y:S01]  /*25940*/  IMAD.MOV.U32 R160, RZ, RZ, R153 ;  /* 0x000000ffffa07224 */ /* 0x000fe200078e0099 */
[----:B------:R-:W4:Y:S01]  /*25950*/  LDL.LU R7, [R1+0x8] ;  /* 0x0000080001077983 */ /* 0x000f220000300800 */
[----:B------:R-:W-:-:S03]  /*25960*/  LEA.HI.X.SX32 R153, R10, R0, 0x2, P5 ;  /* 0x000000000a997211 */ /* 0x000fc600028f16ff */
[----:B------:R-:W4:Y:S04]  /*25970*/  LDL.LU R246, [R1+0x4] ;  /* 0x0000040001f67983 */ /* 0x000f280000300800 */
[----:B------:R1:W-:Y:S04]  /*25980*/  STL.64 [R1+0x7c8], R152 ;  /* 0x0007c89801007387 */ /* 0x0003e80000100a00 */
[----:B-1----:R-:W4:Y:S04]  /*25990*/  LDL.LU.64 R152, [R1+0x21a0] ;  /* 0x0021a00001987983 */ /* 0x002f280000300a00 */
[----:B------:R-:W4:Y:S01]  /*259a0*/  LDL.LU R245, [R1] ;  /* 0x0000000001f57983 */ /* 0x000f220000300800 */
[----:B------:R-:W-:-:S02]  /*259b0*/  IMAD.MOV.U32 R10, RZ, RZ, R2 ;  /* 0x000000ffff0a7224 */ /* 0x000fc400078e0002 */
[----:B------:R-:W-:Y:S01]  /*259c0*/  IMAD.MOV.U32 R2, RZ, RZ, R172 ;  /* 0x000000ffff027224 */ /* 0x000fe200078e00ac */
[----:B------:R-:W-:Y:S01]  /*259d0*/  LEA R250, P6, R13, R238, 0x2 ;  /* 0x000000ee0dfa7211 */ /* 0x000fe200078c10ff */
[----:B------:R-:W-:Y:S02]  /*259e0*/  IMAD.MOV.U32 R172, RZ, RZ, R170 ;  /* 0x000000ffffac7224 */ /* 0x000fe400078e00aa */
[----:B------:R-:W-:Y:S01]  /*259f0*/  IMAD.MOV.U32 R251, RZ, RZ, R13 ;  /* 0x000000fffffb7224 */ /* 0x000fe200078e000d */
[----:B------:R-:W-:Y:S01]  /*25a00*/  MOV R13, R174 ;  /* 0x000000ae000d7202 */ /* 0x000fe20000000f00 */
[----:B------:R-:W-:Y:S02]  /*25a10*/  IMAD.MOV.U32 R170, RZ, RZ, R168 ;  /* 0x000000ffffaa7224 */ /* 0x000fe400078e00a8 */
[----:B------:R-:W-:Y:S01]  /*25a20*/  IMAD.MOV.U32 R168, RZ, RZ, R166 ;  /* 0x000000ffffa87224 */ /* 0x000fe200078e00a6 */
[----:B------:R-:W-:Y:S01]  /*25a30*/  MOV R166, R164 ;  /* 0x000000a400a67202 */ /* 0x000fe20000000f00 */
[----:B------:R-:W-:-:S02]  /*25a40*/  IMAD.MOV.U32 R174, RZ, RZ, R173 ;  /* 0x000000ffffae7224 */ /* 0x000fc400078e00ad */
[----:B------:R-:W-:Y:S02]  /*25a50*/  IMAD.MOV.U32 R173, RZ, RZ, R171 ;  /* 0x000000ffffad7224 */ /* 0x000fe400078e00ab */
[----:B------:R-:W-:Y:S02]  /*25a60*/  IMAD.MOV.U32 R164, RZ, RZ, R162 ;  /* 0x000000ffffa47224 */ /* 0x000fe400078e00a2 */
[----:B------:R-:W-:Y:S01]  /*25a70*/  IMAD.MOV.U32 R171, RZ, RZ, R169 ;  /* 0x000000ffffab7224 */ /* 0x000fe200078e00a9 */
[C---:B------:R-:W-:Y:S01]  /*25a80*/  LEA R248, P4, R14.reuse, R238, 0x2 ;  /* 0x000000ee0ef87211 */ /* 0x040fe200078810ff */
[----:B------:R-:W-:Y:S02]  /*25a90*/  IMAD.MOV.U32 R162, RZ, RZ, R160 ;  /* 0x000000ffffa27224 */ /* 0x000fe400078e00a0 */
[----:B------:R-:W-:Y:S02]  /*25aa0*/  IMAD.MOV.U32 R169, RZ, RZ, R167 ;  /* 0x000000ffffa97224 */ /* 0x000fe400078e00a7 */
[----:B------:R-:W-:Y:S01]  /*25ab0*/  IMAD.MOV.U32 R160, RZ, RZ, R156 ;  /* 0x000000ffffa07224 */ /* 0x000fe200078e009c */
[-C--:B------:R-:W-:Y:S01]  /*25ac0*/  LEA.HI.X.SX32 R251, R251, R0.reuse, 0x2, P6 ;  /* 0x00000000fbfb7211 */ /* 0x080fe200030f16ff */
[----:B------:R-:W-:Y:S01]  /*25ad0*/  IMAD.MOV.U32 R167, RZ, RZ, R165 ;  /* 0x000000ffffa77224 */ /* 0x000fe200078e00a5 */
[----:B------:R-:W-:Y:S01]  /*25ae0*/  LEA.HI.X.SX32 R249, R14, R0, 0x2, P4 ;  /* 0x000000000ef97211 */ /* 0x000fe200020f16ff */
[----:B------:R-:W-:-:S02]  /*25af0*/  IMAD.MOV.U32 R156, RZ, RZ, R154 ;  /* 0x000000ffff9c7224 */ /* 0x000fc400078e009a */
[----:B------:R-:W-:Y:S02]  /*25b00*/  IMAD.MOV.U32 R165, RZ, RZ, R163 ;  /* 0x000000ffffa57224 */ /* 0x000fe400078e00a3 */
[----:B------:R-:W-:Y:S02]  /*25b10*/  IMAD.MOV.U32 R163, RZ, RZ, R161 ;  /* 0x000000ffffa37224 */ /* 0x000fe400078e00a1 */
[----:B------:R-:W-:Y:S02]  /*25b20*/  IMAD.MOV.U32 R14, RZ, RZ, R10 ;  /* 0x000000ffff0e7224 */ /* 0x000fe400078e000a */
[----:B------:R-:W-:Y:S01]  /*25b30*/  IMAD.MOV.U32 R161, RZ, RZ, R157 ;  /* 0x000000ffffa17224 */ /* 0x000fe200078e009d */
[----:B------:R-:W-:Y:S01]  /*25b40*/  MOV R157, R155 ;  /* 0x0000009b009d7202 */ /* 0x000fe20000000f00 */
[----:B------:R-:W-:Y:S02]  /*25b50*/  IMAD.MOV.U32 R10, RZ, RZ, R2 ;  /* 0x000000ffff0a7224 */ /* 0x000fe400078e0002 */
[----:B------:R-:W-:Y:S01]  /*25b60*/  IMAD.MOV.U32 R2, RZ, RZ, R172 ;  /* 0x000000ffff027224 */ /* 0x000fe200078e00ac */
[----:B------:R-:W-:Y:S01]  /*25b70*/  STL.64 [R1+0x7c0], R250 ;  /* 0x0007c0fa01007387 */ /* 0x000fe20000100a00 */
[----:B------:R-:W-:Y:S01]  /*25b80*/  IMAD.MOV.U32 R172, RZ, RZ, R170 ;  /* 0x000000ffffac7224 */ /* 0x000fe200078e00aa */
[----:B------:R-:W-:Y:S01]  /*25b90*/  MOV R170, R168 ;  /* 0x000000a800aa7202 */ /* 0x000fe20000000f00 */
[----:B------:R-:W-:Y:S01]  /*25ba0*/  IMAD.MOV.U32 R168, RZ, RZ, R166 ;  /* 0x000000ffffa87224 */ /* 0x000fe200078e00a6 */
[----:B------:R1:W-:Y:S01]  /*25bb0*/  STL.64 [R1+0x7b8], R248 ;  /* 0x0007b8f801007387 */ /* 0x0003e20000100a00 */
[----:B------:R-:W-:-:S02]  /*25bc0*/  IMAD.MOV.U32 R166, RZ, RZ, R164 ;  /* 0x000000ffffa67224 */ /* 0x000fc400078e00a4 */
[----:B------:R-:W-:Y:S01]  /*25bd0*/  IMAD.MOV.U32 R164, RZ, RZ, R162 ;  /* 0x000000ffffa47224 */ /* 0x000fe200078e00a2 */
[----:B--2---:R-:W-:-:S04]  /*25be0*/  LEA R154, P5, R12, R238, 0x2 ;  /* 0x000000ee0c9a7211 */ /* 0x004fc800078a10ff */
[----:B------:R-:W-:Y:S01]  /*25bf0*/  LEA.HI.X.SX32 R155, R12, R0, 0x2, P5 ;  /* 0x000000000c9b7211 */ /* 0x000fe200028f16ff */
[----:B------:R-:W-:Y:S02]  /*25c00*/  IMAD.MOV.U32 R12, RZ, RZ, R13 ;  /* 0x000000ffff0c7224 */ /* 0x000fe400078e000d */
[----:B------:R-:W-:Y:S02]  /*25c10*/  IMAD.MOV.U32 R13, RZ, RZ, R174 ;  /* 0x000000ffff0d7224 */ /* 0x000fe400078e00ae */
[----:B------:R-:W-:Y:S02]  /*25c20*/  IMAD.MOV.U32 R174, RZ, RZ, R173 ;  /* 0x000000ffffae7224 */ /* 0x000fe400078e00ad */
[----:B------:R-:W-:Y:S02]  /*25c30*/  IMAD.MOV.U32 R173, RZ, RZ, R171 ;  /* 0x000000ffffad7224 */ /* 0x000fe400078e00ab */
[----:B------:R-:W-:Y:S02]  /*25c40*/  IMAD.MOV.U32 R171, RZ, RZ, R169 ;  /* 0x000000ffffab7224 */ /* 0x000fe400078e00a9 */
[----:B------:R-:W-:-:S02]  /*25c50*/  IMAD.MOV.U32 R162, RZ, RZ, R160 ;  /* 0x000000ffffa27224 */ /* 0x000fc400078e00a0 */
[----:B------:R-:W-:Y:S01]  /*25c60*/  IMAD.MOV.U32 R169, RZ, RZ, R167 ;  /* 0x000000ffffa97224 */ /* 0x000fe200078e00a7 */
[C---:B-1----:R-:W-:Y:S01]  /*25c70*/  LEA R248, P4, R16.reuse, R238, 0x2 ;  /* 0x000000ee10f87211 */ /* 0x042fe200078810ff */
[----:B------:R-:W-:Y:S02]  /*25c80*/  IMAD.MOV.U32 R160, RZ, RZ, R156 ;  /* 0x000000ffffa07224 */ /* 0x000fe400078e009c */
[----:B------:R-:W-:Y:S01]  /*25c90*/  IMAD.MOV.U32 R167, RZ, RZ, R165 ;  /* 0x000000ffffa77224 */ /* 0x000fe200078e00a5 */
[----:B------:R-:W-:Y:S01]  /*25ca0*/  LEA.HI.X.SX32 R249, R16, R0, 0x2, P4 ;  /* 0x0000000010f97211 */ /* 0x000fe200020f16ff */
[----:B------:R-:W-:Y:S01]  /*25cb0*/  IMAD.MOV.U32 R165, RZ, RZ, R163 ;  /* 0x000000ffffa57224 */ /* 0x000fe200078e00a3 */
[----:B------:R-:W-:Y:S01]  /*25cc0*/  MOV R163, R161 ;  /* 0x000000a100a37202 */ /* 0x000fe20000000f00 */
[----:B------:R-:W-:Y:S01]  /*25cd0*/  IMAD.MOV.U32 R16, RZ, RZ, R14 ;  /* 0x000000ffff107224 */ /* 0x000fe200078e000e */
[-C--:B------:R-:W-:Y:S01]  /*25ce0*/  LEA R156, P5, R4, R238.reuse, 0x2 ;  /* 0x000000ee049c7211 */ /* 0x080fe200078a10ff */
[----:B------:R-:W-:Y:S01]  /*25cf0*/  IMAD.MOV.U32 R14, RZ, RZ, R10 ;  /* 0x000000ffff0e7224 */ /* 0x000fe200078e000a */
[----:B------:R-:W-:Y:S01]  /*25d00*/  LEA R250, P6, R158, R238, 0x2 ;  /* 0x000000ee9efa7211 */ /* 0x000fe200078c10ff */
[----:B------:R-:W-:Y:S01]  /*25d10*/  IMAD.MOV.U32 R161, RZ, RZ, R157 ;  /* 0x000000ffffa17224 */ /* 0x000fe200078e009d */
[----:B------:R-:W-:Y:S01]  /*25d20*/  LEA.HI.X.SX32 R157, R4, R0, 0x2, P5 ;  /* 0x00000000049d7211 */ /* 0x000fe200028f16ff */
[----:B------:R-:W-:Y:S01]  /*25d30*/  IMAD.MOV.U32 R10, RZ, RZ, R2 ;  /* 0x000000ffff0a7224 */ /* 0x000fe200078e0002 */
[----:B------:R-:W-:Y:S01]  /*25d40*/  MOV R2, R172 ;  /* 0x000000ac00027202 */ /* 0x000fe20000000f00 */
[----:B------:R-:W-:-:S02]  /*25d50*/  IMAD.MOV.U32 R4, RZ, RZ, R12 ;  /* 0x000000ffff047224 */ /* 0x000fc400078e000c */
[----:B------:R-:W-:Y:S01]  /*25d60*/  IMAD.MOV.U32 R172, RZ, RZ, R170 ;  /* 0x000000ffffac7224 */ /* 0x000fe200078e00aa */
[----:B------:R-:W-:Y:S01]  /*25d70*/  LEA.HI.X.SX32 R251, R158, R0, 0x2, P6 ;  /* 0x000000009efb7211 */ /* 0x000fe200030f16ff */
[----:B------:R-:W-:Y:S02]  /*25d80*/  IMAD.MOV.U32 R12, RZ, RZ, R13 ;  /* 0x000000ffff0c7224 */ /* 0x000fe400078e000d */
[----:B------:R-:W-:Y:S02]  /*25d90*/  IMAD.MOV.U32 R170, RZ, RZ, R168 ;  /* 0x000000ffffaa7224 */ /* 0x000fe400078e00a8 */
[----:B------:R-:W-:Y:S02]  /*25da0*/  IMAD.MOV.U32 R13, RZ, RZ, R174 ;  /* 0x000000ffff0d7224 */ /* 0x000fe400078e00ae */
[----:B------:R-:W-:Y:S01]  /*25db0*/  IMAD.MOV.U32 R168, RZ, RZ, R166 ;  /* 0x000000ffffa87224 */ /* 0x000fe200078e00a6 */
[----:B------:R1:W-:Y:S01]  /*25dc0*/  STL.64 [R1+0x7b0], R154 ;  /* 0x0007b09a01007387 */ /* 0x0003e20000100a00 */
[----:B------:R-:W-:-:S02]  /*25dd0*/  IMAD.MOV.U32 R174, RZ, RZ, R173 ;  /* 0x000000ffffae7224 */ /* 0x000fc400078e00ad */
[----:B------:R-:W-:Y:S02]  /*25de0*/  IMAD.MOV.U32 R166, RZ, RZ, R164 ;  /* 0x000000ffffa67224 */ /* 0x000fe400078e00a4 */
[----:B------:R-:W-:Y:S02]  /*25df0*/  IMAD.MOV.U32 R173, RZ, RZ, R171 ;  /* 0x000000ffffad7224 */ /* 0x000fe400078e00ab */
[----:B------:R-:W-:Y:S02]  /*25e00*/  IMAD.MOV.U32 R164, RZ, RZ, R162 ;  /* 0x000000ffffa47224 */ /* 0x000fe400078e00a2 */
[----:B------:R-:W-:Y:S02]  /*25e10*/  IMAD.MOV.U32 R171, RZ, RZ, R169 ;  /* 0x000000ffffab7224 */ /* 0x000fe400078e00a9 */
[----:B------:R-:W-:Y:S01]  /*25e20*/  IMAD.MOV.U32 R162, RZ, RZ, R160 ;  /* 0x000000ffffa27224 */ /* 0x000fe200078e00a0 */
[----:B-1----:R-:W2:Y:S01]  /*25e30*/  LDL.LU.64 R154, [R1+0x2198] ;  /* 0x00219800019a7983 */ /* 0x002ea20000300a00 */
[----:B------:R-:W-:Y:S01]  /*25e40*/  IMAD.MOV.U32 R169, RZ, RZ, R167 ;  /* 0x000000ffffa97224 */ /* 0x000fe200078e00a7 */
[----:B------:R-:W-:-:S02]  /*25e50*/  MOV R167, R165 ;  /* 0x000000a500a77202 */ /* 0x000fc40000000f00 */
[----:B------:R-:W2:Y:S01]  /*25e60*/  LDL.LU R158, [R1+0x2190] ;  /* 0x00219000019e7983 */ /* 0x000ea20000300800 */
[----:B------:R-:W-:-:S03]  /*25e70*/  IMAD.MOV.U32 R165, RZ, RZ, R163 ;  /* 0x000000ffffa57224 */ /* 0x000fc600078e00a3 */
[----:B------:R1:W-:Y:S01]  /*25e80*/  STL.64 [R1+0x7a8], R250 ;  /* 0x0007a8fa01007387 */ /* 0x0003e20000100a00 */
[----:B------:R-:W-:-:S03]  /*25e90*/  IMAD.MOV.U32 R163, RZ, RZ, R161 ;  /* 0x000000ffffa37224 */ /* 0x000fc600078e00a1 */
[----:B------:R-:W-:Y:S01]  /*25ea0*/  STL.64 [R1+0x7a0], R248 ;  /* 0x0007a0f801007387 */ /* 0x000fe20000100a00 */
[----:B-1----:R-:W-:-:S03]  /*25eb0*/  LEA R250, P6, R159, R238, 0x2 ;  /* 0x000000ee9ffa7211 */ /* 0x002fc600078c10ff */
[----:B------:R1:W-:Y:S01]  /*25ec0*/  STL.64 [R1+0x798], R156 ;  /* 0x0007989c01007387 */ /* 0x0003e20000100a00 */
[----:B------:R-:W-:-:S03]  /*25ed0*/  LEA.HI.X.SX32 R251, R159, R0, 0x2, P6 ;  /* 0x000000009ffb7211 */ /* 0x000fc600030f16ff */
[----:B-1----:R-:W2:Y:S04]  /*25ee0*/  LDL.LU.64 R156, [R1+0x2188] ;  /* 0x00218800019c7983 */ /* 0x002ea80000300a00 */
[----:B------:R-:W2:Y:S04]  /*25ef0*/  LDL.LU R159, [R1+0x2180] ;  /* 0x00218000019f7983 */ /* 0x000ea80000300800 */
[----:B------:R4:W-:Y:S01]  /*25f00*/  STL.64 [R1+0x790], R250 ;  /* 0x000790fa01007387 */ /* 0x0009e20000100a00 */
[-C--:B---3--:R-:W-:Y:S02]  /*25f10*/  LEA R248, P4, R17, R238.reuse, 0x2 ;  /* 0x000000ee11f87211 */ /* 0x088fe400078810ff */
[----:B------:R-:W-:-:S04]  /*25f20*/  LEA R160, P5, R15, R238, 0x2 ;  /* 0x000000ee0fa07211 */ /* 0x000fc800078a10ff */
[-C--:B------:R-:W-:Y:S01]  /*25f30*/  LEA.HI.X.SX32 R161, R15, R0.reuse, 0x2, P5 ;  /* 0x000000000fa17211 */ /* 0x080fe200028f16ff */
[----:B------:R-:W-:Y:S01]  /*25f40*/  IMAD.MOV.U32 R15, RZ, RZ, R14 ;  /* 0x000000ffff0f7224 */ /* 0x000fe200078e000e */
[----:B------:R-:W-:Y:S01]  /*25f50*/  LEA.HI.X.SX32 R249, R17, R0, 0x2, P4 ;  /* 0x0000000011f97211 */ /* 0x000fe200020f16ff */
[----:B------:R-:W-:Y:S02]  /*25f60*/  IMAD.MOV.U32 R14, RZ, RZ, R10 ;  /* 0x000000ffff0e7224 */ /* 0x000fe400078e000a */
[----:B------:R-:W-:Y:S02]  /*25f70*/  IMAD.MOV.U32 R10, RZ, RZ, R2 ;  /* 0x000000ffff0a7224 */ /* 0x000fe400078e0002 */
[----:B------:R-:W-:Y:S02]  /*25f80*/  IMAD.MOV.U32 R17, RZ, RZ, R16 ;  /* 0x000000ffff117224 */ /* 0x000fe400078e0010 */
[----:B------:R-:W-:Y:S02]  /*25f90*/  IMAD.MOV.U32 R2, RZ, RZ, R172 ;  /* 0x000000ffff027224 */ /* 0x000fe400078e00ac */
[----:B------:R-:W-:Y:S01]  /*25fa0*/  IMAD.MOV.U32 R16, RZ, RZ, R12 ;  /* 0x000000ffff107224 */ /* 0x000fe200078e000c */
[----:B------:R-:W-:Y:S01]  /*25fb0*/  MOV R12, R13 ;  /* 0x0000000d000c7202 */ /* 0x000fe20000000f00 */
[----:B------:R-:W-:-:S02]  /*25fc0*/  IMAD.MOV.U32 R172, RZ, RZ, R170 ;  /* 0x000000ffffac7224 */ /* 0x000fc400078e00aa */
[----:B------:R-:W-:Y:S01]  /*25fd0*/  IMAD.MOV.U32 R170, RZ, RZ, R168 ;  /* 0x000000ffffaa7224 */ /* 0x000fe200078e00a8 */
[----:B------:R-:W-:Y:S01]  /*25fe0*/  MOV R168, R166 ;  /* 0x000000a600a87202 */ /* 0x000fe20000000f00 */
[----:B------:R-:W-:Y:S02]  /*25ff0*/  IMAD.MOV.U32 R13, RZ, RZ, R174 ;  /* 0x000000ffff0d7224 */ /* 0x000fe400078e00ae */
[----:B------:R-:W-:Y:S02]  /*26000*/  IMAD.MOV.U32 R174, RZ, RZ, R173 ;  /* 0x000000ffffae7224 */ /* 0x000fe400078e00ad */
[----:B------:R-:W-:Y:S01]  /*26010*/  IMAD.MOV.U32 R166, RZ, RZ, R164 ;  /* 0x000000ffffa67224 */ /* 0x000fe200078e00a4 */
[----:B----4-:R-:W-:Y:S01]  /*26020*/  LEA R250, P6, R6, R238, 0x2 ;  /* 0x000000ee06fa7211 */ /* 0x010fe200078c10ff */
[----:B------:R-:W-:Y:S01]  /*26030*/  IMAD.MOV.U32 R173, RZ, RZ, R171 ;  /* 0x000000ffffad7224 */ /* 0x000fe200078e00ab */
[----:B------:R1:W-:Y:S01]  /*26040*/  STL.64 [R1+0x788], R248 ;  /* 0x000788f801007387 */ /* 0x0003e20000100a00 */
[----:B------:R-:W-:-:S02]  /*26050*/  IMAD.MOV.U32 R164, RZ, RZ, R162 ;  /* 0x000000ffffa47224 */ /* 0x000fc400078e00a2 */
[----:B------:R-:W-:Y:S01]  /*26060*/  IMAD.MOV.U32 R171, RZ, RZ, R169 ;  /* 0x000000ffffab7224 */ /* 0x000fe200078e00a9 */
[----:B------:R-:W-:Y:S01]  /*26070*/  LEA R162, P5, R18, R238, 0x2 ;  /* 0x000000ee12a27211 */ /* 0x000fe200078a10ff */
[----:B------:R-:W-:Y:S02]  /*26080*/  IMAD.MOV.U32 R169, RZ, RZ, R167 ;  /* 0x000000ffffa97224 */ /* 0x000fe400078e00a7 */
[----:B------:R-:W-:Y:S01]  /*26090*/  IMAD.MOV.U32 R167, RZ, RZ, R165 ;  /* 0x000000ffffa77224 */ /* 0x000fe200078e00a5 */
[----:B------:R-:W-:Y:S01]  /*260a0*/  LEA.HI.X.SX32 R251, R6, R0, 0x2, P6 ;  /* 0x0000000006fb7211 */ /* 0x000fe200030f16ff */
[----:B------:R-:W-:Y:S01]  /*260b0*/  IMAD.MOV.U32 R165, RZ, RZ, R163 ;  /* 0x000000ffffa57224 */ /* 0x000fe200078e00a3 */
[----:B-1----:R-:W-:Y:S02]  /*260c0*/  LEA R248, P4, R240, R238, 0x2 ;  /* 0x000000eef0f87211 */ /* 0x002fe400078810ff */
[-C--:B------:R-:W-:Y:S01]  /*260d0*/  LEA.HI.X.SX32 R163, R18, R0.reuse, 0x2, P5 ;  /* 0x0000000012a37211 */ /* 0x080fe200028f16ff */
[----:B------:R-:W-:Y:S01]  /*260e0*/  IMAD.MOV.U32 R18, RZ, RZ, R15 ;  /* 0x000000ffff127224 */ /* 0x000fe200078e000f */
[----:B------:R-:W-:Y:S01]  /*260f0*/  LEA.HI.X.SX32 R249, R240, R0, 0x2, P4 ;  /* 0x00000000f0f97211 */ /* 0x000fe200020f16ff */
[----:B------:R1:W-:Y:S01]  /*26100*/  STL.64 [R1+0x780], R160 ;  /* 0x000780a001007387 */ /* 0x0003e20000100a00 */
[----:B------:R-:W-:Y:S01]  /*26110*/  MOV R15, R14 ;  /* 0x0000000e000f7202 */ /* 0x000fe20000000f00 */
[----:B------:R-:W-:-:S02]  /*26120*/  IMAD.MOV.U32 R14, RZ, RZ, R10 ;  /* 0x000000ffff0e7224 */ /* 0x000fc400078e000a */
[----:B------:R-:W-:Y:S02]  /*26130*/  IMAD.MOV.U32 R240, RZ, RZ, R17 ;  /* 0x000000fffff07224 */ /* 0x000fe400078e0011 */
[----:B------:R-:W-:Y:S02]  /*26140*/  IMAD.MOV.U32 R10, RZ, RZ, R2 ;  /* 0x000000ffff0a7224 */ /* 0x000fe400078e0002 */
[----:B------:R-:W-:Y:S02]  /*26150*/  IMAD.MOV.U32 R17, RZ, RZ, R16 ;  /* 0x000000ffff117224 */ /* 0x000fe400078e0010 */
[----:B------:R-:W-:Y:S01]  /*26160*/  IMAD.MOV.U32 R2, RZ, RZ, R172 ;  /* 0x000000ffff027224 */ /* 0x000fe200078e00ac */
[----:B-1----:R-:W3:Y:S01]  /*26170*/  LDL.LU.64 R160, [R1+0x2178] ;  /* 0x0021780001a07983 */ /* 0x002ee20000300a00 */
[----:B------:R-:W-:-:S03]  /*26180*/  IMAD.MOV.U32 R16, RZ, RZ, R12 ;  /* 0x000000ffff107224 */ /* 0x000fc600078e000c */
[----:B------:R-:W4:Y:S01]  /*26190*/  LDL.LU R6, [R1+0x2170] ;  /* 0x0021700001067983 */ /* 0x000f220000300800 */
[----:B------:R-:W-:-:S03]  /*261a0*/  IMAD.MOV.U32 R172, RZ, RZ, R170 ;  /* 0x000000ffffac7224 */ /* 0x000fc600078e00aa */
[----:B------:R1:W-:Y:S01]  /*261b0*/  STL.64 [R1+0x778], R250 ;  /* 0x000778fa01007387 */ /* 0x0003e20000100a00 */
[----:B------:R-:W-:Y:S02]  /*261c0*/  IMAD.MOV.U32 R12, RZ, RZ, R13 ;  /* 0x000000ffff0c7224 */ /* 0x000fe400078e000d */
[----:B------:R-:W-:Y:S01]  /*261d0*/  IMAD.MOV.U32 R170, RZ, RZ, R168 ;  /* 0x000000ffffaa7224 */ /* 0x000fe200078e00a8 */
[----:B------:R1:W-:Y:S01]  /*261e0*/  STL.64 [R1+0x770], R248 ;  /* 0x000770f801007387 */ /* 0x0003e20000100a00 */
[----:B------:R-:W-:Y:S02]  /*261f0*/  IMAD.MOV.U32 R13, RZ, RZ, R174 ;  /* 0x000000ffff0d7224 */ /* 0x000fe400078e00ae */
[----:B------:R-:W-:Y:S02]  /*26200*/  IMAD.MOV.U32 R168, RZ, RZ, R166 ;  /* 0x000000ffffa87224 */ /* 0x000fe400078e00a6 */
[----:B------:R-:W-:Y:S01]  /*26210*/  IMAD.MOV.U32 R174, RZ, RZ, R173 ;  /* 0x000000ffffae7224 */ /* 0x000fe200078e00ad */
[-C--:B-1----:R-:W-:Y:S01]  /*26220*/  LEA R250, P6, R3, R238.reuse, 0x2 ;  /* 0x000000ee03fa7211 */ /* 0x082fe200078c10ff */
[----:B------:R-:W-:Y:S01]  /*26230*/  IMAD.MOV.U32 R166, RZ, RZ, R164 ;  /* 0x000000ffffa67224 */ /* 0x000fe200078e00a4 */
[----:B------:R-:W-:-:S02]  /*26240*/  LEA R248, P4, R244, R238, 0x2 ;  /* 0x000000eef4f87211 */ /* 0x000fc400078810ff */
[----:B------:R-:W-:Y:S01]  /*26250*/  MOV R173, R171 ;  /* 0x000000ab00ad7202 */ /* 0x000fe20000000f00 */
[----:B------:R-:W-:Y:S01]  /*26260*/  IMAD.MOV.U32 R171, RZ, RZ, R169 ;  /* 0x000000ffffab7224 */ /* 0x000fe200078e00a9 */
[----:B------:R-:W-:Y:S02]  /*26270*/  LEA R164, P5, R243, R238, 0x2 ;  /* 0x000000eef3a47211 */ /* 0x000fe400078a10ff */
[-C--:B------:R-:W-:Y:S01]  /*26280*/  LEA.HI.X.SX32 R251, R3, R0.reuse, 0x2, P6 ;  /* 0x0000000003fb7211 */ /* 0x080fe200030f16ff */
[----:B------:R-:W-:Y:S01]  /*26290*/  IMAD.MOV.U32 R169, RZ, RZ, R167 ;  /* 0x000000ffffa97224 */ /* 0x000fe200078e00a7 */
[-C--:B------:R-:W-:Y:S01]  /*262a0*/  LEA.HI.X.SX32 R249, R244, R0.reuse, 0x2, P4 ;  /* 0x00000000f4f97211 */ /* 0x080fe200020f16ff */
[----:B------:R1:W-:Y:S01]  /*262b0*/  STL.64 [R1+0x768], R162 ;  /* 0x000768a201007387 */ /* 0x0003e20000100a00 */
[----:B------:R-:W-:Y:S01]  /*262c0*/  IMAD.MOV.U32 R167, RZ, RZ, R165 ;  /* 0x000000ffffa77224 */ /* 0x000fe200078e00a5 */
[----:B------:R-:W-:Y:S01]  /*262d0*/  LEA.HI.X.SX32 R165, R243, R0, 0x2, P5 ;  /* 0x00000000f3a57211 */ /* 0x000fe200028f16ff */
[----:B------:R-:W-:Y:S01]  /*262e0*/  IMAD.MOV.U32 R243, RZ, RZ, R18 ;  /* 0x000000fffff37224 */ /* 0x000fe200078e0012 */
[----:B------:R-:W3:Y:S01]  /*262f0*/  LDC R3, c[0x0][0x230] ;  /* 0x00008c00ff037b82 */ /* 0x000ee20000000800 */
[----:B------:R-:W-:-:S02]  /*26300*/  IMAD.MOV.U32 R18, RZ, RZ, R15 ;  /* 0x000000ffff127224 */ /* 0x000fc400078e000f */
[----:B------:R-:W-:Y:S01]  /*26310*/  IMAD.MOV.U32 R15, RZ, RZ, R14 ;  /* 0x000000ffff0f7224 */ /* 0x000fe200078e000e */
[----:B-1----:R-:W4:Y:S01]  /*26320*/  LDL.LU.64 R162, [R1+0x2168] ;  /* 0x0021680001a27983 */ /* 0x002f220000300a00 */
[----:B------:R-:W-:-:S03]  /*26330*/  IMAD.MOV.U32 R244, RZ, RZ, R240 ;  /* 0x000000fffff47224 */ /* 0x000fc600078e00f0 */
[----:B------:R1:W-:Y:S01]  /*26340*/  STL.64 [R1+0x760], R250 ;  /* 0x000760fa01007387 */ /* 0x0003e20000100a00 */
[----:B------:R-:W-:-:S03]  /*26350*/  IMAD.MOV.U32 R14, RZ, RZ, R10 ;  /* 0x000000ffff0e7224 */ /* 0x000fc600078e000a */
[----:B------:R1:W-:Y:S01]  /*26360*/  STL.64 [R1+0x758], R248 ;  /* 0x000758f801007387 */ /* 0x0003e20000100a00 */
[----:B------:R-:W-:Y:S01]  /*26370*/  MOV R240, R17 ;  /* 0x0000001100f07202 */ /* 0x000fe20000000f00 */
[----:B------:R-:W-:Y:S01]  /*26380*/  IMAD.MOV.U32 R10, RZ, RZ, R2 ;  /* 0x000000ffff0a7224 */ /* 0x000fe200078e0002 */
[----:B------:R-:W-:Y:S01]  /*26390*/  MOV R2, R172 ;  /* 0x000000ac00027202 */ /* 0x000fe20000000f00 */
[----:B------:R-:W-:Y:S01]  /*263a0*/  IMAD.MOV.U32 R17, RZ, RZ, R16 ;  /* 0x000000ffff117224 */ /* 0x000fe200078e0010 */
[CC--:B-1----:R-:W-:Y:S02]  /*263b0*/  LEA R250, P6, R7.reuse, R238.reuse, 0x2 ;  /* 0x000000ee07fa7211 */ /* 0x0c2fe400078c10ff */
[C---:B------:R-:W-:Y:S01]  /*263c0*/  LEA R248, P4, R246.reuse, R238, 0x2 ;  /* 0x000000eef6f87211 */ /* 0x040fe200078810ff */
[----:B------:R-:W-:Y:S01]  /*263d0*/  IMAD.MOV.U32 R16, RZ, RZ, R12 ;  /* 0x000000ffff107224 */ /* 0x000fe200078e000c */
[-C--:B------:R-:W-:Y:S01]  /*263e0*/  LEA.HI.X.SX32 R251, R7, R0.reuse, 0x2, P6 ;  /* 0x0000000007fb7211 */ /* 0x080fe200030f16ff */
[----:B------:R-:W-:Y:S01]  /*263f0*/  IMAD.MOV.U32 R172, RZ, RZ, R170 ;  /* 0x000000ffffac7224 */ /* 0x000fe200078e00aa */
[----:B------:R-:W-:Y:S01]  /*26400*/  LEA.HI.X.SX32 R249, R246, R0, 0x2, P4 ;  /* 0x00000000f6f97211 */ /* 0x000fe200020f16ff */
[----:B------:R-:W-:Y:S01]  /*26410*/  IMAD.MOV.U32 R12, RZ, RZ, R13 ;  /* 0x000000ffff0c7224 */ /* 0x000fe200078e000d */
[----:B------:R1:W-:Y:S01]  /*26420*/  STL.64 [R1+0x750], R164 ;  /* 0x000750a401007387 */ /* 0x0003e20000100a00 */
[----:B------:R-:W-:-:S02]  /*26430*/  IMAD.MOV.U32 R170, RZ, RZ, R168 ;  /* 0x000000ffffaa7224 */ /* 0x000fc400078e00a8 */
[----:B------:R-:W-:Y:S02]  /*26440*/  IMAD.MOV.U32 R13, RZ, RZ, R174 ;  /* 0x000000ffff0d7224 */ /* 0x000fe400078e00ae */
[----:B------:R-:W-:Y:S01]  /*26450*/  IMAD.MOV.U32 R168, RZ, RZ, R166 ;  /* 0x000000ffffa87224 */ /* 0x000fe200078e00a6 */
[----:B------:R-:W-:Y:S01]  /*26460*/  LEA R166, P5, R245, R238, 0x2 ;  /* 0x000000eef5a67211 */ /* 0x000fe200078a10ff */
[----:B------:R-:W-:Y:S01]  /*26470*/  IMAD.MOV.U32 R174, RZ, RZ, R173 ;  /* 0x000000ffffae7224 */ /* 0x000fe200078e00ad */
[----:B------:R-:W-:Y:S01]  /*26480*/  MOV R246, R243 ;  /* 0x000000f300f67202 */ /* 0x000fe20000000f00 */
[----:B------:R-:W-:Y:S01]  /*26490*/  IMAD.MOV.U32 R173, RZ, RZ, R171 ;  /* 0x000000ffffad7224 */ /* 0x000fe200078e00ab */
[----:B-1----:R-:W4:Y:S01]  /*264a0*/  LDL.LU.64 R164, [R1+0x2160] ;  /* 0x0021600001a47983 */ /* 0x002f220000300a00 */
[----:B------:R-:W-:-:S03]  /*264b0*/  IMAD.MOV.U32 R171, RZ, RZ, R169 ;  /* 0x000000ffffab7224 */ /* 0x000fc600078e00a9 */
[----:B------:R1:W-:Y:S01]  /*264c0*/  STL.64 [R1+0x748], R250 ;  /* 0x000748fa01007387 */ /* 0x0003e20000100a00 */
[----:B------:R-:W-:Y:S01]  /*264d0*/  IMAD.MOV.U32 R169, RZ, RZ, R167 ;  /* 0x000000ffffa97224 */ /* 0x000fe200078e00a7 */
[----:B------:R-:W-:Y:S01]  /*264e0*/  LEA.HI.X.SX32 R167, R245, R0, 0x2, P5 ;  /* 0x00000000f5a77211 */ /* 0x000fe200028f16ff */
[----:B------:R-:W-:Y:S01]  /*264f0*/  IMAD.MOV.U32 R243, RZ, RZ, R18 ;  /* 0x000000fffff37224 */ /* 0x000fe200078e0012 */
[----:B------:R1:W-:Y:S01]  /*26500*/  STL.64 [R1+0x740], R248 ;  /* 0x000740f801007387 */ /* 0x0003e20000100a00 */
[----:B------:R-:W-:Y:S02]  /*26510*/  IMAD.MOV.U32 R18, RZ, RZ, R15 ;  /* 0x000000ffff127224 */ /* 0x000fe400078e000f */
[----:B------:R-:W-:Y:S02]  /*26520*/  IMAD.MOV.U32 R245, RZ, RZ, R244 ;  /* 0x000000fffff57224 */ /* 0x000fe400078e00f4 */
[----:B------:R-:W-:Y:S01]  /*26530*/  IMAD.MOV.U32 R15, RZ, RZ, R14 ;  /* 0x000000ffff0f7224 */ /* 0x000fe200078e000e */
[-C--:B-1----:R-:W-:Y:S01]  /*26540*/  LEA R250, P6, R252, R238.reuse, 0x2 ;  /* 0x000000eefcfa7211 */ /* 0x082fe200078c10ff */
[----:B------:R-:W-:Y:S01]  /*26550*/  IMAD.MOV.U32 R244, RZ, RZ, R240 ;  /* 0x000000fffff47224 */ /* 0x000fe200078e00f0 */
[----:B------:R-:W-:Y:S01]  /*26560*/  LEA R248, P4, R176, R238, 0x2 ;  /* 0x000000eeb0f87211 */ /* 0x000fe200078810ff */
        /* <DEDUP_REMOVED lines=9> */
[----:B------:R-:W-:Y:S01]  /*26600*/  MOV R12, R13 ;  /* 0x0000000d000c7202 */ /* 0x000fe20000000f00 */
[----:B------:R-:W-:Y:S02]  /*26610*/  IMAD.MOV.U32 R172, RZ, RZ, R170 ;  /* 0x000000ffffac7224 */ /* 0x000fe400078e00aa */
[----:B------:R-:W-:Y:S01]  /*26620*/  IMAD.MOV.U32 R170, RZ, RZ, R168 ;  /* 0x000000ffffaa7224 */ /* 0x000fe200078e00a8 */
[----:B------:R-:W-:Y:S01]  /*26630*/  LEA R168, P5, R177, R238, 0x2 ;  /* 0x000000eeb1a87211 */ /* 0x000fe200078a10ff */
[----:B------:R-:W-:Y:S01]  /*26640*/  IMAD.MOV.U32 R13, RZ, RZ, R174 ;  /* 0x000000ffff0d7224 */ /* 0x000fe200078e00ae */
[----:B-1----:R-:W4:Y:S01]  /*26650*/  LDL.LU.64 R166, [R1+0x2158] ;  /* 0x0021580001a67983 */ /* 0x002f220000300a00 */
[----:B------:R-:W-:-:S03]  /*26660*/  IMAD.MOV.U32 R174, RZ, RZ, R173 ;  /* 0x000000ffffae7224 */ /* 0x000fc600078e00ad */
[----:B------:R1:W-:Y:S01]  /*26670*/  STL.64 [R1+0x730], R250 ;  /* 0x000730fa01007387 */ /* 0x0003e20000100a00 */
[----:B------:R-:W-:-:S03]  /*26680*/  IMAD.MOV.U32 R173, RZ, RZ, R171 ;  /* 0x000000ffffad7224 */ /* 0x000fc600078e00ab */
[----:B------:R1:W-:Y:S01]  /*26690*/  STL.64 [R1+0x728], R248 ;  /* 0x000728f801007387 */ /* 0x0003e20000100a00 */
[----:B------:R-:W-:Y:S01]  /*266a0*/  IMAD.MOV.U32 R171, RZ, RZ, R169 ;  /* 0x000000ffffab7224 */ /* 0x000fe200078e00a9 */
[----:B------:R-:W-:Y:S02]  /*266b0*/  LEA.HI.X.SX32 R169, R177, R0, 0x2, P5 ;  /* 0x00000000b1a97211 */ /* 0x000fe400028f16ff */
[C---:B-1----:R-:W-:Y:S01]  /*266c0*/  LEA R250, P6, R178.reuse, R238, 0x2 ;  /* 0x000000eeb2fa7211 */ /* 0x042fe200078c10ff */
[----:B------:R-:W-:Y:S01]  /*266d0*/  IMAD.MOV.U32 R249, RZ, RZ, R243 ;  /* 0x000000fffff97224 */ /* 0x000fe200078e00f3 */
[----:B------:R-:W-:Y:S01]  /*266e0*/  MOV R248, R244 ;  /* 0x000000f400f87202 */ /* 0x000fe20000000f00 */
[----:B------:R-:W-:Y:S02]  /*266f0*/  IMAD.MOV.U32 R243, RZ, RZ, R18 ;  /* 0x000000fffff37224 */ /* 0x000fe400078e0012 */
[----:B------:R-:W-:Y:S01]  /*26700*/  IMAD.MOV.U32 R18, RZ, RZ, R15 ;  /* 0x000000ffff127224 */ /* 0x000fe200078e000f */
[----:B------:R-:W-:Y:S01]  /*26710*/  LEA.HI.X.SX32 R251, R178, R0, 0x2, P6 ;  /* 0x00000000b2fb7211 */ /* 0x000fe200030f16ff */
[----:B------:R-:W-:-:S02]  /*26720*/  IMAD.MOV.U32 R244, RZ, RZ, R240 ;  /* 0x000000fffff47224 */ /* 0x000fc400078e00f0 */
[----:B------:R-:W-:Y:S01]  /*26730*/  IMAD.MOV.U32 R15, RZ, RZ, R14 ;  /* 0x000000ffff0f7224 */ /* 0x000fe200078e000e */
[----:B------:R-:W-:Y:S01]  /*26740*/  MOV R14, R10 ;  /* 0x0000000a000e7202 */ /* 0x000fe20000000f00 */
[----:B------:R-:W-:Y:S02]  /*26750*/  IMAD.MOV.U32 R240, RZ, RZ, R17 ;  /* 0x000000fffff07224 */ /* 0x000fe400078e0011 */
[----:B------:R-:W-:Y:S02]  /*26760*/  IMAD.MOV.U32 R17, RZ, RZ, R16 ;  /* 0x000000ffff117224 */ /* 0x000fe400078e0010 */
[----:B------:R-:W-:Y:S01]  /*26770*/  IMAD.MOV.U32 R10, RZ, RZ, R172 ;  /* 0x000000ffff0a7224 */ /* 0x000fe200078e00ac */
[----:B------:R1:W-:Y:S01]  /*26780*/  STL.64 [R1+0x720], R168 ;  /* 0x000720a801007387 */ /* 0x0003e20000100a00 */
[----:B------:R-:W-:Y:S02]  /*26790*/  IMAD.MOV.U32 R16, RZ, RZ, R12 ;  /* 0x000000ffff107224 */ /* 0x000fe400078e000c */
[----:B------:R-:W-:Y:S01]  /*267a0*/  IMAD.MOV.U32 R172, RZ, RZ, R170 ;  /* 0x000000ffffac7224 */ /* 0x000fe200078e00aa */
[-C--:B------:R-:W-:Y:S01]  /*267b0*/  LEA R170, P4, R179, R238.reuse, 0x2 ;  /* 0x000000eeb3aa7211 */ /* 0x080fe200078810ff */
[----:B------:R-:W-:Y:S01]  /*267c0*/  IMAD.MOV.U32 R12, RZ, RZ, R2 ;  /* 0x000000ffff0c7224 */ /* 0x000fe200078e0002 */
[----:B------:R-:W-:Y:S01]  /*267d0*/  LEA R176, P5, R180, R238, 0x2 ;  /* 0x000000eeb4b07211 */ /* 0x000fe200078a10ff */
[----:B------:R-:W-:-:S02]  /*267e0*/  IMAD.MOV.U32 R2, RZ, RZ, R174 ;  /* 0x000000ffff027224 */ /* 0x000fc400078e00ae */
[----:B------:R-:W-:Y:S01]  /*267f0*/  IMAD.MOV.U32 R174, RZ, RZ, R173 ;  /* 0x000000ffffae7224 */ /* 0x000fe200078e00ad */
[----:B-1----:R-:W4:Y:S01]  /*26800*/  LDL.LU.64 R168, [R1+0x2150] ;  /* 0x0021500001a87983 */ /* 0x002f220000300a00 */
[----:B------:R-:W-:Y:S01]  /*26810*/  IMAD.MOV.U32 R173, RZ, RZ, R171 ;  /* 0x000000ffffad7224 */ /* 0x000fe200078e00ab */
[-C--:B------:R-:W-:Y:S02]  /*26820*/  LEA.HI.X.SX32 R171, R179, R0.reuse, 0x2, P4 ;  /* 0x00000000b3ab7211 */ /* 0x080fe400020f16ff */
[----:B------:R1:W-:Y:S01]  /*26830*/  STL.64 [R1+0x718], R250 ;  /* 0x000718fa01007387 */ /* 0x0003e20000100a00 */
[----:B------:R-:W-:-:S03]  /*26840*/  LEA.HI.X.SX32 R177, R180, R0, 0x2, P5 ;  /* 0x00000000b4b17211 */ /* 0x000fc600028f16ff */
[----:B------:R2:W-:Y:S01]  /*26850*/  STL.64 [R1+0x710], R170 ;  /* 0x000710aa01007387 */ /* 0x0005e20000100a00 */
[----:B-1----:R-:W-:Y:S02]  /*26860*/  IMAD.MOV.U32 R251, RZ, RZ, R249 ;  /* 0x000000fffffb7224 */ /* 0x002fe400078e00f9 */
[----:B------:R-:W-:Y:S01]  /*26870*/  IMAD.MOV.U32 R249, RZ, RZ, R244 ;  /* 0x000000fffff97224 */ /* 0x000fe200078e00f4 */
[----:B------:R-:W-:Y:S01]  /*26880*/  MOV R250, R243 ;  /* 0x000000f300fa7202 */ /* 0x000fe20000000f00 */
[----:B------:R-:W-:Y:S01]  /*26890*/  IMAD.MOV.U32 R244, RZ, RZ, R240 ;  /* 0x000000fffff47224 */ /* 0x000fe200078e00f0 */
[----:B--2---:R-:W2:Y:S01]  /*268a0*/  LDL.LU.64 R170, [R1+0x2148] ;  /* 0x0021480001aa7983 */ /* 0x004ea20000300a00 */
[----:B------:R-:W-:Y:S02]  /*268b0*/  IMAD.MOV.U32 R240, RZ, RZ, R15 ;  /* 0x000000fffff07224 */ /* 0x000fe400078e000f */
[----:B------:R-:W-:Y:S02]  /*268c0*/  IMAD.MOV.U32 R243, RZ, RZ, R18 ;  /* 0x000000fffff37224 */ /* 0x000fe400078e0012 */
[----:B------:R-:W-:-:S02]  /*268d0*/  IMAD.MOV.U32 R15, RZ, RZ, R16 ;  /* 0x000000ffff0f7224 */ /* 0x000fc400078e0010 */
[----:B------:R-:W-:Y:S02]  /*268e0*/  IMAD.MOV.U32 R16, RZ, RZ, R10 ;  /* 0x000000ffff107224 */ /* 0x000fe400078e000a */
[----:B------:R-:W-:Y:S01]  /*268f0*/  IMAD.MOV.U32 R18, RZ, RZ, R172 ;  /* 0x000000ffff127224 */ /* 0x000fe200078e00ac */
[CC--:B------:R-:W-:Y:S01]  /*26900*/  LEA R172, P6, R181.reuse, R238.reuse, 0x2 ;  /* 0x000000eeb5ac7211 */ /* 0x0c0fe200078c10ff */
[----:B------:R-:W-:Y:S01]  /*26910*/  IMAD.MOV.U32 R10, RZ, RZ, R174 ;  /* 0x000000ffff0a7224 */ /* 0x000fe200078e00ae */
[----:B------:R-:W-:Y:S01]  /*26920*/  LEA R178, P4, R182, R238, 0x2 ;  /* 0x000000eeb6b27211 */ /* 0x000fe200078810ff */
[----:B------:R-:W-:Y:S01]  /*26930*/  IMAD.MOV.U32 R174, RZ, RZ, R173 ;  /* 0x000000ffffae7224 */ /* 0x000fe200078e00ad */
[----:B------:R1:W-:Y:S01]  /*26940*/  STL.64 [R1+0x708], R176 ;  /* 0x000708b001007387 */ /* 0x0003e20000100a00 */
[----:B------:R-:W-:Y:S01]  /*26950*/  IMAD.MOV.U32 R252, RZ, RZ, R250 ;  /* 0x000000fffffc7224 */ /* 0x000fe200078e00fa */
[----:B------:R-:W-:Y:S01]  /*26960*/  LEA.HI.X.SX32 R173, R181, R0, 0x2, P6 ;  /* 0x00000000b5ad7211 */ /* 0x000fe200030f16ff */
[----:B------:R-:W-:-:S02]  /*26970*/  IMAD.MOV.U32 R250, RZ, RZ, R244 ;  /* 0x000000fffffa7224 */ /* 0x000fc400078e00f4 */
[----:B------:R-:W-:Y:S02]  /*26980*/  IMAD.MOV.U32 R244, RZ, RZ, R240 ;  /* 0x000000fffff47224 */ /* 0x000fe400078e00f0 */
[----:B------:R-:W-:Y:S01]  /*26990*/  IMAD.MOV.U32 R240, RZ, RZ, R174 ;  /* 0x000000fffff07224 */ /* 0x000fe200078e00ae */
[----:B------:R-:W-:Y:S01]  /*269a0*/  LEA R174, P5, R183, R238, 0x2 ;  /* 0x000000eeb7ae7211 */ /* 0x000fe200078a10ff */
[----:B------:R-:W-:Y:S01]  /*269b0*/  IMAD.MOV.U32 R181, RZ, RZ, R179 ;  /* 0x000000ffffb57224 */ /* 0x000fe200078e00b3 */
[----:B-1----:R-:W-:Y:S01]  /*269c0*/  MOV R176, R251 ;  /* 0x000000fb00b07202 */ /* 0x002fe20000000f00 */
[----:B------:R-:W-:Y:S01]  /*269d0*/  IMAD.MOV.U32 R251, RZ, RZ, R243 ;  /* 0x000000fffffb7224 */ /* 0x000fe200078e00f3 */
[----:B------:R1:W-:Y:S01]  /*269e0*/  STL [R1+0x6f8], R178 ;  /* 0x0006f8b201007387 */ /* 0x0003e20000100800 */
[----:B------:R-:W-:Y:S01]  /*269f0*/  IMAD.MOV.U32 R180, RZ, RZ, R178 ;  /* 0x000000ffffb47224 */ /* 0x000fe200078e00b2 */
[----:B------:R-:W-:Y:S01]  /*26a00*/  MOV R177, R176 ;  /* 0x000000b000b17202 */ /* 0x000fe20000000f00 */
[----:B------:R-:W-:Y:S01]  /*26a10*/  IMAD.MOV.U32 R176, RZ, RZ, R252 ;  /* 0x000000ffffb07224 */ /* 0x000fe200078e00fc */
[----:B------:R-:W-:Y:S01]  /*26a20*/  LEA.HI.X.SX32 R181, R182, R0, 0x2, P4 ;  /* 0x00000000b6b57211 */ /* 0x000fe200020f16ff */
[----:B------:R-:W-:Y:S01]  /*26a30*/  IMAD.MOV.U32 R243, RZ, RZ, R175 ;  /* 0x000000fffff37224 */ /* 0x000fe200078e00af */
[----:B------:R1:W-:Y:S01]  /*26a40*/  STL.64 [R1+0x700], R172 ;  /* 0x000700ac01007387 */ /* 0x0003e20000100a00 */
[----:B------:R-:W-:Y:S01]  /*26a50*/  IMAD.MOV.U32 R252, RZ, RZ, R251 ;  /* 0x000000fffffc7224 */ /* 0x000fe200078e00fb */
[----:B------:R-:W-:-:S02]  /*26a60*/  LEA R180, P4, R185, R238, 0x2 ;  /* 0x000000eeb9b47211 */ /* 0x000fc400078810ff */
[C---:B-1----:R-:W-:Y:S01]  /*26a70*/  LEA R178, P6, R184.reuse, R238, 0x2 ;  /* 0x000000eeb8b27211 */ /* 0x042fe200078c10ff */
[----:B------:R-:W-:Y:S01]  /*26a80*/  IMAD.MOV.U32 R251, RZ, RZ, R244 ;  /* 0x000000fffffb7224 */ /* 0x000fe200078e00f4 */
[-C--:B------:R-:W-:Y:S02]  /*26a90*/  LEA.HI.X.SX32 R175, R183, R0.reuse, 0x2, P5 ;  /* 0x00000000b7af7211 */ /* 0x080fe400028f16ff */
[----:B------:R-:W-:Y:S01]  /*26aa0*/  LEA.HI.X.SX32 R179, R184, R0, 0x2, P6 ;  /* 0x00000000b8b37211 */ /* 0x000fe200030f16ff */
[----:B------:R-:W2:Y:S04]  /*26ab0*/  LDL.LU.64 R172, [R1+0x2140] ;  /* 0x0021400001ac7983 */ /* 0x000ea80000300a00 */
[----:B------:R-:W2:Y:S01]  /*26ac0*/  LDL.LU R244, [R1+0x1008] ;  /* 0x0010080001f47983 */ /* 0x000ea20000300800 */
[----:B------:R-:W-:-:S03]  /*26ad0*/  LEA R182, P5, R186, R238, 0x2 ;  /* 0x000000eebab67211 */ /* 0x000fc600078a10ff */
[----:B------:R1:W-:Y:S04]  /*26ae0*/  STL [R1+0x6fc], R181 ;  /* 0x0006fcb501007387 */ /* 0x0003e80000100800 */
[----:B------:R1:W-:Y:S02]  /*26af0*/  STL.64 [R1+0x6f0], R174 ;  /* 0x0006f0ae01007387 */ /* 0x0003e40000100a00 */
[-C--:B-1----:R-:W-:Y:S02]  /*26b00*/  LEA.HI.X.SX32 R181, R185, R0.reuse, 0x2, P4 ;  /* 0x00000000b9b57211 */ /* 0x082fe400020f16ff */
[----:B------:R-:W-:Y:S01]  /*26b10*/  LEA.HI.X.SX32 R183, R186, R0, 0x2, P5 ;  /* 0x00000000bab77211 */ /* 0x000fe200028f16ff */
[----:B------:R-:W2:Y:S04]  /*26b20*/  LDL.LU.64 R174, [R1+0x2138] ;  /* 0x0021380001ae7983 */ /* 0x000ea80000300a00 */
[----:B------:R1:W-:Y:S04]  /*26b30*/  STL.64 [R1+0x6e8], R178 ;  /* 0x0006e8b201007387 */ /* 0x0003e80000100a00 */
[----:B------:R1:W-:Y:S02]  /*26b40*/  STL.64 [R1+0x6e0], R180 ;  /* 0x0006e0b401007387 */ /* 0x0003e40000100a00 */
[----:B-1----:R-:W-:-:S02]  /*26b50*/  LEA R178, P6, R187, R238, 0x2 ;  /* 0x000000eebbb27211 */ /* 0x002fc400078c10ff */
[C---:B------:R-:W-:Y:S02]  /*26b60*/  LEA R180, P4, R188.reuse, R238, 0x2 ;  /* 0x000000eebcb47211 */ /* 0x040fe400078810ff */
[-C--:B------:R-:W-:Y:S01]  /*26b70*/  LEA.HI.X.SX32 R179, R187, R0.reuse, 0x2, P6 ;  /* 0x00000000bbb37211 */ /* 0x080fe200030f16ff */
[----:B------:R1:W-:Y:S01]  /*26b80*/  STL.64 [R1+0x6d8], R182 ;  /* 0x0006d8b601007387 */ /* 0x0003e20000100a00 */
[----:B------:R-:W-:-:S03]  /*26b90*/  LEA.HI.X.SX32 R181, R188, R0, 0x2, P4 ;  /* 0x00000000bcb57211 */ /* 0x000fc600020f16ff */
[----:B------:R3:W-:Y:S04]  /*26ba0*/  STL.64 [R1+0x6d0], R178 ;  /* 0x0006d0b201007387 */ /* 0x0007e80000100a00 */
[----:B------:R3:W-:Y:S01]  /*26bb0*/  STL.64 [R1+0x6c8], R180 ;  /* 0x0006c8b401007387 */ /* 0x0007e20000100a00 */
[CC--:B-1----:R-:W-:Y:S02]  /*26bc0*/  LEA R182, P5, R189.reuse, R238.reuse, 0x2 ;  /* 0x000000eebdb67211 */ /* 0x0c2fe400078a10ff */
[----:B---3--:R-:W-:Y:S02]  /*26bd0*/  LEA R178, P6, R190, R238, 0x2 ;  /* 0x000000eebeb27211 */ /* 0x008fe400078c10ff */
[----:B------:R-:W-:Y:S02]  /*26be0*/  LEA.HI.X.SX32 R183, R189, R0, 0x2, P5 ;  /* 0x00000000bdb77211 */ /* 0x000fe400028f16ff */
[----:B------:R-:W-:-:S02]  /*26bf0*/  LEA R180, P4, R191, R238, 0x2 ;  /* 0x000000eebfb47211 */ /* 0x000fc400078810ff */
        /* <DEDUP_REMOVED lines=71> */
[----:B----4-:R-:W-:-:S02]  /*27070*/  LEA R180, P4, R215, R238, 0x2 ;  /* 0x000000eed7b47211 */ /* 0x010fc400078810ff */
        /* <DEDUP_REMOVED lines=68> */
[-C--:B-1----:R-:W-:Y:S02]  /*274c0*/  LEA R182, P5, R237, R238.reuse, 0x2 ;  /* 0x000000eeedb67211 */ /* 0x082fe400078a10ff */
        /* <DEDUP_REMOVED lines=21> */
[----:B------:R-:W-:Y:S02]  /*27620*/  LEA R22, P5, R28, R238, 0x2 ;  /* 0x000000ee1c167211 */ /* 0x000fe400078a10ff */
[-C--:B------:R-:W-:Y:S02]  /*27630*/  LEA.HI.X.SX32 R179, R26, R0.reuse, 0x2, P6 ;  /* 0x000000001ab37211 */ /* 0x080fe400030f16ff */
[-C--:B------:R-:W-:Y:S02]  /*27640*/  LEA.HI.X.SX32 R181, R27, R0.reuse, 0x2, P4 ;  /* 0x000000001bb57211 */ /* 0x080fe400020f16ff */
[----:B------:R-:W-:Y:S01]  /*27650*/  LEA.HI.X.SX32 R23, R28, R0, 0x2, P5 ;  /* 0x000000001c177211 */ /* 0x000fe200028f16ff */
[----:B------:R-:W-:Y:S01]  /*27660*/  STL.64 [R1+0x510], R182 ;  /* 0x000510b601007387 */ /* 0x000fe20000100a00 */
[----:B------:R-:W-:-:S03]  /*27670*/  LEA R24, P4, R30, R238, 0x2 ;  /* 0x000000ee1e187211 */ /* 0x000fc600078810ff */
[----:B------:R1:W-:Y:S04]  /*27680*/  STL.64 [R1+0x508], R178 ;  /* 0x000508b201007387 */ /* 0x0003e80000100a00 */
[----:B------:R-:W-:Y:S04]  /*27690*/  STL.64 [R1+0x500], R180 ;  /* 0x000500b401007387 */ /* 0x000fe80000100a00 */
[----:B------:R3:W-:Y:S01]  /*276a0*/  STL.64 [R1+0x4f8], R22 ;  /* 0x0004f81601007387 */ /* 0x0007e20000100a00 */
[----:B-1----:R-:W-:Y:S02]  /*276b0*/  LEA R178, P6, R29, R238, 0x2 ;  /* 0x000000ee1db27211 */ /* 0x002fe400078c10ff */
[----:B------:R-:W-:-:S02]  /*276c0*/  LEA.HI.X.SX32 R25, R30, R0, 0x2, P4 ;  /* 0x000000001e197211 */ /* 0x000fc400020f16ff */
[----:B------:R-:W-:Y:S02]  /*276d0*/  LEA.HI.X.SX32 R179, R29, R0, 0x2, P6 ;  /* 0x000000001db37211 */ /* 0x000fe400030f16ff */
[----:B---3--:R-:W-:-:S03]  /*276e0*/  LEA R22, P5, R31, R238, 0x2 ;  /* 0x000000ee1f167211 */ /* 0x008fc600078a10ff */
[----:B------:R-:W-:Y:S01]  /*276f0*/  STL.64 [R1+0x4f0], R178 ;  /* 0x0004f0b201007387 */ /* 0x000fe20000100a00 */
[C---:B------:R-:W-:Y:S02]  /*27700*/  LEA R26, P6, R32.reuse, R238, 0x2 ;  /* 0x000000ee201a7211 */ /* 0x040fe400078c10ff */
[-C--:B------:R-:W-:Y:S01]  /*27710*/  LEA.HI.X.SX32 R23, R31, R0.reuse, 0x2, P5 ;  /* 0x000000001f177211 */ /* 0x080fe200028f16ff */
[----:B------:R1:W-:Y:S01]  /*27720*/  STL.64 [R1+0x4e8], R24 ;  /* 0x0004e81801007387 */ /* 0x0003e20000100a00 */
[----:B------:R-:W-:-:S03]  /*27730*/  LEA.HI.X.SX32 R27, R32, R0, 0x2, P6 ;  /* 0x00000000201b7211 */ /* 0x000fc600030f16ff */
[----:B------:R3:W-:Y:S01]  /*27740*/  STL.64 [R1+0x4e0], R22 ;  /* 0x0004e01601007387 */ /* 0x0007e20000100a00 */
[CC--:B-1----:R-:W-:Y:S02]  /*27750*/  LEA R24, P4, R33.reuse, R238.reuse, 0x2 ;  /* 0x000000ee21187211 */ /* 0x0c2fe400078810ff */
[C---:B---3--:R-:W-:Y:S02]  /*27760*/  LEA R22, P5, R34.reuse, R238, 0x2 ;  /* 0x000000ee22167211 */ /* 0x048fe400078a10ff */
        /* <DEDUP_REMOVED lines=67> */
[----:B------:R-:W-:Y:S04]  /*27ba0*/  STL.64 [R1+0x430], R26 ;  /* 0x0004301a01007387 */ /* 0x000fe80000100a00 */
[----:B------:R1:W-:Y:S04]  /*27bb0*/  STL.64 [R1+0x428], R24 ;  /* 0x0004281801007387 */ /* 0x0003e80000100a00 */
[----:B------:R3:W-:Y:S04]  /*27bc0*/  STL.64 [R1+0x420], R22 ;  /* 0x0004201601007387 */ /* 0x0007e80000100a00 */
[----:B------:R4:W-:Y:S01]  /*27bd0*/  STL.64 [R1+0x418], R20 ;  /* 0x0004181401007387 */ /* 0x0009e20000100a00 */
[----:B-1----:R-:W-:-:S02]  /*27be0*/  LEA R24, P4, R56, R238, 0x2 ;  /* 0x000000ee38187211 */ /* 0x002fc400078810ff */
[C---:B---3--:R-:W-:Y:S02]  /*27bf0*/  LEA R22, P5, R57.reuse, R238, 0x2 ;  /* 0x000000ee39167211 */ /* 0x048fe400078a10ff */
[----:B------:R-:W-:Y:S02]  /*27c00*/  LEA.HI.X.SX32 R25, R56, R0, 0x2, P4 ;  /* 0x0000000038197211 */ /* 0x000fe400020f16ff */
[C---:B----4-:R-:W-:Y:S02]  /*27c10*/  LEA R20, P6, R58.reuse, R238, 0x2 ;  /* 0x000000ee3a147211 */ /* 0x050fe400078c10ff */
[-C--:B------:R-:W-:Y:S02]  /*27c20*/  LEA.HI.X.SX32 R23, R57, R0.reuse, 0x2, P5 ;  /* 0x0000000039177211 */ /* 0x080fe400028f16ff */
[----:B------:R-:W-:Y:S01]  /*27c30*/  LEA.HI.X.SX32 R21, R58, R0, 0x2, P6 ;  /* 0x000000003a157211 */ /* 0x000fe200030f16ff */
        /* <DEDUP_REMOVED lines=336> */
[----:B--2---:R-:W-:-:S02]  /*29140*/  LEA R24, P4, R170, R238, 0x2 ;  /* 0x000000eeaa187211 */ /* 0x004fc400078810ff */
[C---:B-1----:R-:W-:Y:S02]  /*29150*/  LEA R22, P5, R171.reuse, R238, 0x2 ;  /* 0x000000eeab167211 */ /* 0x042fe400078a10ff */
[----:B------:R-:W-:Y:S02]  /*29160*/  LEA.HI.X.SX32 R25, R170, R0, 0x2, P4 ;  /* 0x00000000aa197211 */ /* 0x000fe400020f16ff */
[C---:B---3--:R-:W-:Y:S02]  /*29170*/  LEA R20, P6, R172.reuse, R238, 0x2 ;  /* 0x000000eeac147211 */ /* 0x048fe400078c10ff */
[-C--:B------:R-:W-:Y:S02]  /*29180*/  LEA.HI.X.SX32 R23, R171, R0.reuse, 0x2, P5 ;  /* 0x00000000ab177211 */ /* 0x080fe400028f16ff */
[----:B------:R-:W-:Y:S01]  /*29190*/  LEA.HI.X.SX32 R21, R172, R0, 0x2, P6 ;  /* 0x00000000ac157211 */ /* 0x000fe200030f16ff */
[----:B------:R1:W-:Y:S04]  /*291a0*/  STL.64 [R1+0x80], R24 ;  /* 0x0000801801007387 */ /* 0x0003e80000100a00 */
[----:B------:R2:W-:Y:S04]  /*291b0*/  STL.64 [R1+0x78], R22 ;  /* 0x0000781601007387 */ /* 0x0005e80000100a00 */
[----:B------:R3:W-:Y:S01]  /*291c0*/  STL.64 [R1+0x70], R20 ;  /* 0x0000701401007387 */ /* 0x0007e20000100a00 */
[----:B-1----:R-:W-:-:S02]  /*291d0*/  LEA R24, P4, R173, R238, 0x2 ;  /* 0x000000eead187211 */ /* 0x002fc400078810ff */
[C---:B--2---:R-:W-:Y:S02]  /*291e0*/  LEA R22, P5, R174.reuse, R238, 0x2 ;  /* 0x000000eeae167211 */ /* 0x044fe400078a10ff */
[----:B------:R-:W-:Y:S02]  /*291f0*/  LEA.HI.X.SX32 R25, R173, R0, 0x2, P4 ;  /* 0x00000000ad197211 */ /* 0x000fe400020f16ff */
[C---:B---3--:R-:W-:Y:S02]  /*29200*/  LEA R20, P6, R175.reuse, R238, 0x2 ;  /* 0x000000eeaf147211 */ /* 0x048fe400078c10ff */
[-C--:B------:R-:W-:Y:S02]  /*29210*/  LEA.HI.X.SX32 R23, R174, R0.reuse, 0x2, P5 ;  /* 0x00000000ae177211 */ /* 0x080fe400028f16ff */
[----:B------:R-:W-:Y:S01]  /*29220*/  LEA.HI.X.SX32 R21, R175, R0, 0x2, P6 ;  /* 0x00000000af157211 */ /* 0x000fe200030f16ff */
[----:B------:R-:W-:Y:S04]  /*29230*/  STL.64 [R1+0x68], R24 ;  /* 0x0000681801007387 */ /* 0x000fe80000100a00 */
[----:B------:R-:W-:Y:S04]  /*29240*/  STL.64 [R1+0x60], R22 ;  /* 0x0000601601007387 */ /* 0x000fe80000100a00 */
[----:B------:R1:W-:Y:S04]  /*29250*/  STL.64 [R1+0x58], R20 ;  /* 0x0000581401007387 */ /* 0x0003e80000100a00 */
[----:B------:R-:W2:Y:S01]  /*29260*/  LDL.LU R179, [R1+0xe68] ;  /* 0x000e680001b37983 */ /* 0x000ea20000300800 */
[----:B------:R-:W-:-:S02]  /*29270*/  IMAD.MOV.U32 R178, RZ, RZ, R176 ;  /* 0x000000ffffb27224 */ /* 0x000fc400078e00b0 */
[----:B------:R-:W-:Y:S02]  /*29280*/  IMAD.MOV.U32 R176, RZ, RZ, R251 ;  /* 0x000000ffffb07224 */ /* 0x000fe400078e00fb */
[----:B------:R-:W-:Y:S02]  /*29290*/  VIADD R251, R3, 0x7f ;  /* 0x0000007f03fb7836 */ /* 0x000fe40000000000 */
[----:B--2---:R-:W-:Y:S01]  /*292a0*/  IMAD R3, R179, UR6, RZ ;  /* 0x00000006b3037c24 */ /* 0x004fe2000f8e02ff */
[----:B------:R-:W-:Y:S01]  /*292b0*/  ULDC UR6, c[0x0][0x240] ;  /* 0x0000900000067ab9 */ /* 0x000fe20000000800 */
[----:B------:R-:W-:Y:S02]  /*292c0*/  IMAD.MOV.U32 R179, RZ, RZ, R178 ;  /* 0x000000ffffb37224 */ /* 0x000fe400078e00b2 */
[----:B------:R-:W-:Y:S01]  /*292d0*/  IMAD.MOV.U32 R178, RZ, RZ, R177 ;  /* 0x000000ffffb27224 */ /* 0x000fe200078e00b1 */
[----:B------:R-:W-:Y:S02]  /*292e0*/  MOV R177, R246 ;  /* 0x000000f600b17202 */ /* 0x000fe40000000f00 */
[----:B------:R-:W2:Y:S01]  /*292f0*/  LDL.LU R246, [R1+0xfd0] ;  /* 0x000fd00001f67983 */ /* 0x000ea20000300800 */
[----:B------:R-:W-:-:S02]  /*29300*/  IMAD.MOV.U32 R180, RZ, RZ, R179 ;  /* 0x000000ffffb47224 */ /* 0x000fc400078e00b3 */
[----:B------:R-:W-:Y:S02]  /*29310*/  IMAD.MOV.U32 R179, RZ, RZ, R178 ;  /* 0x000000ffffb37224 */ /* 0x000fe400078e00b2 */
[----:B------:R-:W-:Y:S02]  /*29320*/  IMAD.MOV.U32 R178, RZ, RZ, R177 ;  /* 0x000000ffffb27224 */ /* 0x000fe400078e00b1 */
[----:B------:R-:W-:Y:S02]  /*29330*/  IMAD.MOV.U32 R177, RZ, RZ, R245 ;  /* 0x000000ffffb17224 */ /* 0x000fe400078e00f5 */
[----:B------:R-:W3:Y:S01]  /*29340*/  LDL.LU R245, [R1+0xfcc] ;  /* 0x000fcc0001f57983 */ /* 0x000ee20000300800 */
[----:B------:R-:W-:Y:S02]  /*29350*/  IMAD.MOV.U32 R181, RZ, RZ, R180 ;  /* 0x000000ffffb57224 */ /* 0x000fe400078e00b4 */
[----:B------:R-:W-:Y:S02]  /*29360*/  IMAD.MOV.U32 R180, RZ, RZ, R179 ;  /* 0x000000ffffb47224 */ /* 0x000fe400078e00b3 */
[----:B------:R-:W-:-:S02]  /*29370*/  IMAD.MOV.U32 R179, RZ, RZ, R178 ;  /* 0x000000ffffb37224 */ /* 0x000fc400078e00b2 */
[----:B------:R-:W-:Y:S01]  /*29380*/  IMAD.MOV.U32 R178, RZ, RZ, R177 ;  /* 0x000000ffffb27224 */ /* 0x000fe200078e00b1 */
[----:B------:R-:W-:Y:S01]  /*29390*/  MOV R177, R244 ;  /* 0x000000f400b17202 */ /* 0x000fe20000000f00 */
[----:B------:R-:W-:Y:S01]  /*293a0*/  IMAD.MOV.U32 R182, RZ, RZ, R181 ;  /* 0x000000ffffb67224 */ /* 0x000fe200078e00b5 */
[----:B------:R-:W4:Y:S01]  /*293b0*/  LDL.LU R244, [R1+0xfc8] ;  /* 0x000fc80001f47983 */ /* 0x000f220000300800 */
[----:B------:R-:W-:Y:S02]  /*293c0*/  IMAD.MOV.U32 R181, RZ, RZ, R180 ;  /* 0x000000ffffb57224 */ /* 0x000fe400078e00b4 */
[----:B------:R-:W-:Y:S02]  /*293d0*/  IMAD.MOV.U32 R180, RZ, RZ, R179 ;  /* 0x000000ffffb47224 */ /* 0x000fe400078e00b3 */
[----:B------:R-:W-:Y:S02]  /*293e0*/  IMAD.MOV.U32 R179, RZ, RZ, R178 ;  /* 0x000000ffffb37224 */ /* 0x000fe400078e00b2 */
[----:B------:R-:W-:-:S02]  /*293f0*/  IMAD.MOV.U32 R178, RZ, RZ, R177 ;  /* 0x000000ffffb27224 */ /* 0x000fc400078e00b1 */
[----:B------:R-:W-:Y:S02]  /*29400*/  IMAD.MOV.U32 R183, RZ, RZ, R182 ;  /* 0x000000ffffb77224 */ /* 0x000fe400078e00b6 */
[----:B------:R-:W-:Y:S01]  /*29410*/  IMAD.MOV.U32 R182, RZ, RZ, R181 ;  /* 0x000000ffffb67224 */ /* 0x000fe200078e00b5 */
[----:B------:R-:W-:Y:S01]  /*29420*/  MOV R181, R180 ;  /* 0x000000b400b57202 */ /* 0x000fe20000000f00 */
[----:B------:R-:W-:Y:S02]  /*29430*/  IMAD.MOV.U32 R177, RZ, RZ, R243 ;  /* 0x000000ffffb17224 */ /* 0x000fe400078e00f3 */
[----:B------:R-:W4:Y:S01]  /*29440*/  LDL.LU R243, [R1+0xfc4] ;  /* 0x000fc40001f37983 */ /* 0x000f220000300800 */
[----:B------:R-:W-:Y:S02]  /*29450*/  IMAD.MOV.U32 R180, RZ, RZ, R179 ;  /* 0x000000ffffb47224 */ /* 0x000fe400078e00b3 */
[----:B------:R-:W-:Y:S02]  /*29460*/  IMAD.MOV.U32 R179, RZ, RZ, R178 ;  /* 0x000000ffffb37224 */ /* 0x000fe400078e00b2 */
[----:B------:R-:W-:-:S02]  /*29470*/  IMAD.MOV.U32 R184, RZ, RZ, R183 ;  /* 0x000000ffffb87224 */ /* 0x000fc400078e00b7 */
[----:B------:R-:W-:Y:S02]  /*29480*/  IMAD.MOV.U32 R178, RZ, RZ, R177 ;  /* 0x000000ffffb27224 */ /* 0x000fe400078e00b1 */
[----:B------:R-:W-:Y:S02]  /*29490*/  IMAD.MOV.U32 R183, RZ, RZ, R182 ;  /* 0x000000ffffb77224 */ /* 0x000fe400078e00b6 */
[----:B------:R-:W-:Y:S02]  /*294a0*/  IMAD.MOV.U32 R177, RZ, RZ, R240 ;  /* 0x000000ffffb17224 */ /* 0x000fe400078e00f0 */
[----:B------:R-:W-:Y:S01]  /*294b0*/  IMAD.MOV.U32 R182, RZ, RZ, R181 ;  /* 0x000000ffffb67224 */ /* 0x000fe200078e00b5 */
[----:B------:R-:W4:Y:S01]  /*294c0*/  LDL.LU R240, [R1+0xfc0] ;  /* 0x000fc00001f07983 */ /* 0x000f220000300800 */
[----:B------:R-:W-:Y:S01]  /*294d0*/  IMAD.MOV.U32 R181, RZ, RZ, R180 ;  /* 0x000000ffffb57224 */ /* 0x000fe200078e00b4 */
[----:B------:R-:W-:Y:S01]  /*294e0*/  MOV R180, R179 ;  /* 0x000000b300b47202 */ /* 0x000fe20000000f00 */
[----:B------:R-:W-:-:S02]  /*294f0*/  IMAD.MOV.U32 R185, RZ, RZ, R184 ;  /* 0x000000ffffb97224 */ /* 0x000fc400078e00b8 */
[----:B------:R-:W-:Y:S02]  /*29500*/  IMAD.MOV.U32 R179, RZ, RZ, R178 ;  /* 0x000000ffffb37224 */ /* 0x000fe400078e00b2 */
[----:B------:R-:W-:Y:S02]  /*29510*/  IMAD.MOV.U32 R184, RZ, RZ, R183 ;  /* 0x000000ffffb87224 */ /* 0x000fe400078e00b7 */
[----:B------:R-:W-:Y:S02]  /*29520*/  IMAD.MOV.U32 R178, RZ, RZ, R177 ;  /* 0x000000ffffb27224 */ /* 0x000fe400078e00b1 */
[----:B------:R-:W-:Y:S02]  /*29530*/  IMAD.MOV.U32 R183, RZ, RZ, R182 ;  /* 0x000000ffffb77224 */ /* 0x000fe400078e00b6 */
[----:B------:R-:W-:Y:S02]  /*29540*/  IMAD.MOV.U32 R177, RZ, RZ, R18 ;  /* 0x000000ffffb17224 */ /* 0x000fe400078e0012 */
[----:B------:R-:W-:Y:S01]  /*29550*/  IMAD.MOV.U32 R182, RZ, RZ, R181 ;  /* 0x000000ffffb67224 */ /* 0x000fe200078e00b5 */
[----:B------:R-:W4:Y:S01]  /*29560*/  LDL.LU R18, [R1+0xfbc] ;  /* 0x000fbc0001127983 */ /* 0x000f220000300800 */
[----:B------:R-:W-:-:S02]  /*29570*/  IMAD.MOV.U32 R181, RZ, RZ, R180 ;  /* 0x000000ffffb57224 */ /* 0x000fc400078e00b4 */
[----:B------:R-:W-:Y:S01]  /*29580*/  IMAD.MOV.U32 R186, RZ, RZ, R185 ;  /* 0x000000ffffba7224 */ /* 0x000fe200078e00b9 */
[----:B------:R-:W-:Y:S01]  /*29590*/  MOV R180, R179 ;  /* 0x000000b300b47202 */ /* 0x000fe20000000f00 */
[----:B------:R-:W-:Y:S02]  /*295a0*/  IMAD.MOV.U32 R185, RZ, RZ, R184 ;  /* 0x000000ffffb97224 */ /* 0x000fe400078e00b8 */
[----:B------:R-:W-:Y:S02]  /*295b0*/  IMAD.MOV.U32 R184, RZ, RZ, R183 ;  /* 0x000000ffffb87224 */ /* 0x000fe400078e00b7 */
[----:B------:R-:W-:Y:S02]  /*295c0*/  IMAD.MOV.U32 R179, RZ, RZ, R178 ;  /* 0x000000ffffb37224 */ /* 0x000fe400078e00b2 */
[----:B------:R-:W-:Y:S02]  /*295d0*/  IMAD.MOV.U32 R183, RZ, RZ, R182 ;  /* 0x000000ffffb77224 */ /* 0x000fe400078e00b6 */
[----:B------:R-:W-:-:S02]  /*295e0*/  IMAD.MOV.U32 R178, RZ, RZ, R177 ;  /* 0x000000ffffb27224 */ /* 0x000fc400078e00b1 */
[----:B------:R-:W-:Y:S01]  /*295f0*/  IMAD.MOV.U32 R182, RZ, RZ, R181 ;  /* 0x000000ffffb67224 */ /* 0x000fe200078e00b5 */
[----:B------:R-:W-:Y:S01]  /*29600*/  MOV R181, R180 ;  /* 0x000000b400b57202 */ /* 0x000fe20000000f00 */
[----:B------:R-:W-:Y:S02]  /*29610*/  IMAD.MOV.U32 R177, RZ, RZ, R16 ;  /* 0x000000ffffb17224 */ /* 0x000fe400078e0010 */
[----:B------:R-:W-:Y:S01]  /*29620*/  IMAD.MOV.U32 R187, RZ, RZ, R186 ;  /* 0x000000ffffbb7224 */ /* 0x000fe200078e00ba */
[----:B------:R-:W4:Y:S01]  /*29630*/  LDL.LU R16, [R1+0xfb8] ;  /* 0x000fb80001107983 */ /* 0x000f220000300800 */
[----:B------:R-:W-:Y:S02]  /*29640*/  IMAD.MOV.U32 R186, RZ, RZ, R185 ;  /* 0x000000ffffba7224 */ /* 0x000fe400078e00b9 */
[----:B------:R-:W-:Y:S02]  /*29650*/  IMAD.MOV.U32 R185, RZ, RZ, R184 ;  /* 0x000000ffffb97224 */ /* 0x000fe400078e00b8 */
[----:B------:R-:W-:-:S02]  /*29660*/  IMAD.MOV.U32 R180, RZ, RZ, R179 ;  /* 0x000000ffffb47224 */ /* 0x000fc400078e00b3 */
[----:B------:R-:W-:Y:S01]  /*29670*/  IMAD.MOV.U32 R184, RZ, RZ, R183 ;  /* 0x000000ffffb87224 */ /* 0x000fe200078e00b7 */
[----:B------:R-:W-:Y:S01]  /*29680*/  MOV R183, R182 ;  /* 0x000000b600b77202 */ /* 0x000fe20000000f00 */
[----:B------:R-:W-:Y:S02]  /*29690*/  IMAD.MOV.U32 R179, RZ, RZ, R178 ;  /* 0x000000ffffb37224 */ /* 0x000fe400078e00b2 */
        /* <DEDUP_REMOVED lines=13> */
[----:B------:R-:W-:-:S02]  /*29770*/  IMAD.MOV.U32 R183, RZ, RZ, R182 ;  /* 0x000000ffffb77224 */ /* 0x000fc400078e00b6 */
[----:B------:R-:W-:Y:S02]  /*29780*/  IMAD.MOV.U32 R189, RZ, RZ, R188 ;  /* 0x000000ffffbd7224 */ /* 0x000fe400078e00bc */
[----:B------:R-:W-:Y:S02]  /*29790*/  IMAD.MOV.U32 R177, RZ, RZ, R242 ;  /* 0x000000ffffb17224 */ /* 0x000fe400078e00f2 */
[----:B------:R-:W-:Y:S01]  /*297a0*/  IMAD.MOV.U32 R182, RZ, RZ, R181 ;  /* 0x000000ffffb67224 */ /* 0x000fe200078e00b5 */
[----:B------:R-:W4:Y:S01]  /*297b0*/  LDL.LU R242, [R1+0xfb0] ;  /* 0x000fb00001f27983 */ /* 0x000f220000300800 */
[----:B------:R-:W-:Y:S02]  /*297c0*/  IMAD.MOV.U32 R188, RZ, RZ, R187 ;  /* 0x000000ffffbc7224 */ /* 0x000fe400078e00bb */
[----:B------:R-:W-:Y:S02]  /*297d0*/  IMAD.MOV.U32 R181, RZ, RZ, R180 ;  /* 0x000000ffffb57224 */ /* 0x000fe400078e00b4 */
[----:B------:R-:W-:-:S02]  /*297e0*/  IMAD.MOV.U32 R187, RZ, RZ, R186 ;  /* 0x000000ffffbb7224 */ /* 0x000fc400078e00ba */
[----:B------:R-:W-:Y:S02]  /*297f0*/  IMAD.MOV.U32 R180, RZ, RZ, R179 ;  /* 0x000000ffffb47224 */ /* 0x000fe400078e00b3 */
[----:B------:R-:W-:Y:S02]  /*29800*/  IMAD.MOV.U32 R186, RZ, RZ, R185 ;  /* 0x000000ffffba7224 */ /* 0x000fe400078e00b9 */
[----:B------:R-:W-:Y:S02]  /*29810*/  IMAD.MOV.U32 R179, RZ, RZ, R178 ;  /* 0x000000ffffb37224 */ /* 0x000fe400078e00b2 */
[----:B------:R-:W-:Y:S02]  /*29820*/  IMAD.MOV.U32 R185, RZ, RZ, R184 ;  /* 0x000000ffffb97224 */ /* 0x000fe400078e00b8 */
[----:B------:R-:W-:Y:S01]  /*29830*/  IMAD.MOV.U32 R178, RZ, RZ, R177 ;  /* 0x000000ffffb27224 */ /* 0x000fe200078e00b1 */
[----:B------:R-:W-:Y:S01]  /*29840*/  MOV R177, R241 ;  /* 0x000000f100b17202 */ /* 0x000fe20000000f00 */
[----:B------:R-:W-:Y:S01]  /*29850*/  IMAD.MOV.U32 R184, RZ, RZ, R183 ;  /* 0x000000ffffb87224 */ /* 0x000fe200078e00b7 */
[----:B------:R-:W4:Y:S01]  /*29860*/  LDL.LU R241, [R1+0xfac] ;  /* 0x000fac0001f17983 */ /* 0x000f220000300800 */
[----:B------:R-:W-:-:S02]  /*29870*/  IMAD.MOV.U32 R190, RZ, RZ, R189 ;  /* 0x000000ffffbe7224 */ /* 0x000fc400078e00bd */
[----:B------:R-:W-:Y:S02]  /*29880*/  IMAD.MOV.U32 R183, RZ, RZ, R182 ;  /* 0x000000ffffb77224 */ /* 0x000fe400078e00b6 */
        /* <DEDUP_REMOVED lines=15> */
[----:B------:R-:W-:Y:S02]  /*29980*/  IMAD.MOV.U32 R181, RZ, RZ, R180 ;  /* 0x000000ffffb57224 */ /* 0x000fe400078e00b4 */
[----:B------:R-:W-:Y:S02]  /*29990*/  IMAD.MOV.U32 R180, RZ, RZ, R179 ;  /* 0x000000ffffb47224 */ /* 0x000fe400078e00b3 */
[----:B------:R-:W-:Y:S02]  /*299a0*/  IMAD.MOV.U32 R179, RZ, RZ, R178 ;  /* 0x000000ffffb37224 */ /* 0x000fe400078e00b2 */
[----:B------:R-:W-:Y:S01]  /*299b0*/  IMAD.MOV.U32 R178, RZ, RZ, R177 ;  /* 0x000000ffffb27224 */ /* 0x000fe200078e00b1 */
[----:B------:R-:W-:Y:S02]  /*299c0*/  MOV R177, R176 ;  /* 0x000000b000b17202 */ /* 0x000fe40000000f00 */
[----:B------:R-:W4:Y:S01]  /*299d0*/  LDL.LU R176, [R1+0xfa4] ;  /* 0x000fa40001b07983 */ /* 0x000f220000300800 */
[----:B------:R-:W-:-:S02]  /*299e0*/  IMAD.MOV.U32 R191, RZ, RZ, R190 ;  /* 0x000000ffffbf7224 */ /* 0x000fc400078e00be */
[----:B------:R-:W-:Y:S02]  /*299f0*/  IMAD.MOV.U32 R190, RZ, RZ, R189 ;  /* 0x000000ffffbe7224 */ /* 0x000fe400078e00bd */
[----:B------:R-:W-:Y:S02]  /*29a00*/  IMAD.MOV.U32 R189, RZ, RZ, R188 ;  /* 0x000000ffffbd7224 */ /* 0x000fe400078e00bc */
[----:B------:R-:W-:Y:S02]  /*29a10*/  IMAD.MOV.U32 R188, RZ, RZ, R187 ;  /* 0x000000ffffbc7224 */ /* 0x000fe400078e00bb */
[----:B------:R-:W-:Y:S02]  /*29a20*/  IMAD.MOV.U32 R187, RZ, RZ, R186 ;  /* 0x000000ffffbb7224 */ /* 0x000fe400078e00ba */
[----:B-1----:R-:W-:Y:S01]  /*29a30*/  IMAD R21, R191, UR56, RZ ;  /* 0x00000038bf157c24 */ /* 0x002fe2000f8e02ff */
[----:B------:R-:W-:Y:S01]  /*29a40*/  ULDC UR56, c[0x0][0x240] ;  /* 0x0000900000387ab9 */ /* 0x000fe20000000800 */
[----:B------:R-:W-:-:S02]  /*29a50*/  IMAD.MOV.U32 R186, RZ, RZ, R185 ;  /* 0x000000ffffba7224 */ /* 0x000fc400078e00b9 */
[----:B------:R-:W-:Y:S02]  /*29a60*/  IMAD.MOV.U32 R191, RZ, RZ, R190 ;  /* 0x000000ffffbf7224 */ /* 0x000fe400078e00be */
[----:B------:R-:W-:Y:S02]  /*29a70*/  IMAD.MOV.U32 R185, RZ, RZ, R184 ;  /* 0x000000ffffb97224 */ /* 0x000fe400078e00b8 */
[----:B------:R-:W-:Y:S01]  /*29a80*/  IMAD.MOV.U32 R190, RZ, RZ, R189 ;  /* 0x000000ffffbe7224 */ /* 0x000fe200078e00bd */
[----:B------:R-:W-:Y:S01]  /*29a90*/  MOV R189, R188 ;  /* 0x000000bc00bd7202 */ /* 0x000fe20000000f00 */
[----:B------:R-:W-:Y:S01]  /*29aa0*/  IMAD.MOV.U32 R184, RZ, RZ, R183 ;  /* 0x000000ffffb87224 */ /* 0x000fe200078e00b7 */
[----:B------:R-:W-:Y:S01]  /*29ab0*/  MOV R183, R182 ;  /* 0x000000b600b77202 */ /* 0x000fe20000000f00 */
[----:B------:R-:W-:Y:S02]  /*29ac0*/  IMAD.MOV.U32 R188, RZ, RZ, R187 ;  /* 0x000000ffffbc7224 */ /* 0x000fe400078e00bb */
[----:B------:R-:W-:-:S02]  /*29ad0*/  IMAD.MOV.U32 R182, RZ, RZ, R181 ;  /* 0x000000ffffb67224 */ /* 0x000fc400078e00b5 */
[----:B------:R-:W-:Y:S02]  /*29ae0*/  IMAD.MOV.U32 R187, RZ, RZ, R186 ;  /* 0x000000ffffbb7224 */ /* 0x000fe400078e00ba */
[----:B------:R-:W-:Y:S02]  /*29af0*/  IMAD.MOV.U32 R181, RZ, RZ, R180 ;  /* 0x000000ffffb57224 */ /* 0x000fe400078e00b4 */
[----:B------:R-:W-:Y:S02]  /*29b00*/  IMAD.MOV.U32 R186, RZ, RZ, R185 ;  /* 0x000000ffffba7224 */ /* 0x000fe400078e00b9 */
[----:B------:R-:W-:Y:S01]  /*29b10*/  IMAD R23, R191, UR57, RZ ;  /* 0x00000039bf177c24 */ /* 0x000fe2000f8e02ff */
[----:B------:R-:W-:Y:S01]  /*29b20*/  ULDC UR57, c[0x0][0x240] ;  /* 0x0000900000397ab9 */ /* 0x000fe20000000800 */
[----:B------:R-:W-:Y:S02]  /*29b30*/  IMAD.MOV.U32 R180, RZ, RZ, R179 ;  /* 0x000000ffffb47224 */ /* 0x000fe400078e00b3 */
        /* <DEDUP_REMOVED lines=14> */
[----:B------:R-:W-:Y:S01]  /*29c20*/  IMAD R25, R191, UR58, RZ ;  /* 0x0000003abf197c24 */ /* 0x000fe2000f8e02ff */
[----:B------:R-:W-:Y:S01]  /*29c30*/  ULDC UR58, c[0x0][0x240] ;  /* 0x00009000003a7ab9 */ /* 0x000fe20000000800 */
        /* <DEDUP_REMOVED lines=14> */
[----:B------:R-:W-:Y:S02]  /*29d20*/  IMAD.MOV.U32 R187, RZ, RZ, R186 ;  /* 0x000000ffffbb7224 */ /* 0x000fe400078e00ba */
[----:B------:R-:W-:Y:S01]  /*29d30*/  IMAD R27, R191, UR59, RZ ;  /* 0x0000003bbf1b7c24 */ /* 0x000fe2000f8e02ff */
[----:B------:R-:W-:Y:S01]  /*29d40*/  ULDC UR59, c[0x0][0x240] ;  /* 0x00009000003b7ab9 */ /* 0x000fe20000000800 */
[----:B------:R-:W-:-:S02]  /*29d50*/  IMAD.MOV.U32 R181, RZ, RZ, R180 ;  /* 0x000000ffffb57224 */ /* 0x000fc400078e00b4 */
        /* <DEDUP_REMOVED lines=9> */
[----:B------:R-:W-:Y:S01]  /*29df0*/  IMAD.MOV.U32 R178, RZ, RZ, R177 ;  /* 0x000000ffffb27224 */ /* 0x000fe200078e00b1 */
[----:B------:R-:W-:Y:S01]  /*29e00*/  MOV R177, R249 ;  /* 0x000000f900b17202 */ /* 0x000fe20000000f00 */
[----:B------:R-:W-:Y:S01]  /*29e10*/  IMAD.MOV.U32 R188, RZ, RZ, R187 ;  /* 0x000000ffffbc7224 */ /* 0x000fe200078e00bb */
[----:B------:R-:W4:Y:S01]  /*29e20*/  LDL.LU R249, [R1+0xf98] ;  /* 0x000f980001f97983 */ /* 0x000f220000300800 */
[----:B------:R-:W-:Y:S02]  /*29e30*/  IMAD.MOV.U32 R182, RZ, RZ, R181 ;  /* 0x000000ffffb67224 */ /* 0x000fe400078e00b5 */
[----:B------:R-:W-:Y:S02]  /*29e40*/  IMAD.MOV.U32 R187, RZ, RZ, R186 ;  /* 0x000000ffffbb7224 */ /* 0x000fe400078e00ba */
[----:B------:R-:W-:-:S02]  /*29e50*/  IMAD.MOV.U32 R181, RZ, RZ, R180 ;  /* 0x000000ffffb57224 */ /* 0x000fc400078e00b4 */
[----:B------:R-:W-:Y:S02]  /*29e60*/  IMAD.MOV.U32 R186, RZ, RZ, R185 ;  /* 0x000000ffffba7224 */ /* 0x000fe400078e00b9 */
[----:B------:R-:W-:Y:S01]  /*29e70*/  IMAD R29, R191, UR60, RZ ;  /* 0x0000003cbf1d7c24 */ /* 0x000fe2000f8e02ff */
[----:B------:R-:W-:Y:S01]  /*29e80*/  ULDC UR60, c[0x0][0x240] ;  /* 0x00009000003c7ab9 */ /* 0x000fe20000000800 */
[----:B------:R-:W-:Y:S02]  /*29e90*/  IMAD.MOV.U32 R180, RZ, RZ, R179 ;  /* 0x000000ffffb47224 */ /* 0x000fe400078e00b3 */
[----:B------:R-:W-:Y:S02]  /*29ea0*/  IMAD.MOV.U32 R185, RZ, RZ, R184 ;  /* 0x000000ffffb97224 */ /* 0x000fe400078e00b8 */
        /* <DEDUP_REMOVED lines=9> */
[----:B------:R-:W-:Y:S01]  /*29f40*/  IMAD.MOV.U32 R182, RZ, RZ, R181 ;  /* 0x000000ffffb67224 */ /* 0x000fe200078e00b5 */
[----:B------:R-:W4:Y:S01]  /*29f50*/  LDL.LU R248, [R1+0xf94] ;  /* 0x000f940001f87983 */ /* 0x000f220000300800 */
[----:B------:R-:W-:Y:S01]  /*29f60*/  IMAD.MOV.U32 R187, RZ, RZ, R186 ;  /* 0x000000ffffbb7224 */ /* 0x000fe200078e00ba */
[----:B------:R-:W-:Y:S01]  /*29f70*/  MOV R186, R185 ;  /* 0x000000b900ba7202 */ /* 0x000fe20000000f00 */
[----:B------:R-:W-:Y:S02]  /*29f80*/  IMAD R31, R191, UR61, RZ ;  /* 0x0000003dbf1f7c24 */ /* 0x000fe4000f8e02ff */
        /* <DEDUP_REMOVED lines=11> */
[----:B--2---:R-:W-:Y:S02]  /*2a040*/  IMAD.MOV.U32 R177, RZ, RZ, R246 ;  /* 0x000000ffffb17224 */ /* 0x004fe400078e00f6 */
[----:B------:R-:W-:Y:S01]  /*2a050*/  IMAD.MOV.U32 R182, RZ, RZ, R181 ;  /* 0x000000ffffb67224 */ /* 0x000fe200078e00b5 */
[----:B------:R-:W2:Y:S01]  /*2a060*/  LDL.LU R246, [R1+0xf90] ;  /* 0x000f900001f67983 */ /* 0x000ea20000300800 */
        /* <DEDUP_REMOVED lines=14> */
[----:B---3--:R-:W-:Y:S01]  /*2a150*/  MOV R177, R245 ;  /* 0x000000f500b17202 */ /* 0x008fe20000000f00 */
[----:B------:R-:W-:Y:S01]  /*2a160*/  IMAD.MOV.U32 R188, RZ, RZ, R187 ;  /* 0x000000ffffbc7224 */ /* 0x000fe200078e00bb */
[----:B------:R-:W3:Y:S01]  /*2a170*/  LDL.LU R245, [R1+0xf8c] ;  /* 0x000f8c0001f57983 */ /* 0x000ee20000300800 */
        /* <DEDUP_REMOVED lines=18> */
[----:B------:R-:W-:Y:S01]  /*2a2a0*/  MOV R186, R185 ;  /* 0x000000b900ba7202 */ /* 0x000fe20000000f00 */
[----:B------:R-:W-:Y:S01]  /*2a2b0*/  IMAD R37, R191, UR38, RZ ;  /* 0x00000026bf257c24 */ /* 0x000fe2000f8e02ff */
[----:B------:R-:W-:Y:S01]  /*2a2c0*/  ULDC UR38, c[0x0][0x240] ;  /* 0x0000900000267ab9 */ /* 0x000fe20000000800 */
[----:B----4-:R-:W-:Y:S02]  /*2a2d0*/  IMAD.MOV.U32 R177, RZ, RZ, R244 ;  /* 0x000000ffffb17224 */ /* 0x010fe400078e00f4 */
        /* <DEDUP_REMOVED lines=53> */
[----:B------:R-:W-:Y:S01]  /*2a630*/  IMAD.MOV.U32 R181, RZ, RZ, R180 ;  /* 0x000000ffffb57224 */ /* 0x000fe200078e00b4 */
[----:B------:R-:W-:Y:S01]  /*2a640*/  MOV R180, R179 ;  /* 0x000000b300b47202 */ /* 0x000fe20000000f00 */
[----:B------:R-:W-:Y:S01]  /*2a650*/  IMAD R43, R191, UR35, RZ ;  /* 0x00000023bf2b7c24 */ /* 0x000fe2000f8e02ff */
[----:B------:R-:W-:Y:S01]  /*2a660*/  ULDC UR35, c[0x0][0x240] ;  /* 0x0000900000237ab9 */ /* 0x000fe20000000800 */
        /* <DEDUP_REMOVED lines=21> */
[----:B------:R-:W-:Y:S01]  /*2a7c0*/  IMAD.MOV.U32 R184, RZ, RZ, R183 ;  /* 0x000000ffffb87224 */ /* 0x000fe200078e00b7 */
[----:B------:R-:W-:Y:S01]  /*2a7d0*/  MOV R183, R182 ;  /* 0x000000b600b77202 */ /* 0x000fe20000000f00 */
[----:B------:R-:W-:Y:S01]  /*2a7e0*/  IMAD.MOV.U32 R190, RZ, RZ, R189 ;  /* 0x000000ffffbe7224 */ /* 0x000fe200078e00bd */
[----:B------:R-:W-:Y:S01]  /*2a7f0*/  MOV R189, R188 ;  /* 0x000000bc00bd7202 */ /* 0x000fe20000000f00 */
[----:B------:R-:W-:Y:S01]  /*2a800*/  IMAD.MOV.U32 R178, RZ, RZ, R177 ;  /* 0x000000ffffb27224 */ /* 0x000fe200078e00b1 */
[----:B------:R-:W-:Y:S01]  /*2a810*/  MOV R177, R2 ;  /* 0x0000000200b17202 */ /* 0x000fe20000000f00 */
[----:B------:R-:W-:Y:S01]  /*2a820*/  IMAD.MOV.U32 R182, RZ, RZ, R181 ;  /* 0x000000ffffb67224 */ /* 0x000fe200078e00b5 */
[----:B------:R-:W4:Y:S01]  /*2a830*/  LDL.LU R2, [R1+0xf74] ;  /* 0x000f740001027983 */ /* 0x000f220000300800 */
        /* <DEDUP_REMOVED lines=23> */
[----:B------:R-:W-:Y:S01]  /*2a9b0*/  MOV R186, R185 ;  /* 0x000000b900ba7202 */ /* 0x000fe20000000f00 */
[----:B------:R-:W-:Y:S01]  /*2a9c0*/  IMAD.MOV.U32 R185, RZ, RZ, R184 ;  /* 0x000000ffffb97224 */ /* 0x000fe200078e00b8 */
        /* <DEDUP_REMOVED lines=19> */
[----:B------:R-:W-:Y:S01]  /*2ab00*/  MOV R177, R247 ;  /* 0x000000f700b17202 */ /* 0x000fe20000000f00 */
[----:B------:R-:W-:Y:S01]  /*2ab10*/  IMAD.MOV.U32 R184, RZ, RZ, R183 ;  /* 0x000000ffffb87224 */ /* 0x000fe200078e00b7 */
[----:B------:R-:W-:Y:S01]  /*2ab20*/  MOV R183, R182 ;  /* 0x000000b600b77202 */ /* 0x000fe20000000f00 */
[----:B------:R-:W-:Y:S01]  /*2ab30*/  IMAD.MOV.U32 R182, RZ, RZ, R181 ;  /* 0x000000ffffb67224 */ /* 0x000fe200078e00b5 */
[----:B------:R-:W4:Y:S01]  /*2ab40*/  LDL.LU R247, [R1+0xf68] ;  /* 0x000f680001f77983 */ /* 0x000f220000300800 */
[----:B------:R-:W-:-:S02]  /*2ab50*/  IMAD.MOV.U32 R181, RZ, RZ, R180 ;  /* 0x000000ffffb57224 */ /* 0x000fc400078e00b4 */
[----:B------:R-:W-:Y:S02]  /*2ab60*/  IMAD.MOV.U32 R180, RZ, RZ, R179 ;  /* 0x000000ffffb47224 */ /* 0x000fe400078e00b3 */
[----:B------:R-:W-:Y:S02]  /*2ab70*/  IMAD.MOV.U32 R179, RZ, RZ, R178 ;  /* 0x000000ffffb37224 */ /* 0x000fe400078e00b2 */
[----:B------:R-:W-:Y:S02]  /*2ab80*/  IMAD.MOV.U32 R178, RZ, RZ, R177 ;  /* 0x000000ffffb27224 */ /* 0x000fe400078e00b1 */
[----:B------:R-:W-:Y:S02]  /*2ab90*/  IMAD.MOV.U32 R177, RZ, RZ, R176 ;  /* 0x000000ffffb17224 */ /* 0x000fe400078e00b0 */
[----:B------:R-:W4:Y:S01]  /*2aba0*/  LDL.LU R176, [R1+0xf64] ;  /* 0x000f640001b07983 */ /* 0x000f220000300800 */
[----:B------:R-:W-:Y:S01]  /*2abb0*/  IMAD R51, R191, UR31, RZ ;  /* 0x0000001fbf337c24 */ /* 0x000fe2000f8e02ff */
[----:B------:R-:W-:Y:S01]  /*2abc0*/  ULDC UR31, c[0x0][0x240] ;  /* 0x00009000001f7ab9 */ /* 0x000fe20000000800 */
[----:B------:R-:W-:-:S02]  /*2abd0*/  IMAD.MOV.U32 R191, RZ, RZ, R190 ;  /* 0x000000ffffbf7224 */ /* 0x000fc400078e00be */
[----:B------:R-:W-:Y:S01]  /*2abe0*/  IMAD.MOV.U32 R190, RZ, RZ, R189 ;  /* 0x000000ffffbe7224 */ /* 0x000fe200078e00bd */
[----:B------:R-:W-:Y:S01]  /*2abf0*/  MOV R189, R188 ;  /* 0x000000bc00bd7202 */ /* 0x000fe20000000f00 */
[----:B------:R-:W-:Y:S02]  /*2ac00*/  IMAD.MOV.U32 R188, RZ, RZ, R187 ;  /* 0x000000ffffbc7224 */ /* 0x000fe400078e00bb */
[----:B------:R-:W-:Y:S02]  /*2ac10*/  IMAD.MOV.U32 R187, RZ, RZ, R186 ;  /* 0x000000ffffbb7224 */ /* 0x000fe400078e00ba */
        /* <DEDUP_REMOVED lines=13> */
[----:B------:R-:W-:Y:S01]  /*2acf0*/  IMAD.MOV.U32 R181, RZ, RZ, R180 ;  /* 0x000000ffffb57224 */ /* 0x000fe200078e00b4 */
[----:B------:R-:W-:Y:S01]  /*2ad00*/  MOV R180, R179 ;  /* 0x000000b300b47202 */ /* 0x000fe20000000f00 */
        /* <DEDUP_REMOVED lines=16> */
[----:B------:R-:W-:-:S02]  /*2ae10*/  IMAD.MOV.U32 R186, RZ, RZ, R185 ;  /* 0x000000ffffba7224 */ /* 0x000fc400078e00b9 */
[----:B------:R-:W-:Y:S01]  /*2ae20*/  IMAD R57, R191, UR28, RZ ;  /* 0x0000001cbf397c24 */ /* 0x000fe2000f8e02ff */
[----:B------:R-:W-:Y:S01]  /*2ae30*/  ULDC UR28, c[0x0][0x240] ;  /* 0x00009000001c7ab9 */ /* 0x000fe20000000800 */
[----:B------:R-:W-:Y:S02]  /*2ae40*/  IMAD.MOV.U32 R180, RZ, RZ, R179 ;  /* 0x000000ffffb47224 */ /* 0x000fe400078e00b3 */
        /* <DEDUP_REMOVED lines=56> */
[----:B------:R-:W-:-:S02]  /*2b1d0*/  IMAD.MOV.U32 R185, RZ, RZ, R184 ;  /* 0x000000ffffb97224 */ /* 0x000fc400078e00b8 */
[----:B------:R-:W-:Y:S01]  /*2b1e0*/  IMAD.MOV.U32 R190, RZ, RZ, R189 ;  /* 0x000000ffffbe7224 */ /* 0x000fe200078e00bd */
[----:B------:R-:W-:Y:S01]  /*2b1f0*/  MOV R189, R188 ;  /* 0x000000bc00bd7202 */ /* 0x000fe20000000f00 */
[----:B------:R-:W-:Y:S01]  /*2b200*/  IMAD.MOV.U32 R178, RZ, RZ, R177 ;  /* 0x000000ffffb27224 */ /* 0x000fe200078e00b1 */
[----:B--2---:R-:W-:Y:S01]  /*2b210*/  MOV R177, R246 ;  /* 0x000000f600b17202 */ /* 0x004fe20000000f00 */
[----:B------:R-:W-:Y:S01]  /*2b220*/  IMAD.MOV.U32 R184, RZ, RZ, R183 ;  /* 0x000000ffffb87224 */ /* 0x000fe200078e00b7 */
[----:B------:R-:W-:Y:S01]  /*2b230*/  MOV R183, R182 ;  /* 0x000000b600b77202 */ /* 0x000fe20000000f00 */
[----:B------:R-:W-:Y:S01]  /*2b240*/  IMAD.MOV.U32 R188, RZ, RZ, R187 ;  /* 0x000000ffffbc7224 */ /* 0x000fe200078e00bb */
[----:B------:R-:W2:Y:S01]  /*2b250*/  LDL.LU R246, [R1+0xf50] ;  /* 0x000f500001f67983 */ /* 0x000ea20000300800 */
[----:B------:R-:W-:Y:S02]  /*2b260*/  IMAD.MOV.U32 R182, RZ, RZ, R181 ;  /* 0x000000ffffb67224 */ /* 0x000fe400078e00b5 */
[----:B------:R-:W-:-:S02]  /*2b270*/  IMAD.MOV.U32 R187, RZ, RZ, R186 ;  /* 0x000000ffffbb7224 */ /* 0x000fc400078e00ba */
[----:B------:R-:W-:Y:S02]  /*2b280*/  IMAD.MOV.U32 R181, RZ, RZ, R180 ;  /* 0x000000ffffb57224 */ /* 0x000fe400078e00b4 */
[----:B------:R-:W-:Y:S02]  /*2b290*/  IMAD.MOV.U32 R186, RZ, RZ, R185 ;  /* 0x000000ffffba7224 */ /* 0x000fe400078e00b9 */
[----:B------:R-:W-:Y:S01]  /*2b2a0*/  IMAD R65, R191, UR24, RZ ;  /* 0x00000018bf417c24 */ /* 0x000fe2000f8e02ff */
[----:B------:R-:W-:Y:S01]  /*2b2b0*/  ULDC UR24, c[0x0][0x240] ;  /* 0x0000900000187ab9 */ /* 0x000fe20000000800 */
        /* <DEDUP_REMOVED lines=8> */
[----:B---3--:R-:W-:-:S02]  /*2b340*/  IMAD.MOV.U32 R177, RZ, RZ, R245 ;  /* 0x000000ffffb17224 */ /* 0x008fc400078e00f5 */
[----:B------:R-:W-:Y:S01]  /*2b350*/  IMAD.MOV.U32 R183, RZ, RZ, R182 ;  /* 0x000000ffffb77224 */ /* 0x000fe200078e00b6 */
[----:B------:R-:W3:Y:S01]  /*2b360*/  LDL.LU R245, [R1+0xf4c] ;  /* 0x000f4c0001f57983 */ /* 0x000ee20000300800 */
[----:B------:R-:W-:Y:S02]  /*2b370*/  IMAD.MOV.U32 R188, RZ, RZ, R187 ;  /* 0x000000ffffbc7224 */ /* 0x000fe400078e00bb */
[----:B------:R-:W-:Y:S02]  /*2b380*/  IMAD.MOV.U32 R182, RZ, RZ, R181 ;  /* 0x000000ffffb67224 */ /* 0x000fe400078e00b5 */
        /* <DEDUP_REMOVED lines=16> */
[----:B----4-:R-:W-:Y:S02]  /*2b490*/  IMAD.MOV.U32 R177, RZ, RZ, R244 ;  /* 0x000000ffffb17224 */ /* 0x010fe400078e00f4 */
        /* <DEDUP_REMOVED lines=144> */
[----:B------:R-:W4:Y:S01]  /*2bda0*/  LDL.LU R176, [R1+0xecc] ;  /* 0x000ecc0001b07983 */ /* 0x000f220000300800 */
[----:B------:R-:W-:Y:S01]  /*2bdb0*/  IMAD R83, R191, UR17, RZ ;  /* 0x00000011bf537c24 */ /* 0x000fe2000f8e02ff */
[----:B------:R-:W-:Y:S01]  /*2bdc0*/  ULDC UR17, c[0x0][0x240] ;  /* 0x0000900000117ab9 */ /* 0x000fe20000000800 */
        /* <DEDUP_REMOVED lines=28> */
[----:B------:R-:W-:Y:S01]  /*2bf90*/  MOV R183, R182 ;  /* 0x000000b600b77202 */ /* 0x000fe20000000f00 */
        /* <DEDUP_REMOVED lines=22> */
[----:B------:R-:W-:Y:S01]  /*2c100*/  MOV R186, R185 ;  /* 0x000000b900ba7202 */ /* 0x000fe20000000f00 */
[----:B------:R-:W-:Y:S01]  /*2c110*/  IMAD R91, R191, UR13, RZ ;  /* 0x0000000dbf5b7c24 */ /* 0x000fe2000f8e02ff */
[----:B------:R-:W-:Y:S01]  /*2c120*/  ULDC UR13, c[0x0][0x240] ;  /* 0x00009000000d7ab9 */ /* 0x000fe20000000800 */
        /* <DEDUP_REMOVED lines=30> */
[----:B------:R-:W-:Y:S01]  /*2c310*/  IMAD.MOV.U32 R188, RZ, RZ, R187 ;  /* 0x000000ffffbc7224 */ /* 0x000fe200078e00bb */
[----:B------:R-:W-:Y:S01]  /*2c320*/  MOV R177, R248 ;  /* 0x000000f800b17202 */ /* 0x000fe20000000f00 */
[----:B------:R-:W-:Y:S01]  /*2c330*/  IMAD.MOV.U32 R182, RZ, RZ, R181 ;  /* 0x000000ffffb67224 */ /* 0x000fe200078e00b5 */
[----:B------:R-:W4:Y:S01]  /*2c340*/  LDL.LU R248, [R1+0xeac] ;  /* 0x000eac0001f87983 */ /* 0x000f220000300800 */
        /* <DEDUP_REMOVED lines=20> */
[----:B--2---:R-:W-:Y:S02]  /*2c490*/  IMAD.MOV.U32 R177, RZ, RZ, R246 ;  /* 0x000000ffffb17224 */ /* 0x004fe400078e00f6 */
[----:B------:R-:W-:Y:S01]  /*2c4a0*/  IMAD.MOV.U32 R181, RZ, RZ, R180 ;  /* 0x000000ffffb57224 */ /* 0x000fe200078e00b4 */
[----:B------:R-:W-:Y:S01]  /*2c4b0*/  MOV R180, R179 ;  /* 0x000000b300b47202 */ /* 0x000fe20000000f00 */
[----:B------:R-:W-:Y:S01]  /*2c4c0*/  IMAD.MOV.U32 R191, RZ, RZ, R190 ;  /* 0x000000ffffbf7224 */ /* 0x000fe200078e00be */
[----:B------:R-:W2:Y:S01]  /*2c4d0*/  LDL.LU R246, [R1+0xea4] ;  /* 0x000ea40001f67983 */ /* 0x000ea20000300800 */
        /* <DEDUP_REMOVED lines=9> */
[----:B---3--:R-:W-:Y:S02]  /*2c570*/  IMAD.MOV.U32 R177, RZ, RZ, R245 ;  /* 0x000000ffffb17224 */ /* 0x008fe400078e00f5 */
[----:B------:R-:W-:Y:S01]  /*2c580*/  IMAD.MOV.U32 R187, RZ, RZ, R186 ;  /* 0x000000ffffbb7224 */ /* 0x000fe200078e00ba */
[----:B------:R-:W3:Y:S01]  /*2c590*/  LDL.LU R245, [R1+0xe9c] ;  /* 0x000e9c0001f57983 */ /* 0x000ee20000300800 */
        /* <DEDUP_REMOVED lines=14> */
[----:B------:R-:W-:Y:S02]  /*2c680*/  IMAD.MOV.U32 R182, RZ, RZ, R181 ;  /* 0x000000ffffb67224 */ /* 0x000fe400078e00b5 */
[----:B------:R-:W-:Y:S01]  /*2c690*/  IMAD.MOV.U32 R187, RZ, RZ, R186 ;  /* 0x000000ffffbb7224 */ /* 0x000fe200078e00ba */
[----:B----4-:R-:W-:Y:S01]  /*2c6a0*/  MOV R177, R244 ;  /* 0x000000f400b17202 */ /* 0x010fe20000000f00 */
[----:B------:R-:W-:Y:S01]  /*2c6b0*/  IMAD.MOV.U32 R181, RZ, RZ, R180 ;  /* 0x000000ffffb57224 */ /* 0x000fe200078e00b4 */
[----:B------:R-:W4:Y:S01]  /*2c6c0*/  LDL.LU R244, [R1+0xe94] ;  /* 0x000e940001f47983 */ /* 0x000f220000300800 */
        /* <DEDUP_REMOVED lines=18> */
[----:B------:R-:W-:Y:S01]  /*2c7f0*/  IMAD R103, R191, UR43, RZ ;  /* 0x0000002bbf677c24 */ /* 0x000fe2000f8e02ff */
[----:B------:R-:W-:Y:S01]  /*2c800*/  ULDC UR43, c[0x0][0x240] ;  /* 0x00009000002b7ab9 */ /* 0x000fe20000000800 */
[----:B------:R-:W-:Y:S02]  /*2c810*/  IMAD.MOV.U32 R177, RZ, RZ, R243 ;  /* 0x000000ffffb17224 */ /* 0x000fe400078e00f3 */
        /* <DEDUP_REMOVED lines=18> */
[----:B------:R-:W-:Y:S01]  /*2c940*/  IMAD R105, R191, UR44, RZ ;  /* 0x0000002cbf697c24 */ /* 0x000fe2000f8e02ff */
[----:B------:R-:W-:Y:S01]  /*2c950*/  MOV R191, R190 ;  /* 0x000000be00bf7202 */ /* 0x000fe20000000f00 */
[----:B------:R-:W-:Y:S01]  /*2c960*/  IMAD.MOV.U32 R185, RZ, RZ, R184 ;  /* 0x000000ffffb97224 */ /* 0x000fe200078e00b8 */
[----:B------:R-:W-:Y:S01]  /*2c970*/  MOV R184, R183 ;  /* 0x000000b700b87202 */ /* 0x000fe20000000f00 */
[----:B------:R-:W-:Y:S01]  /*2c980*/  IMAD.MOV.U32 R180, RZ, RZ, R179 ;  /* 0x000000ffffb47224 */ /* 0x000fe200078e00b3 */
[----:B------:R-:W-:Y:S01]  /*2c990*/  ULDC UR44, c[0x0][0x240] ;  /* 0x00009000002c7ab9 */ /* 0x000fe20000000800 */
[----:B------:R-:W-:Y:S02]  /*2c9a0*/  IMAD.MOV.U32 R190, RZ, RZ, R189 ;  /* 0x000000ffffbe7224 */ /* 0x000fe400078e00bd */
[----:B------:R-:W-:Y:S01]  /*2c9b0*/  IMAD R5, R5, UR45, RZ ;  /* 0x0000002d05057c24 */ /* 0x000fe2000f8e02ff */
[----:B------:R-:W-:Y:S01]  /*2c9c0*/  ULDC UR45, c[0x0][0x240] ;  /* 0x00009000002d7ab9 */ /* 0x000fe20000000800 */
[----:B------:R-:W-:-:S02]  /*2c9d0*/  IMAD.MOV.U32 R179, RZ, RZ, R178 ;  /* 0x000000ffffb37224 */ /* 0x000fc400078e00b2 */
[----:B------:R-:W-:Y:S02]  /*2c9e0*/  IMAD.MOV.U32 R183, RZ, RZ, R182 ;  /* 0x000000ffffb77224 */ /* 0x000fe400078e00b6 */
        /* <DEDUP_REMOVED lines=9> */
[----:B------:R-:W-:Y:S02]  /*2ca80*/  IMAD R107, R191, UR45, RZ ;  /* 0x0000002dbf6b7c24 */ /* 0x000fe4000f8e02ff */
[----:B------:R-:W-:Y:S01]  /*2ca90*/  IMAD R8, R8, UR46, RZ ;  /* 0x0000002e08087c24 */ /* 0x000fe2000f8e02ff */
[----:B------:R-:W-:Y:S01]  /*2caa0*/  ULDC UR46, c[0x0][0x240] ;  /* 0x00009000002e7ab9 */ /* 0x000fe20000000800 */
[----:B------:R-:W-:Y:S02]  /*2cab0*/  IMAD.MOV.U32 R180, RZ, RZ, R179 ;  /* 0x000000ffffb47224 */ /* 0x000fe400078e00b3 */
[----:B------:R-:W-:Y:S01]  /*2cac0*/  IMAD R9, R9, UR47, RZ ;  /* 0x0000002f09097c24 */ /* 0x000fe2000f8e02ff */
[----:B------:R-:W-:Y:S01]  /*2cad0*/  ULDC UR47, c[0x0][0x240] ;  /* 0x00009000002f7ab9 */ /* 0x000fe20000000800 */
[----:B------:R-:W-:-:S02]  /*2cae0*/  IMAD.MOV.U32 R185, RZ, RZ, R184 ;  /* 0x000000ffffb97224 */ /* 0x000fc400078e00b8 */
[----:B------:R-:W-:Y:S01]  /*2caf0*/  IMAD R11, R11, UR49, RZ ;  /* 0x000000310b0b7c24 */ /* 0x000fe2000f8e02ff */
[----:B------:R-:W-:Y:S01]  /*2cb00*/  ULDC UR49, c[0x0][0x240] ;  /* 0x0000900000317ab9 */ /* 0x000fe20000000800 */
[----:B------:R-:W-:Y:S01]  /*2cb10*/  IMAD.MOV.U32 R191, RZ, RZ, R190 ;  /* 0x000000ffffbf7224 */ /* 0x000fe200078e00be */
[----:B------:R-:W-:Y:S01]  /*2cb20*/  MOV R190, R189 ;  /* 0x000000bd00be7202 */ /* 0x000fe20000000f00 */
[----:B------:R-:W-:Y:S01]  /*2cb30*/  IMAD.MOV.U32 R184, RZ, RZ, R183 ;  /* 0x000000ffffb87224 */ /* 0x000fe200078e00b7 */
[----:B------:R-:W-:Y:S01]  /*2cb40*/  MOV R183, R182 ;  /* 0x000000b600b77202 */ /* 0x000fe20000000f00 */
[----:B------:R-:W-:Y:S02]  /*2cb50*/  IMAD.MOV.U32 R179, RZ, RZ, R178 ;  /* 0x000000ffffb37224 */ /* 0x000fe400078e00b2 */
[----:B------:R-:W-:Y:S01]  /*2cb60*/  IMAD R19, R19, UR55, RZ ;  /* 0x0000003713137c24 */ /* 0x000fe2000f8e02ff */
[----:B------:R-:W-:Y:S01]  /*2cb70*/  ULDC UR55, c[0x0][0x240] ;  /* 0x0000900000377ab9 */ /* 0x000fe20000000800 */
[----:B------:R-:W-:Y:S01]  /*2cb80*/  IMAD.MOV.U32 R189, RZ, RZ, R188 ;  /* 0x000000ffffbd7224 */ /* 0x000fe200078e00bc */
[----:B------:R-:W1:Y:S01]  /*2cb90*/  S2R R7, SR_TID.X ;  /* 0x0000000000077919 */ /* 0x000e620000002100 */
[----:B------:R-:W-:Y:S01]  /*2cba0*/  IMAD.MOV.U32 R178, RZ, RZ, R177 ;  /* 0x000000ffffb27224 */ /* 0x000fe200078e00b1 */
[----:B------:R-:W-:Y:S01]  /*2cbb0*/  ULDC UR45, c[0x0][0x240] ;  /* 0x00009000002d7ab9 */ /* 0x000fe20000000800 */
[----:B------:R-:W-:-:S02]  /*2cbc0*/  IMAD.MOV.U32 R182, RZ, RZ, R181 ;  /* 0x000000ffffb67224 */ /* 0x000fc400078e00b5 */
[----:B------:R-:W-:Y:S02]  /*2cbd0*/  IMAD.MOV.U32 R188, RZ, RZ, R187 ;  /* 0x000000ffffbc7224 */ /* 0x000fe400078e00bb */
        /* <DEDUP_REMOVED lines=35> */
[----:B------:R-:W-:Y:S01]  /*2ce10*/  IMAD.MOV.U32 R189, RZ, RZ, R188 ;  /* 0x000000ffffbd7224 */ /* 0x000fe200078e00bc */
[----:B------:R-:W-:Y:S01]  /*2ce20*/  MOV R188, R187 ;  /* 0x000000bb00bc7202 */ /* 0x000fe20000000f00 */
[----:B------:R-:W-:Y:S01]  /*2ce30*/  IMAD.MOV.U32 R182, RZ, RZ, R181 ;  /* 0x000000ffffb67224 */ /* 0x000fe200078e00b5 */
[----:B------:R-:W-:Y:S01]  /*2ce40*/  MOV R181, R180 ;  /* 0x000000b400b57202 */ /* 0x000fe20000000f00 */
[----:B------:R-:W-:-:S02]  /*2ce50*/  IMAD.MOV.U32 R177, RZ, RZ, R242 ;  /* 0x000000ffffb17224 */ /* 0x000fc400078e00f2 */
[----:B------:R-:W-:Y:S01]  /*2ce60*/  IMAD.MOV.U32 R187, RZ, RZ, R186 ;  /* 0x000000ffffbb7224 */ /* 0x000fe200078e00ba */
[----:B------:R-:W4:Y:S01]  /*2ce70*/  LDL.LU R242, [R1+0xe60] ;  /* 0x000e600001f27983 */ /* 0x000f220000300800 */
        /* <DEDUP_REMOVED lines=33> */
[----:B------:R-:W2:Y:S01]  /*2d090*/  LDL.LU R176, [R1+0xec8] ;  /* 0x000ec80001b07983 */ /* 0x000ea20000300800 */
[----:B------:R-:W-:Y:S01]  /*2d0a0*/  IMAD R115, R191, UR49, RZ ;  /* 0x00000031bf737c24 */ /* 0x000fe2000f8e02ff */
[----:B------:R-:W-:Y:S01]  /*2d0b0*/  ULDC UR49, c[0x0][0x240] ;  /* 0x0000900000317ab9 */ /* 0x000fe20000000800 */
[----:B------:R-:W-:Y:S02]  /*2d0c0*/  IMAD.MOV.U32 R191, RZ, RZ, R190 ;  /* 0x000000ffffbf7224 */ /* 0x000fe400078e00be */
[----:B------:R-:W-:-:S02]  /*2d0d0*/  IMAD.MOV.U32 R190, RZ, RZ, R189 ;  /* 0x000000ffffbe7224 */ /* 0x000fc400078e00bd */
[----:B------:R-:W-:Y:S02]  /*2d0e0*/  IMAD.MOV.U32 R189, RZ, RZ, R188 ;  /* 0x000000ffffbd7224 */ /* 0x000fe400078e00bc */
[----:B------:R-:W-:Y:S02]  /*2d0f0*/  IMAD.MOV.U32 R188, RZ, RZ, R187 ;  /* 0x000000ffffbc7224 */ /* 0x000fe400078e00bb */
[----:B------:R-:W-:Y:S01]  /*2d100*/  IMAD.MOV.U32 R187, RZ, RZ, R186 ;  /* 0x000000ffffbb7224 */ /* 0x000fe200078e00ba */
[----:B------:R-:W-:Y:S01]  /*2d110*/  MOV R186, R185 ;  /* 0x000000b900ba7202 */ /* 0x000fe20000000f00 */
        /* <DEDUP_REMOVED lines=8> */
[----:B--2---:R-:W-:Y:S02]  /*2d1a0*/  IMAD.MOV.U32 R177, RZ, RZ, R176 ;  /* 0x000000ffffb17224 */ /* 0x004fe400078e00b0 */
[----:B------:R-:W-:-:S02]  /*2d1b0*/  IMAD.MOV.U32 R176, RZ, RZ, R252 ;  /* 0x000000ffffb07224 */ /* 0x000fc400078e00fc */
[----:B------:R-:W2:Y:S01]  /*2d1c0*/  LDL.LU R252, [R1+0xec0] ;  /* 0x000ec00001fc7983 */ /* 0x000ea20000300800 */
[----:B------:R-:W-:Y:S01]  /*2d1d0*/  IMAD R12, R12, UR50, RZ ;  /* 0x000000320c0c7c24 */ /* 0x000fe2000f8e02ff */
[----:B------:R-:W-:Y:S02]  /*2d1e0*/  ULDC UR50, c[0x0][0x240] ;  /* 0x0000900000327ab9 */ /* 0x000fe40000000800 */
        /* <DEDUP_REMOVED lines=16> */
[----:B------:R-:W-:Y:S02]  /*2d2f0*/  IMAD.MOV.U32 R177, RZ, RZ, R176 ;  /* 0x000000ffffb17224 */ /* 0x000fe400078e00b0 */
        /* <DEDUP_REMOVED lines=23> */
[----:B--2---:R-:W-:-:S02]  /*2d470*/  IMAD.MOV.U32 R252, RZ, RZ, R250 ;  /* 0x000000fffffc7224 */ /* 0x004fc400078e00fa */
[----:B------:R-:W-:Y:S02]  /*2d480*/  IMAD.MOV.U32 R250, RZ, RZ, R249 ;  /* 0x000000fffffa7224 */ /* 0x000fe400078e00f9 */
[----:B------:R-:W2:Y:S01]  /*2d490*/  LDL.LU R249, [R1+0xeb0] ;  /* 0x000eb00001f97983 */ /* 0x000ea20000300800 */
[----:B------:R-:W-:Y:S01]  /*2d4a0*/  IMAD R14, R14, UR52, RZ ;  /* 0x000000340e0e7c24 */ /* 0x000fe2000f8e02ff */
[----:B------:R-:W-:Y:S02]  /*2d4b0*/  ULDC UR52, c[0x0][0x240] ;  /* 0x0000900000347ab9 */ /* 0x000fe40000000800 */
[----:B------:R-:W-:Y:S01]  /*2d4c0*/  IMAD R121, R191, UR52, RZ ;  /* 0x00000034bf797c24 */ /* 0x000fe2000f8e02ff */
[----:B------:R-:W-:Y:S01]  /*2d4d0*/  ULDC UR52, c[0x0][0x240] ;  /* 0x0000900000347ab9 */ /* 0x000fe20000000800 */
        /* <DEDUP_REMOVED lines=17> */
[----:B--2---:R-:W-:Y:S01]  /*2d5f0*/  IMAD.MOV.U32 R250, RZ, RZ, R249 ;  /* 0x000000fffffa7224 */ /* 0x004fe200078e00f9 */
[----:B------:R-:W-:-:S02]  /*2d600*/  MOV R249, R248 ;  /* 0x000000f800f97202 */ /* 0x000fc40000000f00 */
        /* <DEDUP_REMOVED lines=23> */
[----:B--2---:R-:W-:Y:S02]  /*2d780*/  IMAD.MOV.U32 R249, RZ, RZ, R248 ;  /* 0x000000fffff97224 */ /* 0x004fe400078e00f8 */
[----:B------:R-:W-:Y:S02]  /*2d790*/  IMAD.MOV.U32 R248, RZ, RZ, R246 ;  /* 0x000000fffff87224 */ /* 0x000fe400078e00f6 */
[----:B------:R-:W2:Y:S01]  /*2d7a0*/  LDL.LU R246, [R1+0xea0] ;  /* 0x000ea00001f67983 */ /* 0x000ea20000300800 */
[----:B------:R-:W-:Y:S01]  /*2d7b0*/  IMAD R17, R17, UR54, RZ ;  /* 0x0000003611117c24 */ /* 0x000fe2000f8e02ff */
[----:B------:R-:W-:Y:S02]  /*2d7c0*/  ULDC UR54, c[0x0][0x240] ;  /* 0x0000900000367ab9 */ /* 0x000fe40000000800 */
[----:B------:R-:W-:Y:S01]  /*2d7d0*/  IMAD R125, R191, UR54, RZ ;  /* 0x00000036bf7d7c24 */ /* 0x000fe2000f8e02ff */
[----:B------:R-:W-:Y:S01]  /*2d7e0*/  ULDC UR54, c[0x0][0x240] ;  /* 0x0000900000367ab9 */ /* 0x000fe20000000800 */
        /* <DEDUP_REMOVED lines=19> */
[----:B--2---:R-:W-:Y:S01]  /*2d920*/  MOV R248, R246 ;  /* 0x000000f600f87202 */ /* 0x004fe20000000f00 */
[----:B---3--:R-:W-:Y:S02]  /*2d930*/  IMAD.MOV.U32 R246, RZ, RZ, R245 ;  /* 0x000000fffff67224 */ /* 0x008fe400078e00f5 */
[----:B------:R-:W2:Y:S01]  /*2d940*/  LDL.LU R245, [R1+0xe98] ;  /* 0x000e980001f57983 */ /* 0x000ea20000300800 */
        /* <DEDUP_REMOVED lines=22> */
[----:B--2---:R-:W-:Y:S02]  /*2dab0*/  IMAD.MOV.U32 R246, RZ, RZ, R245 ;  /* 0x000000fffff67224 */ /* 0x004fe400078e00f5 */
[----:B----4-:R-:W-:-:S02]  /*2dac0*/  IMAD.MOV.U32 R245, RZ, RZ, R244 ;  /* 0x000000fffff57224 */ /* 0x010fc400078e00f4 */
[----:B------:R-:W2:Y:S01]  /*2dad0*/  LDL.LU R244, [R1+0xe90] ;  /* 0x000e900001f47983 */ /* 0x000ea20000300800 */
[----:B------:R-:W-:Y:S01]  /*2dae0*/  IMAD R129, R191, UR56, RZ ;  /* 0x00000038bf817c24 */ /* 0x000fe2000f8e02ff */
[----:B------:R-:W-:Y:S01]  /*2daf0*/  MOV R191, R190 ;  /* 0x000000be00bf7202 */ /* 0x000fe20000000f00 */
[----:B------:R-:W-:Y:S01]  /*2db00*/  IMAD.MOV.U32 R190, RZ, RZ, R189 ;  /* 0x000000ffffbe7224 */ /* 0x000fe200078e00bd */
[----:B------:R-:W-:Y:S01]  /*2db10*/  ULDC UR56, c[0x0][0x240] ;  /* 0x0000900000387ab9 */ /* 0x000fe20000000800 */
        /* <DEDUP_REMOVED lines=18> */
[----:B--2---:R-:W-:Y:S02]  /*2dc40*/  IMAD.MOV.U32 R245, RZ, RZ, R244 ;  /* 0x000000fffff57224 */ /* 0x004fe400078e00f4 */
[----:B------:R-:W-:Y:S02]  /*2dc50*/  IMAD.MOV.U32 R244, RZ, RZ, R243 ;  /* 0x000000fffff47224 */ /* 0x000fe400078e00f3 */
[----:B------:R-:W2:Y:S01]  /*2dc60*/  LDL.LU R243, [R1+0xe88] ;  /* 0x000e880001f37983 */ /* 0x000ea20000300800 */
        /* <DEDUP_REMOVED lines=27> */
[----:B------:R-:W-:Y:S01]  /*2de20*/  ULDC UR58, c[0x0][0x240] ;  /* 0x00009000003a7ab9 */ /* 0x000fe20000000800 */
        /* <DEDUP_REMOVED lines=25> */
[----:B------:R-:W-:Y:S01]  /*2dfc0*/  ULDC UR59, c[0x0][0x240] ;  /* 0x00009000003b7ab9 */ /* 0x000fe20000000800 */
        /* <DEDUP_REMOVED lines=22> */
[----:B--2---:R-:W-:Y:S02]  /*2e130*/  IMAD.MOV.U32 R240, RZ, RZ, R18 ;  /* 0x000000fffff07224 */ /* 0x004fe400078e0012 */
[----:B------:R-:W-:Y:S02]  /*2e140*/  IMAD.MOV.U32 R18, RZ, RZ, R16 ;  /* 0x000000ffff127224 */ /* 0x000fe400078e0010 */
[----:B------:R-:W2:Y:S01]  /*2e150*/  LDL.LU R16, [R1+0xe70] ;  /* 0x000e700001107983 */ /* 0x000ea20000300800 */
[----:B------:R-:W-:Y:S02]  /*2e160*/  IMAD R137, R191, UR60, RZ ;  /* 0x0000003cbf897c24 */ /* 0x000fe4000f8e02ff */
        /* <DEDUP_REMOVED lines=22> */
[----:B------:R-:W-:Y:S02]  /*2e2d0*/  IMAD R139, R191, UR6, RZ ;  /* 0x00000006bf8b7c24 */ /* 0x000fe4000f8e02ff */
[----:B------:R-:W-:-:S02]  /*2e2e0*/  IMAD R239, R247, UR59, RZ ;  /* 0x0000003bf7ef7c24 */ /* 0x000fc4000f8e02ff */
[----:B------:R-:W-:Y:S02]  /*2e2f0*/  IMAD R185, R185, UR20, RZ ;  /* 0x00000014b9b97c24 */ /* 0x000fe4000f8e02ff */
[----:B------:R-:W-:Y:S02]  /*2e300*/  IMAD R187, R187, UR19, RZ ;  /* 0x00000013bbbb7c24 */ /* 0x000fe4000f8e02ff */
[----:B------:R-:W-:Y:S01]  /*2e310*/  IMAD R189, R189, UR18, RZ ;  /* 0x00000012bdbd7c24 */ /* 0x000fe2000f8e02ff */
[----:B------:R-:W3:Y:S01]  /*2e320*/  S2UR UR60, SR_CgaCtaId ;  /* 0x00000000003c79c3 */ /* 0x000ee20000008800 */
[----:B--2---:R-:W-:Y:S01]  /*2e330*/  IMAD.MOV.U32 R18, RZ, RZ, R16 ;  /* 0x000000ffff127224 */ /* 0x004fe200078e0010 */
[----:B-1----:R-:W-:Y:S01]  /*2e340*/  SHF.R.U32.HI R7, RZ, 0x6, R7 ;  /* 0x00000006ff077819 */ /* 0x002fe20000011607 */
[----:B------:R-:W-:Y:S01]  /*2e350*/  IMAD.MOV.U32 R16, RZ, RZ, R2 ;  /* 0x000000ffff107224 */ /* 0x000fe200078e0002 */
[----:B------:R-:W-:Y:S01]  /*2e360*/  ULDC UR6, c[0x0][0x230] ;  /* 0x00008c0000067ab9 */ /* 0x000fe20000000800 */
[----:B------:R-:W2:Y:S04]  /*2e370*/  LDL.LU R2, [R1+0xe64] ;  /* 0x000e640001027983 */ /* 0x000ea80000300800 */
[----:B------:R-:W4:Y:S02]  /*2e380*/  LDL.LU R191, [R1+0xf28] ;  /* 0x000f280001bf7983 */ /* 0x000f240000300800 */
[----:B----4-:R-:W-:-:S02]  /*2e390*/  IMAD R141, R191, UR40, RZ ;  /* 0x00000028bf8d7c24 */ /* 0x010fc4000f8e02ff */
[----:B------:R-:W4:Y:S02]  /*2e3a0*/  LDL.LU R191, [R1+0xf24] ;  /* 0x000f240001bf7983 */ /* 0x000f240000300800 */
[----:B----4-:R-:W-:Y:S02]  /*2e3b0*/  IMAD R143, R191, UR39, RZ ;  /* 0x00000027bf8f7c24 */ /* 0x010fe4000f8e02ff */
[----:B------:R-:W4:Y:S02]  /*2e3c0*/  LDL.LU R191, [R1+0xf20] ;  /* 0x000f200001bf7983 */ /* 0x000f240000300800 */
[----:B----4-:R-:W-:Y:S02]  /*2e3d0*/  IMAD R145, R191, UR38, RZ ;  /* 0x00000026bf917c24 */ /* 0x010fe4000f8e02ff */
        /* <DEDUP_REMOVED lines=28> */
[----:B------:R-:W4:Y:S01]  /*2e5a0*/  LDL.LU R191, [R1+0xee4] ;  /* 0x000ee40001bf7983 */ /* 0x000f220000300800 */
[----:B------:R-:W-:Y:S01]  /*2e5b0*/  IMAD R231, R240, UR53, RZ ;  /* 0x00000035f0e77c24 */ /* 0x000fe2000f8e02ff */
[-C--:B------:R-:W-:Y:S01]  /*2e5c0*/  LEA R240, P5, R4, R238.reuse, 0x2 ;  /* 0x000000ee04f07211 */ /* 0x080fe200078a10ff */
[----:B------:R-:W-:Y:S01]  /*2e5d0*/  IMAD R227, R244, UR51, RZ ;  /* 0x00000033f4e37c24 */ /* 0x000fe2000f8e02ff */
[----:B------:R-:W-:Y:S01]  /*2e5e0*/  LEA R244, P4, R3, R238, 0x2 ;  /* 0x000000ee03f47211 */ /* 0x000fe200078810ff */
[----:B------:R-:W-:Y:S02]  /*2e5f0*/  IMAD R229, R243, UR52, RZ ;  /* 0x00000034f3e57c24 */ /* 0x000fe4000f8e02ff */
[----:B------:R-:W-:-:S02]  /*2e600*/  IMAD R243, R242, UR57, RZ ;  /* 0x00000039f2f37c24 */ /* 0x000fc4000f8e02ff */
[----:B------:R-:W-:Y:S01]  /*2e610*/  IMAD R242, R241, UR58, RZ ;  /* 0x0000003af1f27c24 */ /* 0x000fe2000f8e02ff */
[-C--:B------:R-:W-:Y:S01]  /*2e620*/  LEA.HI.X.SX32 R241, R4, R0.reuse, 0x2, P5 ;  /* 0x0000000004f17211 */ /* 0x080fe200028f16ff */
[----:B------:R-:W-:Y:S01]  /*2e630*/  IMAD R225, R245, UR50, RZ ;  /* 0x00000032f5e17c24 */ /* 0x000fe2000f8e02ff */
[----:B------:R-:W-:Y:S01]  /*2e640*/  LEA.HI.X.SX32 R245, R3, R0, 0x2, P4 ;  /* 0x0000000003f57211 */ /* 0x000fe200020f16ff */
[----:B------:R-:W-:Y:S01]  /*2e650*/  IMAD R223, R246, UR49, RZ ;  /* 0x00000031f6df7c24 */ /* 0x000fe2000f8e02ff */
[----:B------:R-:W-:Y:S01]  /*2e660*/  LEA R246, P6, R5, R238, 0x2 ;  /* 0x000000ee05f67211 */ /* 0x000fe200078c10ff */
[----:B--2---:R-:W-:-:S03]  /*2e670*/  IMAD R237, R2, UR56, RZ ;  /* 0x0000003802ed7c24 */ /* 0x004fc6000f8e02ff */
[----:B------:R-:W-:Y:S02]  /*2e680*/  LEA.HI.X.SX32 R247, R5, R0, 0x2, P6 ;  /* 0x0000000005f77211 */ /* 0x000fe400030f16ff */
[----:B------:R-:W-:-:S04]  /*2e690*/  LEA R2, P6, R10, R238, 0x2 ;  /* 0x000000ee0a027211 */ /* 0x000fc800078c10ff */
[----:B------:R-:W-:Y:S01]  /*2e6a0*/  LEA.HI.X.SX32 R3, R10, R0, 0x2, P6 ;  /* 0x000000000a037211 */ /* 0x000fe200030f16ff */
[----:B------:R-:W-:Y:S02]  /*2e6b0*/  IMAD R235, R16, UR55, RZ ;  /* 0x0000003710eb7c24 */ /* 0x000fe4000f8e02ff */
[----:B------:R-:W-:Y:S02]  /*2e6c0*/  IMAD R233, R18, UR54, RZ ;  /* 0x0000003612e97c24 */ /* 0x000fe4000f8e02ff */
[----:B----4-:R-:W-:Y:S02]  /*2e6d0*/  IMAD R175, R191, UR42, RZ ;  /* 0x0000002abfaf7c24 */ /* 0x010fe4000f8e02ff */
[----:B------:R-:W-:Y:S02]  /*2e6e0*/  IMAD.MOV.U32 R191, RZ, RZ, R190 ;  /* 0x000000ffffbf7224 */ /* 0x000fe400078e00be */
[----:B------:R-:W-:Y:S02]  /*2e6f0*/  IMAD.MOV.U32 R190, RZ, RZ, R188 ;  /* 0x000000ffffbe7224 */ /* 0x000fe400078e00bc */
[----:B------:R-:W-:-:S02]  /*2e700*/  IMAD.MOV.U32 R188, RZ, RZ, R186 ;  /* 0x000000ffffbc7224 */ /* 0x000fc400078e00ba */
[----:B------:R-:W-:Y:S01]  /*2e710*/  IMAD.MOV.U32 R186, RZ, RZ, R184 ;  /* 0x000000ffffba7224 */ /* 0x000fe200078e00b8 */
[----:B------:R-:W-:Y:S01]  /*2e720*/  MOV R184, R183 ;  /* 0x000000b700b87202 */ /* 0x000fe20000000f00 */
[----:B------:R-:W-:Y:S01]  /*2e730*/  IMAD.MOV.U32 R192, RZ, RZ, R190 ;  /* 0x000000ffffc07224 */ /* 0x000fe200078e00be */
[----:B------:R-:W-:Y:S01]  /*2e740*/  MOV R190, R188 ;  /* 0x000000bc00be7202 */ /* 0x000fe20000000f00 */
        /* <DEDUP_REMOVED lines=19> */
[----:B------:R-:W-:Y:S01]  /*2e880*/  IMAD.MOV.U32 R183, RZ, RZ, R182 ;  /* 0x000000ffffb77224 */ /* 0x000fe200078e00b6 */
[----:B------:R-:W2:Y:S01]  /*2e890*/  LDL.LU R177, [R1+0xee0] ;  /* 0x000ee00001b17983 */ /* 0x000ea20000300800 */
[----:B------:R-:W-:Y:S02]  /*2e8a0*/  IMAD.MOV.U32 R180, RZ, RZ, R179 ;  /* 0x000000ffffb47224 */ /* 0x000fe400078e00b3 */
[----:B------:R-:W-:Y:S01]  /*2e8b0*/  IMAD.MOV.U32 R192, RZ, RZ, R190 ;  /* 0x000000ffffc07224 */ /* 0x000fe200078e00be */
[----:B------:R-:W4:Y:S01]  /*2e8c0*/  LDL.LU R179, [R1+0xedc] ;  /* 0x000edc0001b37983 */ /* 0x000f220000300800 */
[----:B------:R-:W-:Y:S02]  /*2e8d0*/  IMAD.MOV.U32 R190, RZ, RZ, R188 ;  /* 0x000000ffffbe7224 */ /* 0x000fe400078e00bc */
[----:B------:R-:W-:Y:S02]  /*2e8e0*/  IMAD.MOV.U32 R188, RZ, RZ, R186 ;  /* 0x000000ffffbc7224 */ /* 0x000fe400078e00ba */
[----:B------:R-:W-:-:S02]  /*2e8f0*/  IMAD.MOV.U32 R182, RZ, RZ, R181 ;  /* 0x000000ffffb67224 */ /* 0x000fc400078e00b5 */
[----:B------:R-:W-:Y:S01]  /*2e900*/  IMAD.MOV.U32 R186, RZ, RZ, R184 ;  /* 0x000000ffffba7224 */ /* 0x000fe200078e00b8 */
[----:B------:R-:W3:Y:S01]  /*2e910*/  LDL.LU R181, [R1+0xed8] ;  /* 0x000ed80001b57983 */ /* 0x000ee20000300800 */
[----:B------:R-:W-:-:S03]  /*2e920*/  IMAD.MOV.U32 R184, RZ, RZ, R183 ;  /* 0x000000ffffb87224 */ /* 0x000fc600078e00b7 */
[----:B------:R-:W3:Y:S04]  /*2e930*/  LDL.LU R183, [R1+0xed4] ;  /* 0x000ed40001b77983 */ /* 0x000ee80000300800 */
[----:B------:R-:W-:Y:S04]  /*2e940*/  STL.64 [R1+0x2038], R240 ;  /* 0x002038f001007387 */ /* 0x000fe80000100a00 */
[----:B------:R1:W-:Y:S02]  /*2e950*/  STL.64 [R1+0x50], R244 ;  /* 0x000050f401007387 */ /* 0x0003e40000100a00 */
[----:B-1----:R-:W-:-:S02]  /*2e960*/  LEA R244, P5, R8, R238, 0x2 ;  /* 0x000000ee08f47211 */ /* 0x002fc400078a10ff */
[C---:B------:R-:W-:Y:S02]  /*2e970*/  LEA R240, P4, R9.reuse, R238, 0x2 ;  /* 0x000000ee09f07211 */ /* 0x040fe400078810ff */
[-C--:B------:R-:W-:Y:S02]  /*2e980*/  LEA.HI.X.SX32 R245, R8, R0.reuse, 0x2, P5 ;  /* 0x0000000008f57211 */ /* 0x080fe400028f16ff */
[----:B------:R-:W-:Y:S02]  /*2e990*/  LEA.HI.X.SX32 R241, R9, R0, 0x2, P4 ;  /* 0x0000000009f17211 */ /* 0x000fe400020f16ff */
[C---:B------:R-:W-:Y:S01]  /*2e9a0*/  LEA R4, P4, R12.reuse, R238, 0x2 ;  /* 0x000000ee0c047211 */ /* 0x040fe200078810ff */
[----:B------:R1:W-:Y:S04]  /*2e9b0*/  STL.64 [R1+0x40], R244 ;  /* 0x000040f401007387 */ /* 0x0003e80000100a00 */
[----:B------:R-:W-:Y:S01]  /*2e9c0*/  STL.64 [R1+0x48], R246 ;  /* 0x000048f601007387 */ /* 0x000fe20000100a00 */
[----:B------:R-:W-:-:S03]  /*2e9d0*/  LEA.HI.X.SX32 R5, R12, R0, 0x2, P4 ;  /* 0x000000000c057211 */ /* 0x000fc600020f16ff */
[----:B------:R1:W-:Y:S02]  /*2e9e0*/  STL.64 [R1+0x30], R2 ;  /* 0x0000300201007387 */ /* 0x0003e40000100a00 */
[-C--:B-1----:R-:W-:Y:S02]  /*2e9f0*/  LEA R244, P5, R11, R238.reuse, 0x2 ;  /* 0x000000ee0bf47211 */ /* 0x082fe400078a10ff */
[----:B------:R-:W-:Y:S02]  /*2ea00*/  LEA R10, P4, R15, R238, 0x2 ;  /* 0x000000ee0f0a7211 */ /* 0x000fe400078810ff */
[----:B------:R-:W-:Y:S01]  /*2ea10*/  LEA.HI.X.SX32 R245, R11, R0, 0x2, P5 ;  /* 0x000000000bf57211 */ /* 0x000fe200028f16ff */
[----:B------:R-:W-:Y:S01]  /*2ea20*/  STL.64 [R1+0x38], R240 ;  /* 0x000038f001007387 */ /* 0x000fe20000100a00 */
[----:B------:R-:W-:-:S03]  /*2ea30*/  LEA R2, P6, R13, R238, 0x2 ;  /* 0x000000ee0d027211 */ /* 0x000fc600078c10ff */
[----:B------:R-:W-:Y:S01]  /*2ea40*/  STL.64 [R1+0x2040], R240 ;  /* 0x002040f001007387 */ /* 0x000fe20000100a00 */
[-C--:B------:R-:W-:Y:S02]  /*2ea50*/  LEA.HI.X.SX32 R11, R15, R0.reuse, 0x2, P4 ;  /* 0x000000000f0b7211 */ /* 0x080fe400020f16ff */
[----:B------:R-:W-:Y:S01]  /*2ea60*/  LEA.HI.X.SX32 R3, R13, R0, 0x2, P6 ;  /* 0x000000000d037211 */ /* 0x000fe200030f16ff */
[----:B------:R1:W-:Y:S04]  /*2ea70*/  STL.64 [R1+0x28], R244 ;  /* 0x000028f401007387 */ /* 0x0003e80000100a00 */
[----:B------:R-:W3:Y:S04]  /*2ea80*/  LDL.64 R246, [R1+0xdd0] ;  /* 0x000dd00001f67983 */ /* 0x000ee80000100a00 */
[----:B------:R-:W-:Y:S04]  /*2ea90*/  STL.64 [R1+0x10], R4 ;  /* 0x0000100401007387 */ /* 0x000fe80000100a00 */
[----:B-1----:R-:W3:Y:S04]  /*2eaa0*/  LDL.64 R244, [R1+0xd58] ;  /* 0x000d580001f47983 */ /* 0x002ee80000100a00 */
[----:B------:R-:W-:Y:S04]  /*2eab0*/  STL.64 [R1+0x8], R2 ;  /* 0x0000080201007387 */ /* 0x000fe80000100a00 */
[----:B------:R1:W-:Y:S01]  /*2eac0*/  STL.64 [R1+0x2048], R10 ;  /* 0x0020480a01007387 */ /* 0x0003e20000100a00 */
[----:B------:R-:W-:-:S04]  /*2ead0*/  LEA R240, P5, R14, R238, 0x2 ;  /* 0x000000ee0ef07211 */ /* 0x000fc800078a10ff */
[----:B------:R-:W-:Y:S01]  /*2eae0*/  LEA.HI.X.SX32 R241, R14, R0, 0x2, P5 ;  /* 0x000000000ef17211 */ /* 0x000fe200028f16ff */
[----:B-1----:R-:W3:Y:S04]  /*2eaf0*/  LDL.64 R10, [R1+0xe58] ;  /* 0x000e5800010a7983 */ /* 0x002ee80000100a00 */
[----:B------:R-:W-:Y:S04]  /*2eb00*/  STL.64 [R1], R240 ;  /* 0x000000f001007387 */ /* 0x000fe80000100a00 */
[----:B------:R1:W-:Y:S04]  /*2eb10*/  STL.64 [R1+0x20a0], R240 ;  /* 0x0020a0f001007387 */ /* 0x0003e80000100a00 */
[----:B-1----:R-:W3:Y:S01]  /*2eb20*/  LDL.64 R240, [R1+0xe50] ;  /* 0x000e500001f07983 */ /* 0x002ee20000100a00 */
[----:B------:R-:W-:-:S04]  /*2eb30*/  LEA R12, P6, R17, R238, 0x2 ;  /* 0x000000ee110c7211 */ /* 0x000fc800078c10ff */
[----:B------:R-:W-:-:S05]  /*2eb40*/  LEA.HI.X.SX32 R13, R17, R0, 0x2, P6 ;  /* 0x00000000110d7211 */ /* 0x000fca00030f16ff */
[----:B------:R1:W-:Y:S04]  /*2eb50*/  STL.64 [R1+0x2050], R12 ;  /* 0x0020500c01007387 */ /* 0x0003e80000100a00 */
[----:B-1----:R-:W3:Y:S01]  /*2eb60*/  LDL.64 R12, [R1+0xdd8] ;  /* 0x000dd800010c7983 */ /* 0x002ee20000100a00 */
[-C--:B------:R-:W-:Y:S02]  /*2eb70*/  LEA R14, P5, R19, R238.reuse, 0x2 ;  /* 0x000000ee130e7211 */ /* 0x080fe400078a10ff */
[-C--:B------:R-:W-:Y:S02]  /*2eb80*/  LEA R16, P4, R21, R238.reuse, 0x2 ;  /* 0x000000ee15107211 */ /* 0x080fe400078810ff */
[----:B------:R-:W-:Y:S02]  /*2eb90*/  LEA R18, P6, R23, R238, 0x2 ;  /* 0x000000ee17127211 */ /* 0x000fe400078c10ff */
[----:B------:R-:W-:-:S02]  /*2eba0*/  LEA.HI.X.SX32 R15, R19, R0, 0x2, P5 ;  /* 0x00000000130f7211 */ /* 0x000fc400028f16ff */
[----:B------:R-:W-:Y:S02]  /*2ebb0*/  LEA R20, P5, R25, R238, 0x2 ;  /* 0x000000ee19147211 */ /* 0x000fe400078a10ff */
[----:B------:R-:W-:Y:S02]  /*2ebc0*/  LEA.HI.X.SX32 R17, R21, R0, 0x2, P4 ;  /* 0x0000000015117211 */ /* 0x000fe400020f16ff */
[----:B------:R-:W-:Y:S02]  /*2ebd0*/  LEA R22, P4, R27, R238, 0x2 ;  /* 0x000000ee1b167211 */ /* 0x000fe400078810ff */
[----:B------:R-:W-:Y:S02]  /*2ebe0*/  LEA.HI.X.SX32 R19, R23, R0, 0x2, P6 ;  /* 0x0000000017137211 */ /* 0x000fe400030f16ff */
        /* <DEDUP_REMOVED lines=139> */
[----:B------:R-:W-:Y:S01]  /*2f4a0*/  LEA.HI.X.SX32 R159, R163, R0, 0x2, P5 ;  /* 0x00000000a39f7211 */ /* 0x000fe200028f16ff */
[----:B--2---:R-:W-:Y:S01]  /*2f4b0*/  IMAD R177, R177, UR41, RZ ;  /* 0x00000029b1b17c24 */ /* 0x004fe2000f8e02ff */
[----:B------:R-:W-:-:S02]  /*2f4c0*/  LEA R164, P5, R169, R238, 0x2 ;  /* 0x000000eea9a47211 */ /* 0x000fc400078a10ff */
[----:B------:R-:W-:Y:S01]  /*2f4d0*/  LEA.HI.X.SX32 R161, R165, R0, 0x2, P4 ;  /* 0x00000000a5a17211 */ /* 0x000fe200020f16ff */
[----:B----4-:R-:W-:Y:S01]  /*2f4e0*/  IMAD R179, R179, UR23, RZ ;  /* 0x00000017b3b37c24 */ /* 0x010fe2000f8e02ff */
[----:B------:R-:W-:Y:S02]  /*2f4f0*/  LEA R166, P4, R171, R238, 0x2 ;  /* 0x000000eeaba67211 */ /* 0x000fe400078810ff */
[----:B------:R-:W-:Y:S02]  /*2f500*/  LEA.HI.X.SX32 R163, R167, R0, 0x2, P6 ;  /* 0x00000000a7a37211 */ /* 0x000fe400030f16ff */
[----:B------:R-:W-:Y:S01]  /*2f510*/  LEA R168, P6, R173, R238, 0x2 ;  /* 0x000000eeada87211 */ /* 0x000fe200078c10ff */
[----:B---3--:R-:W-:Y:S01]  /*2f520*/  IMAD R181, R181, UR22, RZ ;  /* 0x00000016b5b57c24 */ /* 0x008fe2000f8e02ff */
[----:B------:R-:W-:Y:S01]  /*2f530*/  LEA.HI.X.SX32 R165, R169, R0, 0x2, P5 ;  /* 0x00000000a9a57211 */ /* 0x000fe200028f16ff */
[----:B------:R-:W-:Y:S01]  /*2f540*/  IMAD R183, R183, UR21, RZ ;  /* 0x00000015b7b77c24 */ /* 0x000fe2000f8e02ff */
[----:B------:R-:W-:-:S02]  /*2f550*/  LEA R170, P5, R175, R238, 0x2 ;  /* 0x000000eeafaa7211 */ /* 0x000fc400078a10ff */
[----:B------:R-:W-:Y:S02]  /*2f560*/  LEA.HI.X.SX32 R167, R171, R0, 0x2, P4 ;  /* 0x00000000aba77211 */ /* 0x000fe400020f16ff */
[----:B------:R-:W-:Y:S02]  /*2f570*/  LEA R172, P4, R177, R238, 0x2 ;  /* 0x000000eeb1ac7211 */ /* 0x000fe400078810ff */
[----:B------:R-:W-:Y:S02]  /*2f580*/  LEA.HI.X.SX32 R169, R173, R0, 0x2, P6 ;  /* 0x00000000ada97211 */ /* 0x000fe400030f16ff */
[----:B------:R-:W-:Y:S01]  /*2f590*/  LEA R174, P6, R179, R238, 0x2 ;  /* 0x000000eeb3ae7211 */ /* 0x000fe200078c10ff */
[----:B------:R-:W-:Y:S01]  /*2f5a0*/  IMAD R213, R176, UR44, RZ ;  /* 0x0000002cb0d57c24 */ /* 0x000fe2000f8e02ff */
[----:B------:R-:W-:Y:S01]  /*2f5b0*/  LEA.HI.X.SX32 R171, R175, R0, 0x2, P5 ;  /* 0x00000000afab7211 */ /* 0x000fe200028f16ff */
[----:B------:R-:W-:Y:S01]  /*2f5c0*/  IMAD R211, R178, UR43, RZ ;  /* 0x0000002bb2d37c24 */ /* 0x000fe2000f8e02ff */
        /* <DEDUP_REMOVED lines=28> */
[----:B------:R-:W-:-:S02]  /*2f790*/  LEA R190, P4, R195, R238, 0x2 ;  /* 0x000000eec3be7211 */ /* 0x000fc400078810ff */
[----:B------:R-:W-:Y:S01]  /*2f7a0*/  SGXT.U32 R7, R7, 0x1 ;  /* 0x000000010707781a */ /* 0x000fe20000000000 */
[----:B------:R-:W-:Y:S01]  /*2f7b0*/  STL.64 [R1+0x2058], R14 ;  /* 0x0020580e01007387 */ /* 0x000fe20000100a00 */
[----:B------:R-:W-:Y:S01]  /*2f7c0*/  LEA.HI.X.SX32 R187, R191, R0, 0x2, P6 ;  /* 0x00000000bfbb7211 */ /* 0x000fe200030f16ff */
[----:B------:R-:W-:Y:S01]  /*2f7d0*/  ULDC UR7, c[0x0][0x230] ;  /* 0x00008c0000077ab9 */ /* 0x000fe20000000800 */
[----:B------:R-:W-:Y:S01]  /*2f7e0*/  LEA R192, P6, R197, R238, 0x2 ;  /* 0x000000eec5c07211 */ /* 0x000fe200078c10ff */
[----:B------:R-:W-:Y:S01]  /*2f7f0*/  ULDC UR8, c[0x0][0x230] ;  /* 0x00008c0000087ab9 */ /* 0x000fe20000000800 */
        /* <DEDUP_REMOVED lines=46> */
[-C--:B------:R-:W-:Y:S02]  /*2fae0*/  LEA.HI.X.SX32 R235, R243, R0.reuse, 0x2, P6 ;  /* 0x00000000f3eb7211 */ /* 0x080fe400030f16ff */
[----:B------:R-:W-:Y:S01]  /*2faf0*/  ISETP.GT.AND P6, PT, R251, 0x7f, PT ;  /* 0x0000007ffb00780c */ /* 0x000fe20003fc4270 */
[----:B------:R-:W-:Y:S01]  /*2fb00*/  STL.64 [R1+0x2060], R16 ;  /* 0x0020601001007387 */ /* 0x000fe20000100a00 */
[-C--:B------:R-:W-:Y:S02]  /*2fb10*/  LEA.HI.X.SX32 R237, R242, R0.reuse, 0x2, P5 ;  /* 0x00000000f2ed7211 */ /* 0x080fe400028f16ff */
[----:B------:R-:W-:Y:S01]  /*2fb20*/  LEA.HI.X.SX32 R239, R239, R0, 0x2, P4 ;  /* 0x00000000efef7211 */ /* 0x000fe200020f16ff */
[----:B------:R1:W-:Y:S01]  /*2fb30*/  STL.64 [R1+0x20e8], R18 ;  /* 0x0020e81201007387 */ /* 0x0003e20000100a00 */
[----:B------:R-:W-:-:S02]  /*2fb40*/  SEL R0, RZ, 0x4, !P6 ;  /* 0x00000004ff007807 */ /* 0x000fc40007000000 */
[C---:B------:R-:W-:Y:S01]  /*2fb50*/  ISETP.GE.AND P4, PT, R7.reuse, UR6, PT ;  /* 0x0000000607007c0c */ /* 0x040fe2000bf86270 */
[----:B------:R-:W-:Y:S01]  /*2fb60*/  STL.64 [R1+0x20a8], R20 ;  /* 0x0020a81401007387 */ /* 0x000fe20000100a00 */
[----:B------:R-:W-:Y:S01]  /*2fb70*/  LOP3.LUT R249, R7, 0x20, RZ, 0xfc, !PT ;  /* 0x0000002007f97812 */ /* 0x000fe200078efcff */
[----:B------:R-:W-:Y:S02]  /*2fb80*/  ULDC UR6, c[0x0][0x230] ;  /* 0x00008c0000067ab9 */ /* 0x000fe40000000800 */
[----:B------:R-:W-:Y:S01]  /*2fb90*/  STL.64 [R1+0x20b0], R22 ;  /* 0x0020b01601007387 */ /* 0x000fe20000100a00 */
[----:B------:R-:W-:-:S03]  /*2fba0*/  SEL R3, R0, RZ, !P4 ;  /* 0x000000ff00037207 */ /* 0x000fc60006000000 */
[----:B------:R-:W-:Y:S01]  /*2fbb0*/  STL.64 [R1+0x20b8], R24 ;  /* 0x0020b81801007387 */ /* 0x000fe20000100a00 */
[----:B------:R-:W-:Y:S01]  /*2fbc0*/  ISETP.GE.AND P4, PT, R249, UR6, PT ;  /* 0x00000006f9007c0c */ /* 0x000fe2000bf86270 */
[----:B------:R-:W-:Y:S02]  /*2fbd0*/  UMOV UR6, 0x400 ;  /* 0x0000040000067882 */ /* 0x000fe40000000000 */
[----:B------:R-:W-:Y:S01]  /*2fbe0*/  STL.64 [R1+0x2068], R26 ;  /* 0x0020681a01007387 */ /* 0x000fe20000100a00 */
[----:B------:R-:W-:-:S03]  /*2fbf0*/  LOP3.LUT R250, R7, 0x22, RZ, 0xfc, !PT ;  /* 0x0000002207fa7812 */ /* 0x000fc600078efcff */
[----:B------:R-:W-:Y:S01]  /*2fc00*/  STL.64 [R1+0x2070], R28 ;  /* 0x0020701c01007387 */ /* 0x000fe20000100a00 */
[----:B------:R-:W-:-:S03]  /*2fc10*/  ULEA UR60, UR60, UR6, 0x18 ;  /* 0x000000063c3c7291 */ /* 0x000fc6000f8ec03f */
[----:B------:R-:W-:Y:S01]  /*2fc20*/  STL.64 [R1+0x2078], R30 ;  /* 0x0020781e01007387 */ /* 0x000fe20000100a00 */
[----:B------:R-:W-:Y:S01]  /*2fc30*/  SEL R5, R0, RZ, !P0 ;  /* 0x000000ff00057207 */ /* 0x000fe20004000000 */
[----:B------:R-:W-:Y:S01]  /*2fc40*/  ULDC.64 UR48, c[0x0][0x208] ;  /* 0x0000820000307ab9 */ /* 0x000fe20000000a00 */
[----:B------:R-:W-:Y:S01]  /*2fc50*/  ISETP.NE.U32.AND P5, PT, R3, RZ, PT ;  /* 0x000000ff0300720c */ /* 0x000fe20003fa5070 */
[----:B------:R-:W-:Y:S01]  /*2fc60*/  STL.64 [R1+0x2080], R32 ;  /* 0x0020802001007387 */ /* 0x000fe20000100a00 */
[----:B------:R-:W-:Y:S01]  /*2fc70*/  ISETP.GE.AND P0, PT, R250, UR7, PT ;  /* 0x00000007fa007c0c */ /* 0x000fe2000bf06270 */
[----:B------:R-:W-:Y:S01]  /*2fc80*/  IMAD.U32 R248, RZ, RZ, UR60 ;  /* 0x0000003cfff87e24 */ /* 0x000fe2000f8e00ff */
[----:B------:R-:W-:Y:S01]  /*2fc90*/  ISETP.NE.U32.AND P6, PT, R5, RZ, PT ;  /* 0x000000ff0500720c */ /* 0x000fe20003fc5070 */
[----:B------:R-:W-:Y:S01]  /*2fca0*/  STL.64 [R1+0x20f0], R34 ;  /* 0x0020f02201007387 */ /* 0x000fe20000100a00 */
[C---:B------:R-:W-:Y:S01]  /*2fcb0*/  LOP3.LUT R252, R7.reuse, 0x40, RZ, 0xfc, !PT ;  /* 0x0000004007fc7812 */ /* 0x040fe200078efcff */
[----:B------:R-:W-:Y:S01]  /*2fcc0*/  ULDC UR6, c[0x0][0x230] ;  /* 0x00008c0000067ab9 */ /* 0x000fe20000000800 */
[----:B------:R-:W-:Y:S01]  /*2fcd0*/  SEL R4, R0, RZ, !P4 ;  /* 0x000000ff00047207 */ /* 0x000fe20006000000 */
[----:B------:R-:W-:Y:S01]  /*2fce0*/  STL.64 [R1+0x20c0], R36 ;  /* 0x0020c02401007387 */ /* 0x000fe20000100a00 */
[----:B------:R-:W-:Y:S01]  /*2fcf0*/  LOP3.LUT R9, R7, 0x42, RZ, 0xfc, !PT ;  /* 0x0000004207097812 */ /* 0x000fe200078efcff */
[----:B------:R-:W-:-:S02]  /*2fd00*/  ULDC UR7, c[0x0][0x230] ;  /* 0x00008c0000077ab9 */ /* 0x000fc40000000800 */
[----:B------:R-:W-:Y:S01]  /*2fd10*/  STL.64 [R1+0x20c8], R38 ;  /* 0x0020c82601007387 */ /* 0x000fe20000100a00 */
[----:B------:R-:W-:-:S03]  /*2fd20*/  SEL R3, R0, RZ, !P0 ;  /* 0x000000ff00037207 */ /* 0x000fc60004000000 */
[----:B------:R-:W-:Y:S04]  /*2fd30*/  STL.64 [R1+0x20d0], R40 ;  /* 0x0020d02801007387 */ /* 0x000fe80000100a00 */
[----:B------:R-:W-:Y:S04]  /*2fd40*/  STL.64 [R1+0x2088], R42 ;  /* 0x0020882a01007387 */ /* 0x000fe80000100a00 */
[----:B------:R-:W-:Y:S04]  /*2fd50*/  STL.64 [R1+0x2090], R44 ;  /* 0x0020902c01007387 */ /* 0x000fe80000100a00 */
[----:B------:R-:W-:Y:S01]  /*2fd60*/  STL.64 [R1+0x2098], R46 ;  /* 0x0020982e01007387 */ /* 0x000fe20000100a00 */
[----:B------:R-:W-:-:S03]  /*2fd70*/  ISETP.NE.U32.AND P0, PT, R3, RZ, PT ;  /* 0x000000ff0300720c */ /* 0x000fc60003f05070 */
[----:B------:R-:W-:Y:S01]  /*2fd80*/  STL.64 [R1+0x20d8], R48 ;  /* 0x0020d83001007387 */ /* 0x000fe20000100a00 */
[----:B------:R-:W-:-:S03]  /*2fd90*/  IADD3 R3, R6, 0x100000, R248 ;  /* 0x0010000006037810 */ /* 0x000fc60007ffe0f8 */
[----:B------:R-:W-:Y:S04]  /*2fda0*/  STL.64 [R1+0x20f8], R50 ;  /* 0x0020f83201007387 */ /* 0x000fe80000100a00 */
        /* <DEDUP_REMOVED lines=8> */
[----:B------:R-:W-:Y:S01]  /*2fe30*/  @!PT LDS RZ, [RZ] ;  /* 0x00000000fffff984 */ /* 0x000fe20000000800 */
[----:B------:R-:W-:Y:S01]  /*2fe40*/  @!PT LDS RZ, [RZ] ;  /* 0x00000000fffff984 */ /* 0x000fe20000000800 */
[----:B------:R-:W-:Y:S01]  /*2fe50*/  @!PT LDS RZ, [RZ] ;  /* 0x00000000fffff984 */ /* 0x000fe20000000800 */
[----:B------:R-:W-:Y:S04]  /*2fe60*/  LDGSTS.E [R3+-0x40000], desc[UR48][R10.64], P5 ;  /* 0xc00000000a037fae */ /* 0x000fe8000a921870 */
[----:B------:R-:W-:Y:S01]  /*2fe70*/  LDGSTS.E [R3+-0x3fff8], desc[UR48][R240.64], P6 ;  /* 0xc0008000f0037fae */ /* 0x000fe2000b121870 */
[----:B------:R-:W-:-:S02]  /*2fe80*/  LOP3.LUT R8, R7, 0x60, RZ, 0xfc, !PT ;  /* 0x0000006007087812 */ /* 0x000fc400078efcff */
[----:B------:R-:W-:Y:S01]  /*2fe90*/  ISETP.NE.U32.AND P4, PT, R4, RZ, PT ;  /* 0x000000ff0400720c */ /* 0x000fe20003f85070 */
[----:B-1----:R-:W2:Y:S04]  /*2fea0*/  LDL.64 R18, [R1+0xcd0] ;  /* 0x000cd00001127983 */ /* 0x002ea80000100a00 */
[----:B------:R-:W3:Y:S04]  /*2feb0*/  LDL.64 R10, [R1+0xd50] ;  /* 0x000d5000010a7983 */ /* 0x000ee80000100a00 */
[----:B------:R-:W4:Y:S01]  /*2fec0*/  LDL.64 R240, [R1+0xcd8] ;  /* 0x000cd80001f07983 */ /* 0x000f220000100a00 */
[----:B------:R-:W-:Y:S01]  /*2fed0*/  ISETP.GE.AND P5, PT, R252, UR6, PT ;  /* 0x00000006fc007c0c */ /* 0x000fe2000bfa6270 */
[----:B------:R-:W-:Y:S01]  /*2fee0*/  ULDC UR6, c[0x0][0x230] ;  /* 0x00008c0000067ab9 */ /* 0x000fe20000000800 */
[----:B------:R-:W-:Y:S01]  /*2fef0*/  ISETP.GE.AND P6, PT, R9, UR7, PT ;  /* 0x0000000709007c0c */ /* 0x000fe2000bfc6270 */
[----:B------:R-:W-:Y:S01]  /*2ff00*/  LDGSTS.E [R3+-0x3e000], desc[UR48][R12.64], P4 ;  /* 0xc20000000c037fae */ /* 0x000fe2000a121870 */
[----:B------:R-:W-:Y:S01]  /*2ff10*/  SEL R4, R0, RZ, !P5 ;  /* 0x000000ff00047207 */ /* 0x000fe20006800000 */
[----:B------:R-:W-:Y:S01]  /*2ff20*/  ULDC UR7, c[0x0][0x230] ;  /* 0x00008c0000077ab9 */ /* 0x000fe20000000800 */
[----:B------:R-:W-:Y:S01]  /*2ff30*/  ISETP.GE.AND P5, PT, R8, UR8, PT ;  /* 0x0000000808007c0c */ /* 0x000fe2000bfa6270 */
[----:B------:R1:W-:Y:S01]  /*2ff40*/  LDGSTS.E [R3+-0x3dff8], desc[UR48][R246.64], P0 ;  /* 0xc2008000f6037fae */ /* 0x0003e20008121870 */
[----:B------:R-:W-:Y:S01]  /*2ff50*/  SEL R8, R0, RZ, !P6 ;  /* 0x000000ff00087207 */ /* 0x000fe20007000000 */
[----:B------:R-:W-:Y:S01]  /*2ff60*/  ULDC UR8, c[0x0][0x230] ;  /* 0x00008c0000087ab9 */ /* 0x000fe20000000800 */
[----:B------:R-:W-:-:S02]  /*2ff70*/  ISETP.NE.U32.AND P6, PT, R4, RZ, PT ;  /* 0x000000ff0400720c */ /* 0x000fc40003fc5070 */
[----:B------:R-:W-:Y:S02]  /*2ff80*/  LOP3.LUT R2, R7, 0x62, RZ, 0xfc, !PT ;  /* 0x0000006207027812 */ /* 0x000fe400078efcff */
[----:B------:R-:W-:Y:S01]  /*2ff90*/  LOP3.LUT R14, R6, 0x10, RZ, 0x3c, !PT ;  /* 0x00000010060e7812 */ /* 0x000fe200078e3cff */
[----:B------:R-:W2:Y:S08]  /*2ffa0*/  LDL.64 R12, [R1+0xdc8] ;  /* 0x000dc800010c7983 */ /* 0x000eb00000100a00 */
[----:B------:R-:W-:Y:S04]  /*2ffb0*/  LDGSTS.E [R3+-0x3c000], desc[UR48][R244.64], P6 ;  /* 0xc4000000f4037fae */ /* 0x000fe8000b121870 */
[----:B------:R-:W2:Y:S01]  /*2ffc0*/  LDL.64 R244, [R1+0xe48] ;  /* 0x000e480001f47983 */ /* 0x000ea20000100a00 */
[----:B------:R-:W-:-:S02]  /*2ffd0*/  SEL R5, R0, RZ, !P5 ;  /* 0x000000ff00057207 */ /* 0x000fc40006800000 */
[----:B------:R-:W-:Y:S02]  /*2ffe0*/  ISETP.NE.U32.AND P5, PT, R8, RZ, PT ;  /* 0x000000ff0800720c */ /* 0x000fe40003fa5070 */
[----:B------:R-:W-:Y:S01]  /*2fff0*/  ISETP.GE.AND P4, PT, R2, UR6, PT ;  /* 0x0000000602007c0c */ /* 0x000fe2000bf86270 */
[----:B------:R-:W-:Y:S01]  /*30000*/  ULDC UR6, c[0x0][0x230] ;  /* 0x00008c0000067ab9 */ /* 0x000fe20000000800 */
[C---:B-1----:R-:W-:Y:S02]  /*30010*/  LOP3.LUT R247, R7.reuse, 0x6, RZ, 0xfc, !PT ;  /* 0x0000000607f77812 */ /* 0x042fe400078efcff */
[----:B------:R-:W-:Y:S02]  /*30020*/  SEL R4, R0, RZ, !P4 ;  /* 0x000000ff00047207 */ /* 0x000fe40006000000 */
[----:B------:R-:W-:Y:S02]  /*30030*/  LOP3.LUT R8, R7, 0x24, RZ, 0xfc, !PT ;  /* 0x0000002407087812 */ /* 0x000fe400078efcff */
[----:B------:R-:W-:Y:S01]  /*30040*/  ISETP.GE.AND P6, PT, R247, UR6, PT ;  /* 0x00000006f7007c0c */ /* 0x000fe2000bfc6270 */
[----:B------:R-:W-:Y:S01]  /*30050*/  ULDC UR6, c[0x0][0x230] ;  /* 0x00008c0000067ab9 */ /* 0x000fe20000000800 */
[----:B------:R-:W-:-:S02]  /*30060*/  ISETP.NE.U32.AND P4, PT, R4, RZ, PT ;  /* 0x000000ff0400720c */ /* 0x000fc40003f85070 */
[----:B------:R-:W-:Y:S02]  /*30070*/  LOP3.LUT R2, R7, 0x26, RZ, 0xfc, !PT ;  /* 0x0000002607027812 */ /* 0x000fe400078efcff */
[----:B------:R-:W-:Y:S02]  /*30080*/  ISETP.NE.U32.AND P0, PT, R5, RZ, PT ;  /* 0x000000ff0500720c */ /* 0x000fe40003f05070 */
[----:B------:R-:W-:Y:S02]  /*30090*/  SEL R4, R0, RZ, !P2 ;  /* 0x000000ff00047207 */ /* 0x000fe40005000000 */
[----:B------:R-:W-:Y:S01]  /*300a0*/  ISETP.GE.AND P2, PT, R8, UR7, PT ;  /* 0x0000000708007c0c */ /* 0x000fe2000bf46270 */
[----:B------:R-:W-:Y:S01]  /*300b0*/  ULDC UR7, c[0x0][0x230] ;  /* 0x00008c0000077ab9 */ /* 0x000fe20000000800 */
[----:B------:R-:W-:Y:S02]  /*300c0*/  SEL R8, R0, RZ, !P6 ;  /* 0x000000ff00087207 */ /* 0x000fe40007000000 */
[----:B------:R-:W-:Y:S01]  /*300d0*/  ISETP.GE.AND P6, PT, R2, UR6, PT ;  /* 0x0000000602007c0c */ /* 0x000fe2000bfc6270 */
[----:B------:R-:W-:Y:S01]  /*300e0*/  ULDC UR6, c[0x0][0x230] ;  /* 0x00008c0000067ab9 */ /* 0x000fe20000000800 */
[----:B---3--:R-:W-:Y:S01]  /*300f0*/  LDGSTS.E [R3+-0x3bff8], desc[UR48][R10.64], P5 ;  /* 0xc40080000a037fae */ /* 0x008fe2000a921870 */
[----:B------:R-:W-:-:S02]  /*30100*/  ISETP.NE.U32.AND P5, PT, R4, RZ, PT ;  /* 0x000000ff0400720c */ /* 0x000fc40003fa5070 */
[----:B------:R-:W-:Y:S01]  /*30110*/  SEL R4, R0, RZ, !P6 ;  /* 0x000000ff00047207 */ /* 0x000fe20007000000 */
[----:B----4-:R-:W-:Y:S04]  /*30120*/  LDGSTS.E [R3+-0x3a000], desc[UR48][R240.64], P0 ;  /* 0xc6000000f0037fae */ /* 0x010fe80008121870 */
[----:B------:R-:W3:Y:S01]  /*30130*/  LDL.64 R10, [R1+0xe40] ;  /* 0x000e4000010a7983 */ /* 0x000ee20000100a00 */
[----:B------:R-:W-:Y:S02]  /*30140*/  ISETP.NE.U32.AND P6, PT, R4, RZ, PT ;  /* 0x000000ff0400720c */ /* 0x000fe40003fc5070 */
[----:B------:R-:W-:Y:S01]  /*30150*/  IADD3 R4, R248, 0x100000, R14 ;  /* 0x00100000f8047810 */ /* 0x000fe20007ffe00e */
[----:B------:R1:W-:Y:S04]  /*30160*/  STL [R1+0x1a48], R14 ;  /* 0x001a480e01007387 */ /* 0x0003e80000100800 */
[----:B------:R-:W4:Y:S04]  /*30170*/  LDL.64 R240, [R1+0xd48] ;  /* 0x000d480001f07983 */ /* 0x000f280000100a00 */
[----:B--2---:R-:W-:Y:S04]  /*30180*/  LDGSTS.E [R3+-0x39ff8], desc[UR48][R18.64], P4 ;  /* 0xc600800012037fae */ /* 0x004fe8000a121870 */
[----:B-1----:R-:W2:Y:S04]  /*30190*/  LDL.64 R14, [R1+0xdc0] ;  /* 0x000dc000010e7983 */ /* 0x002ea80000100a00 */
[----:B------:R-:W-:Y:S04]  /*301a0*/  LDGSTS.E [R4+-0x40000], desc[UR48][R244.64], P5 ;  /* 0xc0000000f4047fae */ /* 0x000fe8000a921870 */
[----:B------:R-:W4:Y:S01]  /*301b0*/  LDL.64 R244, [R1+0xd40] ;  /* 0x000d400001f47983 */ /* 0x000f220000100a00 */
[----:B------:R-:W-:-:S02]  /*301c0*/  SEL R5, R0, RZ, !P2 ;  /* 0x000000ff00057207 */ /* 0x000fc40005000000 */
[----:B------:R-:W-:Y:S02]  /*301d0*/  ISETP.NE.U32.AND P2, PT, R8, RZ, PT ;  /* 0x000000ff0800720c */ /* 0x000fe40003f45070 */
[----:B------:R-:W-:-:S04]  /*301e0*/  LOP3.LUT R16, R7, 0x44, RZ, 0xfc, !PT ;  /* 0x0000004407107812 */ /* 0x000fc800078efcff */
[----:B------:R-:W-:Y:S01]  /*301f0*/  ISETP.GE.AND P4, PT, R16, UR6, PT ;  /* 0x0000000610007c0c */ /* 0x000fe2000bf86270 */
[----:B------:R-:W-:Y:S01]  /*30200*/  ULDC UR6, c[0x0][0x230] ;  /* 0x00008c0000067ab9 */ /* 0x000fe20000000800 */
[----:B------:R-:W-:Y:S01]  /*30210*/  ISETP.NE.U32.AND P0, PT, R5, RZ, PT ;  /* 0x000000ff0500720c */ /* 0x000fe20003f05070 */
[----:B------:R-:W4:Y:S01]  /*30220*/  LDL.64 R16, [R1+0xe38] ;  /* 0x000e380001107983 */ /* 0x000f220000100a00 */
[----:B------:R-:W-:Y:S02]  /*30230*/  SEL R5, R0, RZ, !P4 ;  /* 0x000000ff00057207 */ /* 0x000fe40006000000 */
[C---:B------:R-:W-:Y:S02]  /*30240*/  LOP3.LUT R9, R7.reuse, 0x46, RZ, 0xfc, !PT ;  /* 0x0000004607097812 */ /* 0x040fe400078efcff */
[----:B------:R-:W-:Y:S02]  /*30250*/  LOP3.LUT R8, R7, 0x64, RZ, 0xfc, !PT ;  /* 0x0000006407087812 */ /* 0x000fe400078efcff */
[----:B------:R-:W-:Y:S01]  /*30260*/  ISETP.GE.AND P5, PT, R9, UR7, PT ;  /* 0x0000000709007c0c */ /* 0x000fe2000bfa6270 */
[----:B------:R-:W-:Y:S01]  /*30270*/  ULDC UR7, c[0x0][0x230] ;  /* 0x00008c0000077ab9 */ /* 0x000fe20000000800 */
[----:B------:R-:W-:Y:S01]  /*30280*/  ISETP.GE.AND P4, PT, R8, UR8, PT ;  /* 0x0000000808007c0c */ /* 0x000fe2000bf86270 */
[----:B------:R-:W-:Y:S01]  /*30290*/  ULDC UR8, c[0x0][0x230] ;  /* 0x00008c0000087ab9 */ /* 0x000fe20000000800 */
[----:B------:R-:W-:-:S02]  /*302a0*/  SEL R9, R0, RZ, !P5 ;  /* 0x000000ff00097207 */ /* 0x000fc40006800000 */
[----:B------:R-:W-:Y:S02]  /*302b0*/  SEL R8, R0, RZ, !P4 ;  /* 0x000000ff00087207 */ /* 0x000fe40006000000 */
[----:B------:R-:W-:Y:S01]  /*302c0*/  ISETP.NE.U32.AND P4, PT, R9, RZ, PT ;  /* 0x000000ff0900720c */ /* 0x000fe20003f85070 */
[----:B---3--:R-:W-:Y:S01]  /*302d0*/  LDGSTS.E [R4+-0x3fff8], desc[UR48][R10.64], P2 ;  /* 0xc00080000a047fae */ /* 0x008fe20009121870 */
[----:B------:R-:W-:-:S03]  /*302e0*/  ISETP.NE.U32.AND P2, PT, R5, RZ, PT ;  /* 0x000000ff0500720c */ /* 0x000fc60003f45070 */
[----:B------:R1:W-:Y:S04]  /*302f0*/  LDGSTS.E [R4+-0x3e000], desc[UR48][R12.64], P0 ;  /* 0xc20000000c047fae */ /* 0x0003e80008121870 */
[----:B------:R-:W3:Y:S04]  /*30300*/  LDL.64 R10, [R1+0xcc8] ;  /* 0x000cc800010a7983 */ /* 0x000ee80000100a00 */
[----:B--2---:R2:W-:Y:S04]  /*30310*/  LDGSTS.E [R4+-0x3dff8], desc[UR48][R14.64], P6 ;  /* 0xc20080000e047fae */ /* 0x0045e8000b121870 */
[----:B----4-:R-:W-:Y:S04]  /*30320*/  LDGSTS.E [R4+-0x3c000], desc[UR48][R240.64], P2 ;  /* 0xc4000000f0047fae */ /* 0x010fe80009121870 */
[----:B------:R-:W4:Y:S04]  /*30330*/  LDL.64 R240, [R1+0xcc0] ;  /* 0x000cc00001f07983 */ /* 0x000f280000100a00 */
[----:B------:R-:W-:Y:S04]  /*30340*/  LDGSTS.E [R4+-0x3bff8], desc[UR48][R244.64], P4 ;  /* 0xc4008000f4047fae */ /* 0x000fe8000a121870 */
[----:B------:R-:W4:Y:S01]  /*30350*/  LDL.64 R244, [R1+0xe30] ;  /* 0x000e300001f47983 */ /* 0x000f220000100a00 */
[----:B------:R-:W-:-:S02]  /*30360*/  LOP3.LUT R2, R7, 0x66, RZ, 0xfc, !PT ;  /* 0x0000006607027812 */ /* 0x000fc400078efcff */
[C---:B-1----:R-:W-:Y:S02]  /*30370*/  LOP3.LUT R13, R7.reuse, 0x8, RZ, 0xfc, !PT ;  /* 0x00000008070d7812 */ /* 0x042fe400078efcff */
[----:B------:R-:W-:Y:S01]  /*30380*/  ISETP.GE.AND P5, PT, R2, UR6, PT ;  /* 0x0000000602007c0c */ /* 0x000fe2000bfa6270 */
[----:B------:R-:W-:Y:S01]  /*30390*/  ULDC UR6, c[0x0][0x230] ;  /* 0x00008c0000067ab9 */ /* 0x000fe20000000800 */
[----:B------:R-:W-:Y:S02]  /*303a0*/  LOP3.LUT R12, R7, 0xa, RZ, 0xfc, !PT ;  /* 0x0000000a070c7812 */ /* 0x000fe400078efcff */
[----:B------:R-:W-:Y:S02]  /*303b0*/  SEL R5, R0, RZ, !P5 ;  /* 0x000000ff00057207 */ /* 0x000fe40006800000 */
[----:B------:R-:W-:Y:S01]  /*303c0*/  ISETP.GE.AND P6, PT, R13, UR6, PT ;  /* 0x000000060d007c0c */ /* 0x000fe2000bfc6270 */
[----:B------:R-:W-:Y:S01]  /*303d0*/  ULDC UR6, c[0x0][0x230] ;  /* 0x00008c0000067ab9 */ /* 0x000fe20000000800 */
[----:B------:R-:W-:-:S02]  /*303e0*/  ISETP.NE.U32.AND P0, PT, R8, RZ, PT ;  /* 0x000000ff0800720c */ /* 0x000fc40003f05070 */
[----:B------:R-:W-:Y:S02]  /*303f0*/  LOP3.LUT R2, R7, 0x2a, RZ, 0xfc, !PT ;  /* 0x0000002a07027812 */ /* 0x000fe400078efcff */
[----:B------:R-:W-:Y:S02]  /*30400*/  ISETP.NE.U32.AND P5, PT, R5, RZ, PT ;  /* 0x000000ff0500720c */ /* 0x000fe40003fa5070 */
[----:B------:R-:W-:Y:S02]  /*30410*/  LOP3.LUT R9, R7, 0x28, RZ, 0xfc, !PT ;  /* 0x0000002807097812 */ /* 0x000fe400078efcff */
[----:B------:R-:W-:Y:S01]  /*30420*/  ISETP.GE.AND P2, PT, R12, UR7, PT ;  /* 0x000000070c007c0c */ /* 0x000fe2000bf46270 */
[----:B------:R-:W-:Y:S01]  /*30430*/  ULDC UR7, c[0x0][0x230] ;  /* 0x00008c0000077ab9 */ /* 0x000fe20000000800 */
[----:B------:R-:W-:Y:S01]  /*30440*/  SEL R5, R0, RZ, !P6 ;  /* 0x000000ff00057207 */ /* 0x000fe20007000000 */
[----:B------:R-:W4:Y:S01]  /*30450*/  LDL.64 R12, [R1+0xdb8] ;  /* 0x000db800010c7983 */ /* 0x000f220000100a00 */
[----:B------:R-:W-:Y:S01]  /*30460*/  ISETP.GE.AND P4, PT, R2, UR6, PT ;  /* 0x0000000602007c0c */ /* 0x000fe2000bf86270 */
[----:B------:R-:W-:Y:S01]  /*30470*/  ULDC UR6, c[0x0][0x230] ;  /* 0x00008c0000067ab9 */ /* 0x000fe20000000800 */
[----:B------:R-:W-:Y:S01]  /*30480*/  ISETP.GE.AND P6, PT, R9, UR8, PT ;  /* 0x0000000809007c0c */ /* 0x000fe2000bfc6270 */
[----:B------:R-:W-:Y:S01]  /*30490*/  ULDC UR8, c[0x0][0x230] ;  /* 0x00008c0000087ab9 */ /* 0x000fe20000000800 */
[----:B------:R-:W-:-:S02]  /*304a0*/  SEL R9, R0, RZ, !P2 ;  /* 0x000000ff00097207 */ /* 0x000fc40005000000 */
[----:B------:R-:W-:Y:S02]  /*304b0*/  ISETP.NE.U32.AND P2, PT, R5, RZ, PT ;  /* 0x000000ff0500720c */ /* 0x000fe40003f45070 */
[----:B------:R-:W-:Y:S02]  /*304c0*/  SEL R5, R0, RZ, !P4 ;  /* 0x000000ff00057207 */ /* 0x000fe40006000000 */
[----:B--2---:R-:W-:Y:S02]  /*304d0*/  LOP3.LUT R14, R6, 0x20, RZ, 0x3c, !PT ;  /* 0x00000020060e7812 */ /* 0x004fe400078e3cff */
[----:B------:R-:W-:Y:S02]  /*304e0*/  ISETP.NE.U32.AND P4, PT, R5, RZ, PT ;  /* 0x000000ff0500720c */ /* 0x000fe40003f85070 */
[----:B------:R-:W-:Y:S01]  /*304f0*/  IADD3 R5, R248, 0x100000, R14 ;  /* 0x00100000f8057810 */ /* 0x000fe20007ffe00e */
[----:B------:R1:W-:Y:S04]  /*30500*/  STL [R1+0x1a44], R14 ;  /* 0x001a440e01007387 */ /* 0x0003e80000100800 */
[----:B-1----:R-:W2:Y:S01]  /*30510*/  LDL.64 R14, [R1+0xdb0] ;  /* 0x000db000010e7983 */ /* 0x002ea20000100a00 */
[----:B------:R-:W-:-:S02]  /*30520*/  SEL R8, R0, RZ, !P6 ;  /* 0x000000ff00087207 */ /* 0x000fc40007000000 */
[----:B------:R-:W-:Y:S01]  /*30530*/  ISETP.NE.U32.AND P6, PT, R9, RZ, PT ;  /* 0x000000ff0900720c */ /* 0x000fe20003fc5070 */
[----:B---3--:R1:W-:Y:S04]  /*30540*/  LDGSTS.E [R4+-0x3a000], desc[UR48][R10.64], P0 ;  /* 0xc60000000a047fae */ /* 0x0083e80008121870 */
[----:B----4-:R-:W-:Y:S01]  /*30550*/  LDGSTS.E [R4+-0x39ff8], desc[UR48][R240.64], P5 ;  /* 0xc6008000f0047fae */ /* 0x010fe2000a921870 */
[C---:B-1----:R-:W-:Y:S02]  /*30560*/  LOP3.LUT R11, R7.reuse, 0x48, RZ, 0xfc, !PT ;  /* 0x00000048070b7812 */ /* 0x042fe400078efcff */
[----:B------:R-:W-:Y:S01]  /*30570*/  LOP3.LUT R10, R7, 0x4a, RZ, 0xfc, !PT ;  /* 0x0000004a070a7812 */ /* 0x000fe200078efcff */
[----:B------:R-:W-:Y:S04]  /*30580*/  LDGSTS.E [R5+-0x40000], desc[UR48][R16.64], P2 ;  /* 0xc000000010057fae */ /* 0x000fe80009121870 */
[----:B------:R-:W3:Y:S01]  /*30590*/  LDL.64 R240, [R1+0xd38] ;  /* 0x000d380001f07983 */ /* 0x000ee20000100a00 */
[----:B------:R-:W-:Y:S01]  /*305a0*/  ISETP.GE.AND P5, PT, R11, UR6, PT ;  /* 0x000000060b007c0c */ /* 0x000fe2000bfa6270 */
[----:B------:R-:W-:Y:S01]  /*305b0*/  ULDC UR6, c[0x0][0x230] ;  /* 0x00008c0000067ab9 */ /* 0x000fe20000000800 */
[----:B------:R-:W-:Y:S01]  /*305c0*/  ISETP.GE.AND P2, PT, R10, UR7, PT ;  /* 0x000000070a007c0c */ /* 0x000fe2000bf46270 */
[----:B------:R-:W-:Y:S01]  /*305d0*/  STL [R1+0x2030], R4 ;  /* 0x0020300401007387 */ /* 0x000fe20000100800 */
[----:B------:R-:W-:Y:S01]  /*305e0*/  ISETP.NE.U32.AND P0, PT, R8, RZ, PT ;  /* 0x000000ff0800720c */ /* 0x000fe20003f05070 */
[----:B------:R-:W-:-:S02]  /*305f0*/  ULDC UR7, c[0x0][0x230] ;  /* 0x00008c0000077ab9 */ /* 0x000fc40000000800 */
[----:B------:R-:W4:Y:S04]  /*30600*/  LDL.64 R10, [R1+0xd30] ;  /* 0x000d3000010a7983 */ /* 0x000f280000100a00 */
[----:B------:R-:W-:Y:S01]  /*30610*/  LDGSTS.E [R5+-0x3fff8], desc[UR48][R244.64], P6 ;  /* 0xc0008000f4057fae */ /* 0x000fe2000b121870 */
[----:B------:R-:W-:-:S03]  /*30620*/  SEL R242, R0, RZ, !P2 ;  /* 0x000000ff00f27207 */ /* 0x000fc60005000000 */
[----:B------:R-:W4:Y:S04]  /*30630*/  LDL.64 R18, [R1+0xcb0] ;  /* 0x000cb00001127983 */ /* 0x000f280000100a00 */
[----:B------:R-:W4:Y:S01]  /*30640*/  LDL.64 R244, [R1+0xcb8] ;  /* 0x000cb80001f47983 */ /* 0x000f220000100a00 */
[----:B------:R-:W-:-:S04]  /*30650*/  SEL R8, R0, RZ, !P5 ;  /* 0x000000ff00087207 */ /* 0x000fc80006800000 */
[----:B------:R-:W-:Y:S01]  /*30660*/  ISETP.NE.U32.AND P2, PT, R8, RZ, PT ;  /* 0x000000ff0800720c */ /* 0x000fe20003f45070 */
[----:B------:R1:W-:Y:S01]  /*30670*/  LDGSTS.E [R5+-0x3e000], desc[UR48][R12.64], P0 ;  /* 0xc20000000c057fae */ /* 0x0003e20008121870 */
[----:B------:R-:W-:-:S04]  /*30680*/  LOP3.LUT R9, R7, 0x68, RZ, 0xfc, !PT ;  /* 0x0000006807097812 */ /* 0x000fc800078efcff */
[----:B------:R-:W-:Y:S01]  /*30690*/  ISETP.GE.AND P5, PT, R9, UR8, PT ;  /* 0x0000000809007c0c */ /* 0x000fe2000bfa6270 */
[----:B------:R-:W-:Y:S01]  /*306a0*/  ULDC UR8, c[0x0][0x230] ;  /* 0x00008c0000087ab9 */ /* 0x000fe20000000800 */
[----:B--2---:R2:W-:Y:S02]  /*306b0*/  LDGSTS.E [R5+-0x3dff8], desc[UR48][R14.64], P4 ;  /* 0xc20080000e057fae */ /* 0x0045e4000a121870 */
[----:B------:R-:W-:Y:S02]  /*306c0*/  SEL R9, R0, RZ, !P5 ;  /* 0x000000ff00097207 */ /* 0x000fe40006800000 */
[C---:B------:R-:W-:Y:S02]  /*306d0*/  LOP3.LUT R2, R7.reuse, 0x6a, RZ, 0xfc, !PT ;  /* 0x0000006a07027812 */ /* 0x040fe400078efcff */
[----:B------:R-:W-:Y:S02]  /*306e0*/  ISETP.NE.U32.AND P5, PT, R242, RZ, PT ;  /* 0x000000fff200720c */ /* 0x000fe40003fa5070 */
[----:B------:R-:W-:Y:S01]  /*306f0*/  ISETP.GE.AND P6, PT, R2, UR6, PT ;  /* 0x0000000602007c0c */ /* 0x000fe2000bfc6270 */
[----:B------:R-:W-:Y:S01]  /*30700*/  ULDC UR6, c[0x0][0x230] ;  /* 0x00008c0000067ab9 */ /* 0x000fe20000000800 */
[----:B-1----:R-:W-:-:S02]  /*30710*/  LOP3.LUT R13, R7, 0xc, RZ, 0xfc, !PT ;  /* 0x0000000c070d7812 */ /* 0x002fc400078efcff */
[----:B------:R-:W-:Y:S02]  /*30720*/  SEL R8, R0, RZ, !P6 ;  /* 0x000000ff00087207 */ /* 0x000fe40007000000 */
[----:B------:R-:W-:Y:S02]  /*30730*/  LOP3.LUT R12, R7, 0xe, RZ, 0xfc, !PT ;  /* 0x0000000e070c7812 */ /* 0x000fe400078efcff */
[----:B------:R-:W-:Y:S01]  /*30740*/  ISETP.GE.AND P4, PT, R13, UR6, PT ;  /* 0x000000060d007c0c */ /* 0x000fe2000bf86270 */
[----:B------:R-:W-:Y:S01]  /*30750*/  ULDC UR6, c[0x0][0x230] ;  /* 0x00008c0000067ab9 */ /* 0x000fe20000000800 */
[----:B------:R-:W-:Y:S02]  /*30760*/  LOP3.LUT R2, R7, 0x2e, RZ, 0xfc, !PT ;  /* 0x0000002e07027812 */ /* 0x000fe400078efcff */
[----:B------:R-:W-:Y:S02]  /*30770*/  ISETP.NE.U32.AND P0, PT, R9, RZ, PT ;  /* 0x000000ff0900720c */ /* 0x000fe40003f05070 */
[----:B------:R-:W-:-:S02]  /*30780*/  ISETP.NE.U32.AND P6, PT, R8, RZ, PT ;  /* 0x000000ff0800720c */ /* 0x000fc40003fc5070 */
[----:B------:R-:W-:Y:S02]  /*30790*/  SEL R8, R0, RZ, !P4 ;  /* 0x000000ff00087207 */ /* 0x000fe40006000000 */
[----:B--2---:R-:W-:Y:S01]  /*307a0*/  LOP3.LUT R14, R6, 0x30, RZ, 0x3c, !PT ;  /* 0x00000030060e7812 */ /* 0x004fe200078e3cff */
[----:B---3--:R-:W-:Y:S04]  /*307b0*/  LDGSTS.E [R5+-0x3c000], desc[UR48][R240.64], P2 ;  /* 0xc4000000f0057fae */ /* 0x008fe80009121870 */
[----:B------:R-:W2:Y:S01]  /*307c0*/  LDL.64 R240, [R1+0xe28] ;  /* 0x000e280001f07983 */ /* 0x000ea20000100a00 */
[----:B------:R-:W-:Y:S01]  /*307d0*/  ISETP.GE.AND P2, PT, R12, UR7, PT ;  /* 0x000000070c007c0c */ /* 0x000fe2000bf46270 */
[----:B------:R-:W-:Y:S02]  /*307e0*/  ULDC UR7, c[0x0][0x230] ;  /* 0x00008c0000077ab9 */ /* 0x000fe40000000800 */
[----:B----4-:R-:W-:Y:S01]  /*307f0*/  LDGSTS.E [R5+-0x3bff8], desc[UR48][R10.64], P5 ;  /* 0xc40080000a057fae */ /* 0x010fe2000a921870 */
[----:B------:R-:W-:Y:S01]  /*30800*/  ISETP.GE.AND P5, PT, R2, UR6, PT ;  /* 0x0000000602007c0c */ /* 0x000fe2000bfa6270 */
[----:B------:R-:W-:Y:S01]  /*30810*/  ULDC UR6, c[0x0][0x230] ;  /* 0x00008c0000067ab9 */ /* 0x000fe20000000800 */
[----:B------:R-:W-:Y:S01]  /*30820*/  SEL R242, R0, RZ, !P2 ;  /* 0x000000ff00f27207 */ /* 0x000fe20005000000 */
[----:B------:R-:W3:Y:S01]  /*30830*/  LDL.64 R12, [R1+0xda8] ;  /* 0x000da800010c7983 */ /* 0x000ee20000100a00 */
[----:B------:R-:W-:-:S02]  /*30840*/  ISETP.NE.U32.AND P2, PT, R8, RZ, PT ;  /* 0x000000ff0800720c */ /* 0x000fc40003f45070 */
[----:B------:R-:W-:Y:S01]  /*30850*/  SEL R8, R0, RZ, !P5 ;  /* 0x000000ff00087207 */ /* 0x000fe20006800000 */
[----:B------:R-:W-:Y:S04]  /*30860*/  LDGSTS.E [R5+-0x3a000], desc[UR48][R244.64], P0 ;  /* 0xc6000000f4057fae */ /* 0x000fe80008121870 */
[----:B------:R-:W4:Y:S01]  /*30870*/  LDL.64 R10, [R1+0xe20] ;  /* 0x000e2000010a7983 */ /* 0x000f220000100a00 */
[----:B------:R-:W-:Y:S02]  /*30880*/  ISETP.NE.U32.AND P5, PT, R8, RZ, PT ;  /* 0x000000ff0800720c */ /* 0x000fe40003fa5070 */
[----:B------:R-:W-:Y:S01]  /*30890*/  IADD3 R8, R248, 0x100000, R14 ;  /* 0x00100000f8087810 */ /* 0x000fe20007ffe00e */
[----:B------:R1:W-:Y:S04]  /*308a0*/  STL [R1+0x1a40], R14 ;  /* 0x001a400e01007387 */ /* 0x0003e80000100800 */
[----:B------:R-:W3:Y:S04]  /*308b0*/  LDL.64 R244, [R1+0xd28] ;  /* 0x000d280001f47983 */ /* 0x000ee80000100a00 */
[----:B------:R-:W-:Y:S04]  /*308c0*/  LDGSTS.E [R5+-0x39ff8], desc[UR48][R18.64], P6 ;  /* 0xc600800012057fae */ /* 0x000fe8000b121870 */
[----:B-1----:R-:W3:Y:S01]  /*308d0*/  LDL.64 R14, [R1+0xda0] ;  /* 0x000da000010e7983 */ /* 0x002ee20000100a00 */
[----:B------:R-:W-:-:S02]  /*308e0*/  LOP3.LUT R4, R7, 0x2c, RZ, 0xfc, !PT ;  /* 0x0000002c07047812 */ /* 0x000fc400078efcff */
[C---:B------:R-:W-:Y:S02]  /*308f0*/  LOP3.LUT R17, R7.reuse, 0x4c, RZ, 0xfc, !PT ;  /* 0x0000004c07117812 */ /* 0x040fe400078efcff */
[----:B------:R-:W-:Y:S01]  /*30900*/  ISETP.GE.AND P4, PT, R4, UR8, PT ;  /* 0x0000000804007c0c */ /* 0x000fe2000bf86270 */
[----:B------:R-:W-:Y:S01]  /*30910*/  ULDC UR8, c[0x0][0x230] ;  /* 0x00008c0000087ab9 */ /* 0x000fe20000000800 */
[----:B------:R-:W-:Y:S01]  /*30920*/  LOP3.LUT R16, R7, 0x4e, RZ, 0xfc, !PT ;  /* 0x0000004e07107812 */ /* 0x000fe200078efcff */
[----:B------:R-:W3:Y:S01]  /*30930*/  LDL.64 R18, [R1+0xca0] ;  /* 0x000ca00001127983 */ /* 0x000ee20000100a00 */
[----:B------:R-:W-:Y:S02]  /*30940*/  SEL R9, R0, RZ, !P4 ;  /* 0x000000ff00097207 */ /* 0x000fe40006000000 */
[----:B------:R-:W-:Y:S01]  /*30950*/  ISETP.GE.AND P6, PT, R17, UR6, PT ;  /* 0x0000000611007c0c */ /* 0x000fe2000bfc6270 */
[----:B------:R-:W-:Y:S01]  /*30960*/  ULDC UR6, c[0x0][0x230] ;  /* 0x00008c0000067ab9 */ /* 0x000fe20000000800 */
[----:B------:R-:W-:-:S02]  /*30970*/  ISETP.NE.U32.AND P4, PT, R242, RZ, PT ;  /* 0x000000fff200720c */ /* 0x000fc40003f85070 */
[----:B------:R-:W-:Y:S02]  /*30980*/  ISETP.NE.U32.AND P0, PT, R9, RZ, PT ;  /* 0x000000ff0900720c */ /* 0x000fe40003f05070 */
[----:B------:R-:W-:Y:S01]  /*30990*/  SEL R9, R0, RZ, !P6 ;  /* 0x000000ff00097207 */ /* 0x000fe20007000000 */
[----:B--2---:R-:W-:Y:S04]  /*309a0*/  LDGSTS.E [R8+-0x40000], desc[UR48][R240.64], P2 ;  /* 0xc0000000f0087fae */ /* 0x004fe80009121870 */
[----:B------:R-:W2:Y:S01]  /*309b0*/  LDL.64 R240, [R1+0xd20] ;  /* 0x000d200001f07983 */ /* 0x000ea20000100a00 */
[----:B------:R-:W-:Y:S01]  /*309c0*/  ISETP.GE.AND P2, PT, R16, UR7, PT ;  /* 0x0000000710007c0c */ /* 0x000fe2000bf46270 */
[----:B------:R-:W-:Y:S02]  /*309d0*/  ULDC UR7, c[0x0][0x230] ;  /* 0x00008c0000077ab9 */ /* 0x000fe40000000800 */
[----:B----4-:R-:W-:Y:S01]  /*309e0*/  LDGSTS.E [R8+-0x3fff8], desc[UR48][R10.64], P4 ;  /* 0xc00080000a087fae */ /* 0x010fe2000a121870 */
[----:B------:R-:W-:-:S02]  /*309f0*/  SEL R243, R0, RZ, !P2 ;  /* 0x000000ff00f37207 */ /* 0x000fc40005000000 */
[----:B------:R-:W-:Y:S01]  /*30a00*/  ISETP.NE.U32.AND P2, PT, R9, RZ, PT ;  /* 0x000000ff0900720c */ /* 0x000fe20003f45070 */
[----:B---3--:R1:W-:Y:S04]  /*30a10*/  LDGSTS.E [R8+-0x3e000], desc[UR48][R12.64], P0 ;  /* 0xc20000000c087fae */ /* 0x0083e80008121870 */
[----:B------:R-:W3:Y:S04]  /*30a20*/  LDL.64 R10, [R1+0xca8] ;  /* 0x000ca800010a7983 */ /* 0x000ee80000100a00 */
[----:B------:R-:W-:Y:S04]  /*30a30*/  LDGSTS.E [R8+-0x3dff8], desc[UR48][R14.64], P5 ;  /* 0xc20080000e087fae */ /* 0x000fe8000a921870 */
[----:B------:R-:W-:Y:S04]  /*30a40*/  LDGSTS.E [R8+-0x3c000], desc[UR48][R244.64], P2 ;  /* 0xc4000000f4087fae */ /* 0x000fe80009121870 */
[----:B------:R-:W4:Y:S04]  /*30a50*/  LDL.64 R14, [R1+0xe10] ;  /* 0x000e1000010e7983 */ /* 0x000f280000100a00 */
[----:B------:R-:W4:Y:S01]  /*30a60*/  LDL.64 R244, [R1+0xe18] ;  /* 0x000e180001f47983 */ /* 0x000f220000100a00 */
[----:B------:R-:W-:-:S04]  /*30a70*/  LOP3.LUT R4, R7, 0x6c, RZ, 0xfc, !PT ;  /* 0x0000006c07047812 */ /* 0x000fc800078efcff */
[----:B------:R-:W-:Y:S01]  /*30a80*/  ISETP.GE.AND P6, PT, R4, UR8, PT ;  /* 0x0000000804007c0c */ /* 0x000fe2000bfc6270 */
[----:B------:R-:W-:Y:S01]  /*30a90*/  ULDC UR8, c[0x0][0x230] ;  /* 0x00008c0000087ab9 */ /* 0x000fe20000000800 */
[----:B------:R-:W-:Y:S02]  /*30aa0*/  LOP3.LUT R2, R7, 0x6e, RZ, 0xfc, !PT ;  /* 0x0000006e07027812 */ /* 0x000fe400078efcff */
[----:B------:R-:W-:Y:S02]  /*30ab0*/  SEL R242, R0, RZ, !P6 ;  /* 0x000000ff00f27207 */ /* 0x000fe40007000000 */
        /* <DEDUP_REMOVED lines=10> */
[----:B------:R-:W-:Y:S01]  /*30b60*/  ISETP.GE.AND P2, PT, R12, UR7, PT ;  /* 0x000000070c007c0c */ /* 0x000fe2000bf46270 */
[----:B------:R-:W-:Y:S01]  /*30b70*/  ULDC UR7, c[0x0][0x230] ;  /* 0x00008c0000077ab9 */ /* 0x000fe20000000800 */
[C---:B------:R-:W-:Y:S01]  /*30b80*/  SEL R9, R0.reuse, RZ, !P5 ;  /* 0x000000ff00097207 */ /* 0x040fe20006800000 */
[----:B------:R-:W4:Y:S01]  /*30b90*/  LDL.64 R12, [R1+0xd98] ;  /* 0x000d9800010c7983 */ /* 0x000f220000100a00 */
[----:B------:R-:W-:-:S02]  /*30ba0*/  SEL R243, R0, RZ, !P2 ;  /* 0x000000ff00f37207 */ /* 0x000fc40005000000 */
[----:B------:R-:W-:Y:S02]  /*30bb0*/  ISETP.NE.U32.AND P2, PT, R9, RZ, PT ;  /* 0x000000ff0900720c */ /* 0x000fe40003f45070 */
[----:B------:R-:W-:-:S05]  /*30bc0*/  LOP3.LUT R16, R6, 0x40, RZ, 0x3c, !PT ;  /* 0x0000004006107812 */ /* 0x000fca00078e3cff */
[----:B------:R1:W-:Y:S01]  /*30bd0*/  STL [R1+0x1a3c], R16 ;  /* 0x001a3c1001007387 */ /* 0x0003e20000100800 */
[----:B------:R-:W-:Y:S02]  /*30be0*/  LOP3.LUT R4, R7, 0x30, RZ, 0xfc, !PT ;  /* 0x0000003007047812 */ /* 0x000fe400078efcff */
[----:B------:R-:W-:Y:S01]  /*30bf0*/  ISETP.NE.U32.AND P0, PT, R242, RZ, PT ;  /* 0x000000fff200720c */ /* 0x000fe20003f05070 */
[----:B------:R-:W4:Y:S01]  /*30c00*/  LDL.64 R20, [R1+0xc90] ;  /* 0x000c900001147983 */ /* 0x000f220000100a00 */
[----:B------:R-:W-:Y:S01]  /*30c10*/  ISETP.GE.AND P5, PT, R4, UR8, PT ;  /* 0x0000000804007c0c */ /* 0x000fe2000bfa6270 */
[----:B------:R-:W-:-:S03]  /*30c20*/  ULDC UR8, c[0x0][0x230] ;  /* 0x00008c0000087ab9 */ /* 0x000fc60000000800 */
[----:B------:R-:W-:Y:S02]  /*30c30*/  SEL R242, R0, RZ, !P5 ;  /* 0x000000ff00f27207 */ /* 0x000fe40006800000 */
[----:B------:R-:W-:Y:S01]  /*30c40*/  ISETP.NE.U32.AND P5, PT, R243, RZ, PT ;  /* 0x000000fff300720c */ /* 0x000fe20003fa5070 */
[----:B--2---:R-:W-:Y:S01]  /*30c50*/  LDGSTS.E [R8+-0x3bff8], desc[UR48][R240.64], P6 ;  /* 0xc4008000f0087fae */ /* 0x004fe2000b121870 */
[----:B------:R-:W-:Y:S01]  /*30c60*/  ISETP.GE.AND P6, PT, R2, UR6, PT ;  /* 0x0000000602007c0c */ /* 0x000fe2000bfc6270 */
[----:B------:R-:W-:-:S03]  /*30c70*/  ULDC UR6, c[0x0][0x230] ;  /* 0x00008c0000067ab9 */ /* 0x000fc60000000800 */
[----:B------:R-:W-:-:S04]  /*30c80*/  SEL R9, R0, RZ, !P6 ;  /* 0x000000ff00097207 */ /* 0x000fc80007000000 */
[----:B------:R-:W-:Y:S02]  /*30c90*/  ISETP.NE.U32.AND P6, PT, R9, RZ, PT ;  /* 0x000000ff0900720c */ /* 0x000fe40003fc5070 */
[----:B------:R-:W-:Y:S01]  /*30ca0*/  IADD3 R9, R248, 0x100000, R16 ;  /* 0x00100000f8097810 */ /* 0x000fe20007ffe010 */
[----:B------:R-:W2:Y:S04]  /*30cb0*/  LDL.64 R240, [R1+0xd18] ;  /* 0x000d180001f07983 */ /* 0x000ea80000100a00 */
[----:B-1----:R-:W2:Y:S04]  /*30cc0*/  LDL.64 R16, [R1+0xd90] ;  /* 0x000d900001107983 */ /* 0x002ea80000100a00 */
[----:B---3--:R1:W-:Y:S04]  /*30cd0*/  LDGSTS.E [R8+-0x3a000], desc[UR48][R10.64], P0 ;  /* 0xc60000000a087fae */ /* 0x0083e80008121870 */
[----:B------:R-:W-:Y:S01]  /*30ce0*/  LDGSTS.E [R8+-0x39ff8], desc[UR48][R18.64], P4 ;  /* 0xc600800012087fae */ /* 0x000fe2000a121870 */
[----:B-1----:R-:W-:-:S02]  /*30cf0*/  LOP3.LUT R11, R7, 0x50, RZ, 0xfc, !PT ;  /* 0x00000050070b7812 */ /* 0x002fc400078efcff */
[----:B------:R-:W-:Y:S01]  /*30d00*/  LOP3.LUT R10, R7, 0x52, RZ, 0xfc, !PT ;  /* 0x00000052070a7812 */ /* 0x000fe200078efcff */
[----:B----4-:R1:W-:Y:S01]  /*30d10*/  LDGSTS.E [R9+-0x40000], desc[UR48][R244.64], P2 ;  /* 0xc0000000f4097fae */ /* 0x0103e20009121870 */
[----:B------:R-:W-:Y:S01]  /*30d20*/  ISETP.GE.AND P4, PT, R11, UR6, PT ;  /* 0x000000060b007c0c */ /* 0x000fe2000bf86270 */
[----:B------:R-:W-:Y:S01]  /*30d30*/  ULDC UR6, c[0x0][0x230] ;  /* 0x00008c0000067ab9 */ /* 0x000fe20000000800 */
[----:B------:R-:W-:Y:S01]  /*30d40*/  ISETP.GE.AND P2, PT, R10, UR7, PT ;  /* 0x000000070a007c0c */ /* 0x000fe2000bf46270 */
[----:B------:R-:W-:Y:S01]  /*30d50*/  LDGSTS.E [R9+-0x3fff8], desc[UR48][R14.64], P5 ;  /* 0xc00080000e097fae */ /* 0x000fe2000a921870 */
[----:B------:R-:W-:Y:S01]  /*30d60*/  ISETP.NE.U32.AND P0, PT, R242, RZ, PT ;  /* 0x000000fff200720c */ /* 0x000fe20003f05070 */
[----:B------:R-:W-:Y:S02]  /*30d70*/  ULDC UR7, c[0x0][0x230] ;  /* 0x00008c0000077ab9 */ /* 0x000fe40000000800 */
[----:B------:R-:W3:Y:S04]  /*30d80*/  LDL.64 R10, [R1+0xd10] ;  /* 0x000d1000010a7983 */ /* 0x000ee80000100a00 */
[----:B------:R-:W4:Y:S01]  /*30d90*/  LDL.64 R14, [R1+0xc98] ;  /* 0x000c9800010e7983 */ /* 0x000f220000100a00 */
[----:B------:R-:W-:-:S02]  /*30da0*/  SEL R242, R0, RZ, !P4 ;  /* 0x000000ff00f27207 */ /* 0x000fc40006000000 */
[----:B-1----:R-:W-:Y:S02]  /*30db0*/  SEL R244, R0, RZ, !P2 ;  /* 0x000000ff00f47207 */ /* 0x002fe40005000000 */
[----:B------:R-:W-:Y:S01]  /*30dc0*/  ISETP.NE.U32.AND P2, PT, R242, RZ, PT ;  /* 0x000000fff200720c */ /* 0x000fe20003f45070 */
[----:B------:R1:W-:Y:S01]  /*30dd0*/  LDGSTS.E [R9+-0x3e000], desc[UR48][R12.64], P0 ;  /* 0xc20000000c097fae */ /* 0x0003e20008121870 */
[----:B------:R-:W-:-:S04]  /*30de0*/  LOP3.LUT R4, R7, 0x70, RZ, 0xfc, !PT ;  /* 0x0000007007047812 */ /* 0x000fc800078efcff */
[----:B------:R-:W-:Y:S01]  /*30df0*/  ISETP.GE.AND P4, PT, R4, UR8, PT ;  /* 0x0000000804007c0c */ /* 0x000fe2000bf86270 */
[----:B------:R-:W-:-:S03]  /*30e00*/  ULDC UR8, c[0x0][0x230] ;  /* 0x00008c0000087ab9 */ /* 0x000fc60000000800 */
[----:B------:R-:W-:Y:S02]  /*30e10*/  SEL R243, R0, RZ, !P4 ;  /* 0x000000ff00f37207 */ /* 0x000fe40006000000 */
[----:B------:R-:W-:Y:S02]  /*30e20*/  ISETP.NE.U32.AND P4, PT, R244, RZ, PT ;  /* 0x000000fff400720c */ /* 0x000fe40003f85070 */
[----:B------:R-:W-:Y:S02]  /*30e30*/  ISETP.NE.U32.AND P0, PT, R243, RZ, PT ;  /* 0x000000fff300720c */ /* 0x000fe40003f05070 */
[C---:B------:R-:W-:Y:S02]  /*30e40*/  LOP3.LUT R2, R7.reuse, 0x72, RZ, 0xfc, !PT ;  /* 0x0000007207027812 */ /* 0x040fe400078efcff */
[C---:B-1----:R-:W-:Y:S02]  /*30e50*/  LOP3.LUT R13, R7.reuse, 0x14, RZ, 0xfc, !PT ;  /* 0x00000014070d7812 */ /* 0x042fe400078efcff */
[----:B------:R-:W-:-:S02]  /*30e60*/  LOP3.LUT R12, R7, 0x16, RZ, 0xfc, !PT ;  /* 0x00000016070c7812 */ /* 0x000fc400078efcff */
[----:B------:R-:W-:Y:S01]  /*30e70*/  ISETP.GE.AND P5, PT, R2, UR6, PT ;  /* 0x0000000602007c0c */ /* 0x000fe2000bfa6270 */
[----:B------:R-:W-:Y:S01]  /*30e80*/  ULDC UR6, c[0x0][0x230] ;  /* 0x00008c0000067ab9 */ /* 0x000fe20000000800 */
[----:B--2---:R-:W-:Y:S04]  /*30e90*/  LDGSTS.E [R9+-0x3dff8], desc[UR48][R16.64], P6 ;  /* 0xc200800010097fae */ /* 0x004fe8000b121870 */
[----:B------:R-:W-:Y:S04]  /*30ea0*/  LDGSTS.E [R9+-0x3c000], desc[UR48][R240.64], P2 ;  /* 0xc4000000f0097fae */ /* 0x000fe80009121870 */
[----:B------:R-:W2:Y:S01]  /*30eb0*/  LDL.64 R240, [R1+0xe08] ;  /* 0x000e080001f07983 */ /* 0x000ea20000100a00 */
[----:B------:R-:W-:Y:S01]  /*30ec0*/  ISETP.GE.AND P6, PT, R13, UR6, PT ;  /* 0x000000060d007c0c */ /* 0x000fe2000bfc6270 */
[----:B------:R-:W-:Y:S01]  /*30ed0*/  ULDC UR6, c[0x0][0x230] ;  /* 0x00008c0000067ab9 */ /* 0x000fe20000000800 */
[----:B------:R-:W-:Y:S01]  /*30ee0*/  ISETP.GE.AND P2, PT, R12, UR7, PT ;  /* 0x000000070c007c0c */ /* 0x000fe2000bf46270 */
[----:B------:R-:W-:Y:S01]  /*30ef0*/  ULDC UR7, c[0x0][0x230] ;  /* 0x00008c0000077ab9 */ /* 0x000fe20000000800 */
[----:B------:R-:W2:Y:S04]  /*30f00*/  LDL.64 R12, [R1+0xd88] ;  /* 0x000d8800010c7983 */ /* 0x000ea80000100a00 */
[----:B---3--:R-:W-:Y:S04]  /*30f10*/  LDGSTS.E [R9+-0x3bff8], desc[UR48][R10.64], P4 ;  /* 0xc40080000a097fae */ /* 0x008fe8000a121870 */
[----:B----4-:R1:W-:Y:S04]  /*30f20*/  LDGSTS.E [R9+-0x3a000], desc[UR48][R14.64], P0 ;  /* 0xc60000000e097fae */ /* 0x0103e80008121870 */
[----:B------:R-:W3:Y:S01]  /*30f30*/  LDL.64 R10, [R1+0xe00] ;  /* 0x000e0000010a7983 */ /* 0x000ee20000100a00 */
[----:B-1----:R-:W-:-:S05]  /*30f40*/  LOP3.LUT R14, R6, 0x50, RZ, 0x3c, !PT ;  /* 0x00000050060e7812 */ /* 0x002fca00078e3cff */
[----:B------:R1:W-:Y:S04]  /*30f50*/  STL [R1+0x1a38], R14 ;  /* 0x001a380e01007387 */ /* 0x0003e80000100800 */
[----:B------:R-:W4:Y:S01]  /*30f60*/  LDL.64 R16, [R1+0xd80] ;  /* 0x000d800001107983 */ /* 0x000f220000100a00 */
[----:B------:R-:W-:Y:S02]  /*30f70*/  SEL R242, R0, RZ, !P5 ;  /* 0x000000ff00f27207 */ /* 0x000fe40006800000 */
[----:B------:R-:W-:Y:S01]  /*30f80*/  LOP3.LUT R2, R7, 0x36, RZ, 0xfc, !PT ;  /* 0x0000003607027812 */ /* 0x000fe200078efcff */
[----:B------:R-:W4:Y:S01]  /*30f90*/  LDL.64 R22, [R1+0xc80] ;  /* 0x000c800001167983 */ /* 0x000f220000100a00 */
[----:B------:R-:W-:Y:S02]  /*30fa0*/  ISETP.NE.U32.AND P5, PT, R242, RZ, PT ;  /* 0x000000fff200720c */ /* 0x000fe40003fa5070 */
[----:B------:R-:W-:-:S02]  /*30fb0*/  SEL R242, R0, RZ, !P6 ;  /* 0x000000ff00f27207 */ /* 0x000fc40007000000 */
[----:B------:R-:W-:Y:S02]  /*30fc0*/  SEL R244, R0, RZ, !P2 ;  /* 0x000000ff00f47207 */ /* 0x000fe40005000000 */
[----:B------:R-:W-:Y:S01]  /*30fd0*/  ISETP.GE.AND P4, PT, R2, UR6, PT ;  /* 0x0000000602007c0c */ /* 0x000fe2000bf86270 */
[----:B------:R-:W-:Y:S01]  /*30fe0*/  ULDC UR6, c[0x0][0x230] ;  /* 0x00008c0000067ab9 */ /* 0x000fe20000000800 */
[----:B------:R-:W-:Y:S02]  /*30ff0*/  ISETP.NE.U32.AND P2, PT, R242, RZ, PT ;  /* 0x000000fff200720c */ /* 0x000fe40003f45070 */
[----:B------:R-:W-:-:S03]  /*31000*/  SEL R242, R0, RZ, !P4 ;  /* 0x000000ff00f27207 */ /* 0x000fc60006000000 */
[----:B------:R-:W-:Y:S01]  /*31010*/  LDGSTS.E [R9+-0x39ff8], desc[UR48][R20.64], P5 ;  /* 0xc600800014097fae */ /* 0x000fe2000a921870 */
[----:B------:R-:W-:Y:S02]  /*31020*/  ISETP.NE.U32.AND P4, PT, R242, RZ, PT ;  /* 0x000000fff200720c */ /* 0x000fe40003f85070 */
[----:B------:R-:W-:Y:S02]  /*31030*/  IADD3 R242, R248, 0x100000, R14 ;  /* 0x00100000f8f27810 */ /* 0x000fe40007ffe00e */
[----:B-1----:R-:W4:Y:S01]  /*31040*/  LDL.64 R14, [R1+0xd08] ;  /* 0x000d0800010e7983 */ /* 0x002f220000100a00 */
[----:B------:R-:W-:-:S04]  /*31050*/  LOP3.LUT R4, R7, 0x34, RZ, 0xfc, !PT ;  /* 0x0000003407047812 */ /* 0x000fc800078efcff */
[----:B------:R-:W-:Y:S01]  /*31060*/  ISETP.GE.AND P6, PT, R4, UR8, PT ;  /* 0x0000000804007c0c */ /* 0x000fe2000bfc6270 */
[----:B------:R-:W-:-:S03]  /*31070*/  ULDC UR8, c[0x0][0x230] ;  /* 0x00008c0000087ab9 */ /* 0x000fc60000000800 */
[----:B------:R-:W-:Y:S02]  /*31080*/  SEL R243, R0, RZ, !P6 ;  /* 0x000000ff00f37207 */ /* 0x000fe40007000000 */
[----:B------:R-:W-:Y:S02]  /*31090*/  ISETP.NE.U32.AND P6, PT, R244, RZ, PT ;  /* 0x000000fff400720c */ /* 0x000fe40003fc5070 */
[----:B------:R-:W-:Y:S01]  /*310a0*/  ISETP.NE.U32.AND P0, PT, R243, RZ, PT ;  /* 0x000000fff300720c */ /* 0x000fe20003f05070 */
[----:B--2---:R-:W-:Y:S04]  /*310b0*/  LDGSTS.E [R242+-0x40000], desc[UR48][R240.64], P2 ;  /* 0xc0000000f0f27fae */ /* 0x004fe80009121870 */
[----:B------:R-:W2:Y:S06]  /*310c0*/  LDL.64 R240, [R1+0xd00] ;  /* 0x000d000001f07983 */ /* 0x000eac0000100a00 */
[----:B---3--:R-:W-:Y:S04]  /*310d0*/  LDGSTS.E [R242+-0x3fff8], desc[UR48][R10.64], P6 ;  /* 0xc00080000af27fae */ /* 0x008fe8000b121870 */
[----:B------:R1:W-:Y:S04]  /*310e0*/  LDGSTS.E [R242+-0x3e000], desc[UR48][R12.64], P0 ;  /* 0xc20000000cf27fae */ /* 0x0003e80008121870 */
[----:B------:R-:W3:Y:S04]  /*310f0*/  LDL.64 R10, [R1+0xc88] ;  /* 0x000c8800010a7983 */ /* 0x000ee80000100a00 */
[----:B----4-:R-:W-:Y:S04]  /*31100*/  LDGSTS.E [R242+-0x3dff8], desc[UR48][R16.64], P4 ;  /* 0xc200800010f27fae */ /* 0x010fe8000a121870 */
[----:B------:R-:W4:Y:S01]  /*31110*/  LDL.64 R16, [R1+0xdf8] ;  /* 0x000df80001107983 */ /* 0x000f220000100a00 */
[----:B------:R-:W-:-:S02]  /*31120*/  LOP3.LUT R19, R7, 0x54, RZ, 0xfc, !PT ;  /* 0x0000005407137812 */ /* 0x000fc400078efcff */
[----:B------:R-:W-:Y:S02]  /*31130*/  LOP3.LUT R18, R7, 0x56, RZ, 0xfc, !PT ;  /* 0x0000005607127812 */ /* 0x000fe400078efcff */
[----:B------:R-:W-:Y:S01]  /*31140*/  ISETP.GE.AND P5, PT, R19, UR6, PT ;  /* 0x0000000613007c0c */ /* 0x000fe2000bfa6270 */
[----:B------:R-:W-:Y:S01]  /*31150*/  ULDC UR6, c[0x0][0x230] ;  /* 0x00008c0000067ab9 */ /* 0x000fe20000000800 */
[----:B------:R-:W-:Y:S02]  /*31160*/  LOP3.LUT R4, R7, 0x74, RZ, 0xfc, !PT ;  /* 0x0000007407047812 */ /* 0x000fe400078efcff */
[----:B------:R-:W-:Y:S01]  /*31170*/  ISETP.GE.AND P2, PT, R18, UR7, PT ;  /* 0x0000000712007c0c */ /* 0x000fe2000bf46270 */
[----:B------:R-:W-:Y:S01]  /*31180*/  ULDC UR7, c[0x0][0x230] ;  /* 0x00008c0000077ab9 */ /* 0x000fe20000000800 */
[----:B------:R-:W-:Y:S02]  /*31190*/  SEL R243, R0, RZ, !P5 ;  /* 0x000000ff00f37207 */ /* 0x000fe40006800000 */
[----:B------:R-:W-:Y:S01]  /*311a0*/  ISETP.GE.AND P5, PT, R4, UR8, PT ;  /* 0x0000000804007c0c */ /* 0x000fe2000bfa6270 */
[----:B------:R-:W-:Y:S01]  /*311b0*/  ULDC UR8, c[0x0][0x230] ;  /* 0x00008c0000087ab9 */ /* 0x000fe20000000800 */
[----:B------:R-:W-:-:S02]  /*311c0*/  SEL R245, R0, RZ, !P2 ;  /* 0x000000ff00f57207 */ /* 0x000fc40005000000 */
[----:B------:R-:W-:Y:S02]  /*311d0*/  ISETP.NE.U32.AND P2, PT, R243, RZ, PT ;  /* 0x000000fff300720c */ /* 0x000fe40003f45070 */
[----:B------:R-:W-:Y:S02]  /*311e0*/  SEL R244, R0, RZ, !P5 ;  /* 0x000000ff00f47207 */ /* 0x000fe40006800000 */
[----:B------:R-:W-:Y:S02]  /*311f0*/  LOP3.LUT R2, R7, 0x76, RZ, 0xfc, !PT ;  /* 0x0000007607027812 */ /* 0x000fe400078efcff */
[----:B------:R-:W-:Y:S02]  /*31200*/  ISETP.NE.U32.AND P5, PT, R245, RZ, PT ;  /* 0x000000fff500720c */ /* 0x000fe40003fa5070 */
[----:B------:R-:W-:Y:S01]  /*31210*/  ISETP.GE.AND P6, PT, R2, UR6, PT ;  /* 0x0000000602007c0c */ /* 0x000fe2000bfc6270 */
[----:B------:R-:W-:Y:S01]  /*31220*/  ULDC UR6, c[0x0][0x230] ;  /* 0x00008c0000067ab9 */ /* 0x000fe20000000800 */
[----:B-1----:R-:W-:-:S02]  /*31230*/  LOP3.LUT R13, R7, 0x18, RZ, 0xfc, !PT ;  /* 0x00000018070d7812 */ /* 0x002fc400078efcff */
[----:B------:R-:W-:Y:S01]  /*31240*/  SEL R243, R0, RZ, !P6 ;  /* 0x000000ff00f37207 */ /* 0x000fe20007000000 */
[----:B------:R-:W-:Y:S01]  /*31250*/  LDGSTS.E [R242+-0x3c000], desc[UR48][R14.64], P2 ;  /* 0xc40000000ef27fae */ /* 0x000fe20009121870 */
        /* <DEDUP_REMOVED lines=10> */
[----:B------:R-:W-:Y:S01]  /*31300*/  ISETP.NE.U32.AND P2, PT, R243, RZ, PT ;  /* 0x000000fff300720c */ /* 0x000fe20003f45070 */
[----:B------:R-:W4:Y:S01]  /*31310*/  LDL.64 R14, [R1+0xd78] ;  /* 0x000d7800010e7983 */ /* 0x000f220000100a00 */
[----:B------:R-:W-:-:S05]  /*31320*/  LOP3.LUT R18, R6, 0x60, RZ, 0x3c, !PT ;  /* 0x0000006006127812 */ /* 0x000fca00078e3cff */
[----:B------:R1:W-:Y:S01]  /*31330*/  STL [R1+0x1a34], R18 ;  /* 0x001a341201007387 */ /* 0x0003e20000100800 */
[----:B------:R-:W-:Y:S02]  /*31340*/  ISETP.NE.U32.AND P0, PT, R244, RZ, PT ;  /* 0x000000fff400720c */ /* 0x000fe40003f05070 */
[C---:B------:R-:W-:Y:S02]  /*31350*/  LOP3.LUT R2, R7.reuse, 0x38, RZ, 0xfc, !PT ;  /* 0x0000003807027812 */ /* 0x040fe400078efcff */
[----:B------:R-:W-:Y:S02]  /*31360*/  LOP3.LUT R20, R7, 0x58, RZ, 0xfc, !PT ;  /* 0x0000005807147812 */ /* 0x000fe400078efcff */
[----:B------:R-:W-:Y:S01]  /*31370*/  ISETP.GE.AND P4, PT, R2, UR8, PT ;  /* 0x0000000802007c0c */ /* 0x000fe2000bf86270 */
[----:B------:R-:W-:-:S03]  /*31380*/  ULDC UR8, c[0x0][0x230] ;  /* 0x00008c0000087ab9 */ /* 0x000fc60000000800 */
[----:B------:R-:W-:Y:S01]  /*31390*/  SEL R244, R0, RZ, !P4 ;  /* 0x000000ff00f47207 */ /* 0x000fe20006000000 */
        /* <DEDUP_REMOVED lines=10> */
[----:B------:R-:W-:Y:S01]  /*31440*/  ISETP.GE.AND P6, PT, R20, UR6, PT ;  /* 0x0000000614007c0c */ /* 0x000fe2000bfc6270 */
[----:B------:R-:W-:Y:S01]  /*31450*/  ULDC UR6, c[0x0][0x230] ;  /* 0x00008c0000067ab9 */ /* 0x000fe20000000800 */
[----:B------:R-:W-:-:S02]  /*31460*/  ISETP.NE.U32.AND P0, PT, R244, RZ, PT ;  /* 0x000000fff400720c */ /* 0x000fc40003f05070 */
[C---:B-1----:R-:W-:Y:S02]  /*31470*/  LOP3.LUT R11, R7.reuse, 0x5a, RZ, 0xfc, !PT ;  /* 0x0000005a070b7812 */ /* 0x042fe400078efcff */
[----:B------:R-:W-:Y:S02]  /*31480*/  LOP3.LUT R10, R7, 0x78, RZ, 0xfc, !PT ;  /* 0x00000078070a7812 */ /* 0x000fe400078efcff */
[----:B------:R-:W-:Y:S01]  /*31490*/  SEL R244, R0, RZ, !P6 ;  /* 0x000000ff00f47207 */ /* 0x000fe20007000000 */
[----:B----4-:R1:W-:Y:S01]  /*314a0*/  LDGSTS.E [R243+-0x40000], desc[UR48][R16.64], P2 ;  /* 0xc000000010f37fae */ /* 0x0103e20009121870 */
[----:B------:R-:W-:Y:S01]  /*314b0*/  ISETP.GE.AND P2, PT, R11, UR7, PT ;  /* 0x000000070b007c0c */ /* 0x000fe2000bf46270 */
[----:B------:R-:W-:Y:S01]  /*314c0*/  ULDC UR7, c[0x0][0x230] ;  /* 0x00008c0000077ab9 */ /* 0x000fe20000000800 */
[----:B------:R-:W-:Y:S01]  /*314d0*/  ISETP.GE.AND P6, PT, R10, UR8, PT ;  /* 0x000000080a007c0c */ /* 0x000fe2000bfc6270 */
[----:B------:R-:W3:Y:S01]  /*314e0*/  LDL.64 R22, [R1+0xde8] ;  /* 0x000de80001167983 */ /* 0x000ee20000100a00 */
[----:B------:R-:W-:Y:S01]  /*314f0*/  ISETP.NE.U32.AND P4, PT, R245, RZ, PT ;  /* 0x000000fff500720c */ /* 0x000fe20003f85070 */
[----:B------:R-:W-:-:S02]  /*31500*/  ULDC UR8, c[0x0][0x230] ;  /* 0x00008c0000087ab9 */ /* 0x000fc40000000800 */
[----:B------:R-:W4:Y:S01]  /*31510*/  LDL.64 R10, [R1+0xcf0] ;  /* 0x000cf000010a7983 */ /* 0x000f220000100a00 */
[----:B------:R-:W-:Y:S02]  /*31520*/  SEL R246, R0, RZ, !P2 ;  /* 0x000000ff00f67207 */ /* 0x000fe40005000000 */
[----:B------:R-:W-:Y:S02]  /*31530*/  ISETP.NE.U32.AND P2, PT, R244, RZ, PT ;  /* 0x000000fff400720c */ /* 0x000fe40003f45070 */
[----:B------:R-:W-:Y:S02]  /*31540*/  SEL R245, R0, RZ, !P6 ;  /* 0x000000ff00f57207 */ /* 0x000fe40007000000 */
[----:B------:R-:W-:-:S03]  /*31550*/  ISETP.NE.U32.AND P6, PT, R246, RZ, PT ;  /* 0x000000fff600720c */ /* 0x000fc60003fc5070 */
[----:B------:R-:W-:Y:S04]  /*31560*/  LDGSTS.E [R243+-0x3fff8], desc[UR48][R12.64], P4 ;  /* 0xc00080000cf37fae */ /* 0x000fe8000a121870 */
[----:B------:R1:W-:Y:S04]  /*31570*/  LDGSTS.E [R243+-0x3e000], desc[UR48][R14.64], P0 ;  /* 0xc20000000ef37fae */ /* 0x0003e80008121870 */
[----:B------:R-:W3:Y:S04]  /*31580*/  LDL.64 R12, [R1+0xc78] ;  /* 0x000c7800010c7983 */ /* 0x000ee80000100a00 */
[----:B--2---:R-:W-:Y:S04]  /*31590*/  LDGSTS.E [R243+-0x3dff8], desc[UR48][R18.64], P5 ;  /* 0xc200800012f37fae */ /* 0x004fe8000a921870 */
[----:B------:R-:W-:Y:S04]  /*315a0*/  LDGSTS.E [R243+-0x3c000], desc[UR48][R240.64], P2 ;  /* 0xc4000000f0f37fae */ /* 0x000fe80009121870 */
[----:B------:R-:W2:Y:S04]  /*315b0*/  LDL.64 R18, [R1+0xde0] ;  /* 0x000de00001127983 */ /* 0x000ea80000100a00 */
[----:B------:R-:W2:Y:S04]  /*315c0*/  LDL.64 R240, [R1+0xc70] ;  /* 0x000c700001f07983 */ /* 0x000ea80000100a00 */
[----:B----4-:R-:W-:Y:S04]  /*315d0*/  LDGSTS.E [R243+-0x3bff8], desc[UR48][R10.64], P6 ;  /* 0xc40080000af37fae */ /* 0x010fe8000b121870 */
[----:B------:R-:W4:Y:S01]  /*315e0*/  LDL.64 R10, [R1+0xd68] ;  /* 0x000d6800010a7983 */ /* 0x000f220000100a00 */
[----:B------:R-:W-:-:S04]  /*315f0*/  LOP3.LUT R4, R7, 0x7a, RZ, 0xfc, !PT ;  /* 0x0000007a07047812 */ /* 0x000fc800078efcff */
[----:B------:R-:W-:Y:S01]  /*31600*/  ISETP.GE.AND P4, PT, R4, UR6, PT ;  /* 0x0000000604007c0c */ /* 0x000fe2000bf86270 */
[----:B------:R-:W-:Y:S01]  /*31610*/  ULDC UR6, c[0x0][0x230] ;  /* 0x00008c0000067ab9 */ /* 0x000fe20000000800 */
[----:B------:R-:W-:Y:S02]  /*31620*/  ISETP.NE.U32.AND P0, PT, R245, RZ, PT ;  /* 0x000000fff500720c */ /* 0x000fe40003f05070 */
[----:B------:R-:W-:Y:S02]  /*31630*/  SEL R244, R0, RZ, !P4 ;  /* 0x000000ff00f47207 */ /* 0x000fe40006000000 */
[C---:B-1----:R-:W-:Y:S02]  /*31640*/  LOP3.LUT R16, R7.reuse, 0x1c, RZ, 0xfc, !PT ;  /* 0x0000001c07107812 */ /* 0x042fe400078efcff */
[----:B------:R-:W-:Y:S02]  /*31650*/  ISETP.NE.U32.AND P4, PT, R244, RZ, PT ;  /* 0x000000fff400720c */ /* 0x000fe40003f85070 */
[----:B------:R-:W-:-:S02]  /*31660*/  LOP3.LUT R15, R7, 0x1e, RZ, 0xfc, !PT ;  /* 0x0000001e070f7812 */ /* 0x000fc400078efcff */
[----:B------:R-:W-:Y:S02]  /*31670*/  LOP3.LUT R14, R7, 0x3c, RZ, 0xfc, !PT ;  /* 0x0000003c070e7812 */ /* 0x000fe400078efcff */
[----:B------:R-:W-:Y:S01]  /*31680*/  ISETP.GE.AND P5, PT, R16, UR6, PT ;  /* 0x0000000610007c0c */ /* 0x000fe2000bfa6270 */
[----:B------:R-:W-:Y:S01]  /*31690*/  ULDC UR6, c[0x0][0x230] ;  /* 0x00008c0000067ab9 */ /* 0x000fe20000000800 */
[----:B------:R-:W-:Y:S01]  /*316a0*/  LOP3.LUT R24, R6, 0x70, RZ, 0x3c, !PT ;  /* 0x0000007006187812 */ /* 0x000fe200078e3cff */
[----:B------:R-:W4:Y:S01]  /*316b0*/  LDL.64 R16, [R1+0xd60] ;  /* 0x000d600001107983 */ /* 0x000f220000100a00 */
[----:B------:R-:W-:Y:S02]  /*316c0*/  SEL R244, R0, RZ, !P5 ;  /* 0x000000ff00f47207 */ /* 0x000fe40006800000 */
[----:B------:R-:W-:Y:S01]  /*316d0*/  ISETP.GE.AND P2, PT, R15, UR7, PT ;  /* 0x000000070f007c0c */ /* 0x000fe2000bf46270 */
[----:B------:R-:W-:Y:S01]  /*316e0*/  ULDC UR7, c[0x0][0x230] ;  /* 0x00008c0000077ab9 */ /* 0x000fe20000000800 */
[----:B------:R-:W-:Y:S01]  /*316f0*/  ISETP.GE.AND P5, PT, R14, UR8, PT ;  /* 0x000000080e007c0c */ /* 0x000fe2000bfa6270 */
[----:B------:R-:W1:Y:S01]  /*31700*/  S2R R252, SR_TID.X ;  /* 0x0000000000fc7919 */ /* 0x000e620000002100 */
[----:B---3--:R-:W-:Y:S01]  /*31710*/  LDGSTS.E [R243+-0x3a000], desc[UR48][R12.64], P0 ;  /* 0xc60000000cf37fae */ /* 0x008fe20008121870 */
[----:B------:R-:W-:Y:S01]  /*31720*/  LOP3.LUT R4, R7, 0x3e, RZ, 0xfc, !PT ;  /* 0x0000003e07047812 */ /* 0x000fe200078efcff */
[----:B------:R-:W-:-:S02]  /*31730*/  ULDC.64 UR8, c[0x0][0x238] ;  /* 0x00008e0000087ab9 */ /* 0x000fc40000000a00 */
[----:B------:R-:W3:Y:S04]  /*31740*/  LDL.64 R14, [R1+0xce8] ;  /* 0x000ce800010e7983 */ /* 0x000ee80000100a00 */
[----:B------:R-:W3:Y:S04]  /*31750*/  LDL.64 R12, [R1+0xce0] ;  /* 0x000ce000010c7983 */ /* 0x000ee80000100a00 */
[----:B------:R1:W-:Y:S01]  /*31760*/  STL [R1+0x1a30], R24 ;  /* 0x001a301801007387 */ /* 0x0003e20000100800 */
[C---:B------:R-:W-:Y:S02]  /*31770*/  SEL R246, R0.reuse, RZ, !P2 ;  /* 0x000000ff00f67207 */ /* 0x040fe40005000000 */
[----:B------:R-:W-:-:S02]  /*31780*/  SEL R245, R0, RZ, !P5 ;  /* 0x000000ff00f57207 */ /* 0x000fc40006800000 */
[----:B------:R-:W-:Y:S01]  /*31790*/  ISETP.GE.AND P6, PT, R4, UR6, PT ;  /* 0x0000000604007c0c */ /* 0x000fe2000bfc6270 */
[----:B------:R-:W-:Y:S01]  /*317a0*/  ULDC UR6, c[0x0][0x230] ;  /* 0x00008c0000067ab9 */ /* 0x000fe20000000800 */
[----:B------:R-:W-:Y:S02]  /*317b0*/  ISETP.NE.U32.AND P2, PT, R244, RZ, PT ;  /* 0x000000fff400720c */ /* 0x000fe40003f45070 */
[----:B------:R-:W-:Y:S02]  /*317c0*/  ISETP.NE.U32.AND P5, PT, R246, RZ, PT ;  /* 0x000000fff600720c */ /* 0x000fe40003fa5070 */
[----:B------:R-:W-:Y:S02]  /*317d0*/  ISETP.NE.U32.AND P0, PT, R245, RZ, PT ;  /* 0x000000fff500720c */ /* 0x000fe40003f05070 */
[----:B------:R-:W-:-:S04]  /*317e0*/  SEL R244, R0, RZ, !P6 ;  /* 0x000000ff00f47207 */ /* 0x000fc80007000000 */
[----:B------:R-:W-:Y:S02]  /*317f0*/  ISETP.NE.U32.AND P6, PT, R244, RZ, PT ;  /* 0x000000fff400720c */ /* 0x000fe40003fc5070 */
[----:B------:R-:W-:Y:S01]  /*31800*/  IADD3 R244, R248, 0x100000, R24 ;  /* 0x00100000f8f47810 */ /* 0x000fe20007ffe018 */
[----:B--2---:R-:W-:Y:S04]  /*31810*/  LDGSTS.E [R243+-0x39ff8], desc[UR48][R240.64], P4 ;  /* 0xc6008000f0f37fae */ /* 0x004fe8000a121870 */
[----:B------:R-:W-:Y:S04]  /*31820*/  LDGSTS.E [R244+-0x40000], desc[UR48][R22.64], P2 ;  /* 0xc000000016f47fae */ /* 0x000fe80009121870 */
[----:B------:R-:W-:Y:S04]  /*31830*/  LDGSTS.E [R244+-0x3fff8], desc[UR48][R18.64], P5 ;  /* 0xc000800012f47fae */ /* 0x000fe8000a921870 */
[----:B------:R-:W2:Y:S04]  /*31840*/  LDL.64 R240, [R1+0x20] ;  /* 0x0000200001f07983 */ /* 0x000ea80000100a00 */
[----:B----4-:R-:W-:Y:S04]  /*31850*/  LDGSTS.E [R244+-0x3e000], desc[UR48][R10.64], P0 ;  /* 0xc20000000af47fae */ /* 0x010fe80008121870 */
[----:B------:R-:W4:Y:S04]  /*31860*/  LDL.64 R10, [R1+0x18] ;  /* 0x00001800010a7983 */ /* 0x000f280000100a00 */
[----:B------:R4:W-:Y:S04]  /*31870*/  STL.64 [R1+0x1a50], R6 ;  /* 0x001a500601007387 */ /* 0x0009e80000100a00 */
[----:B------:R-:W4:Y:S04]  /*31880*/  LDL.64 R44, [R1+0xc68] ;  /* 0x000c6800012c7983 */ /* 0x000f280000100a00 */
[----:B------:R-:W4:Y:S04]  /*31890*/  LDL.64 R42, [R1+0xc28] ;  /* 0x000c2800012a7983 */ /* 0x000f280000100a00 */
[----:B------:R-:W4:Y:S01]  /*318a0*/  LDL.64 R40, [R1+0xbe8] ;  /* 0x000be80001287983 */ /* 0x000f220000100a00 */
[----:B------:R-:W-:-:S03]  /*318b0*/  LOP3.LUT R21, R7, 0x5c, RZ, 0xfc, !PT ;  /* 0x0000005c07157812 */ /* 0x000fc600078efcff */
[----:B------:R-:W4:Y:S01]  /*318c0*/  LDL.64 R38, [R1+0xba8] ;  /* 0x000ba80001267983 */ /* 0x000f220000100a00 */
[----:B------:R-:W-:-:S03]  /*318d0*/  LOP3.LUT R20, R7, 0x5e, RZ, 0xfc, !PT ;  /* 0x0000005e07147812 */ /* 0x000fc600078efcff */
[----:B------:R-:W4:Y:S04]  /*318e0*/  LDL.64 R36, [R1+0xb68] ;  /* 0x000b680001247983 */ /* 0x000f280000100a00 */
[----:B------:R-:W4:Y:S04]  /*318f0*/  LDL.64 R34, [R1+0xb28] ;  /* 0x000b280001227983 */ /* 0x000f280000100a00 */
[----:B------:R-:W4:Y:S04]  /*31900*/  LDL.64 R32, [R1+0xae8] ;  /* 0x000ae80001207983 */ /* 0x000f280000100a00 */
[----:B------:R-:W4:Y:S01]  /*31910*/  LDL.64 R30, [R1+0xaa8] ;  /* 0x000aa800011e7983 */ /* 0x000f220000100a00 */
[----:B------:R-:W-:Y:S01]  /*31920*/  ISETP.GE.AND P4, PT, R21, UR6, PT ;  /* 0x0000000615007c0c */ /* 0x000fe2000bf86270 */
[----:B------:R-:W-:-:S02]  /*31930*/  ULDC UR6, c[0x0][0x230] ;  /* 0x00008c0000067ab9 */ /* 0x000fc40000000800 */
[----:B------:R-:W4:Y:S01]  /*31940*/  LDL.64 R28, [R1+0xa68] ;  /* 0x000a6800011c7983 */ /* 0x000f220000100a00 */
[----:B------:R-:W-:-:S03]  /*31950*/  ISETP.GE.AND P2, PT, R20, UR7, PT ;  /* 0x0000000714007c0c */ /* 0x000fc6000bf46270 */
[----:B------:R-:W4:Y:S04]  /*31960*/  LDL.64 R26, [R1+0xa28] ;  /* 0x000a2800011a7983 */ /* 0x000f280000100a00 */
[----:B-1----:R-:W4:Y:S04]  /*31970*/  LDL.64 R24, [R1+0x9e8] ;  /* 0x0009e80001187983 */ /* 0x002f280000100a00 */
[----:B------:R-:W4:Y:S04]  /*31980*/  LDL.64 R22, [R1+0x9a8] ;  /* 0x0009a80001167983 */ /* 0x000f280000100a00 */
[----:B------:R-:W4:Y:S01]  /*31990*/  LDL.64 R20, [R1+0x968] ;  /* 0x0009680001147983 */ /* 0x000f220000100a00 */
[----:B------:R-:W-:-:S03]  /*319a0*/  LOP3.LUT R4, R7, 0x7c, RZ, 0xfc, !PT ;  /* 0x0000007c07047812 */ /* 0x000fc600078efcff */
[----:B------:R-:W4:Y:S01]  /*319b0*/  LDL.64 R18, [R1+0x928] ;  /* 0x0009280001127983 */ /* 0x000f220000100a00 */
[----:B------:R-:W-:Y:S02]  /*319c0*/  SEL R245, R0, RZ, !P4 ;  /* 0x000000ff00f57207 */ /* 0x000fe40006000000 */
[----:B------:R-:W-:Y:S01]  /*319d0*/  ISETP.GE.AND P5, PT, R4, UR6, PT ;  /* 0x0000000604007c0c */ /* 0x000fe2000bfa6270 */
[----:B------:R-:W-:Y:S01]  /*319e0*/  LDGSTS.E [R244+-0x3dff8], desc[UR48][R16.64], P6 ;  /* 0xc200800010f47fae */ /* 0x000fe2000b121870 */
[C---:B------:R-:W-:Y:S01]  /*319f0*/  SEL R246, R0.reuse, RZ, !P2 ;  /* 0x000000ff00f67207 */ /* 0x040fe20005000000 */
[----:B------:R-:W-:Y:S01]  /*31a00*/  ULDC UR6, c[0x0][0x230] ;  /* 0x00008c0000067ab9 */ /* 0x000fe20000000800 */
[----:B------:R-:W-:Y:S01]  /*31a10*/  ISETP.NE.U32.AND P2, PT, R245, RZ, PT ;  /* 0x000000fff500720c */ /* 0x000fe20003f45070 */
[----:B------:R-:W4:Y:S01]  /*31a20*/  LDL.64 R66, [R1+0x7a8] ;  /* 0x0007a80001427983 */ /* 0x000f220000100a00 */
[----:B------:R-:W-:Y:S02]  /*31a30*/  SEL R245, R0, RZ, !P5 ;  /* 0x000000ff00f57207 */ /* 0x000fe40006800000 */
[----:B------:R-:W-:Y:S01]  /*31a40*/  ISETP.NE.U32.AND P5, PT, R246, RZ, PT ;  /* 0x000000fff600720c */ /* 0x000fe20003fa5070 */
[----:B------:R-:W4:Y:S01]  /*31a50*/  LDL.64 R64, [R1+0x768] ;  /* 0x0007680001407983 */ /* 0x000f220000100a00 */
[----:B------:R-:W-:-:S03]  /*31a60*/  ISETP.NE.U32.AND P0, PT, R245, RZ, PT ;  /* 0x000000fff500720c */ /* 0x000fc60003f05070 */
[----:B------:R-:W4:Y:S04]  /*31a70*/  LDL.64 R16, [R1+0x8e8] ;  /* 0x0008e80001107983 */ /* 0x000f280000100a00 */
[----:B---3--:R-:W-:Y:S04]  /*31a80*/  LDGSTS.E [R244+-0x3c000], desc[UR48][R14.64], P2 ;  /* 0xc40000000ef47fae */ /* 0x008fe80009121870 */
[----:B------:R-:W-:Y:S01]  /*31a90*/  LDGSTS.E [R244+-0x3bff8], desc[UR48][R12.64], P5 ;  /* 0xc40080000cf47fae */ /* 0x000fe2000a921870 */
[----:B------:R-:W-:Y:S02]  /*31aa0*/  LOP3.LUT R4, R7, 0x7e, RZ, 0xfc, !PT ;  /* 0x0000007e07047812 */ /* 0x000fe400078efcff */
[----:B------:R-:W-:Y:S01]  /*31ab0*/  LOP3.LUT R252, R252, 0x7f, RZ, 0xc0, !PT ;  /* 0x0000007ffcfc7812 */ /* 0x000fe200078ec0ff */
[----:B------:R-:W3:Y:S04]  /*31ac0*/  LDL.64 R62, [R1+0x728] ;  /* 0x00072800013e7983 */ /* 0x000ee80000100a00 */
[----:B------:R-:W3:Y:S04]  /*31ad0*/  LDL.64 R14, [R1+0x8a8] ;  /* 0x0008a800010e7983 */ /* 0x000ee80000100a00 */
[----:B------:R-:W3:Y:S01]  /*31ae0*/  LDL.64 R12, [R1+0x868] ;  /* 0x00086800010c7983 */ /* 0x000ee20000100a00 */
[----:B------:R-:W-:Y:S01]  /*31af0*/  ISETP.GE.AND P6, PT, R4, UR6, PT ;  /* 0x0000000604007c0c */ /* 0x000fe2000bfc6270 */
[----:B------:R-:W-:-:S02]  /*31b00*/  ULDC UR6, c[0x0][0x230] ;  /* 0x00008c0000067ab9 */ /* 0x000fc40000000800 */
[----:B------:R-:W3:Y:S01]  /*31b10*/  LDL.64 R60, [R1+0x6e8] ;  /* 0x0006e800013c7983 */ /* 0x000ee20000100a00 */
[----:B------:R-:W-:-:S03]  /*31b20*/  SEL R245, R0, RZ, !P6 ;  /* 0x000000ff00f57207 */ /* 0x000fc60007000000 */
[----:B------:R-:W3:Y:S01]  /*31b30*/  LDL.64 R58, [R1+0x6a8] ;  /* 0x0006a800013a7983 */ /* 0x000ee20000100a00 */
[----:B------:R-:W-:-:S03]  /*31b40*/  ISETP.NE.U32.AND P5, PT, R245, RZ, PT ;  /* 0x000000fff500720c */ /* 0x000fc60003fa5070 */
[----:B------:R-:W3:Y:S04]  /*31b50*/  LDL.64 R56, [R1+0x668] ;  /* 0x0006680001387983 */ /* 0x000ee80000100a00 */
[----:B------:R-:W3:Y:S04]  /*31b60*/  LDL.64 R54, [R1+0x628] ;  /* 0x0006280001367983 */ /* 0x000ee80000100a00 */
[----:B------:R-:W3:Y:S04]  /*31b70*/  LDL.64 R52, [R1+0x4e8] ;  /* 0x0004e80001347983 */ /* 0x000ee80000100a00 */
[----:B--2---:R-:W-:Y:S04]  /*31b80*/  LDGSTS.E [R244+-0x3a000], desc[UR48][R240.64], P0 ;  /* 0xc6000000f0f47fae */ /* 0x004fe80008121870 */
[----:B------:R-:W2:Y:S04]  /*31b90*/  LDL.64 R240, [R1+0x828] ;  /* 0x0008280001f07983 */ /* 0x000ea80000100a00 */
[----:B----4-:R-:W-:Y:S01]  /*31ba0*/  LDGSTS.E [R244+-0x39ff8], desc[UR48][R10.64], P5 ;  /* 0xc60080000af47fae */ /* 0x010fe2000a921870 */
[----:B------:R-:W-:-:S03]  /*31bb0*/  ISETP.GE.AND P2, PT, R252, UR6, PT ;  /* 0x00000006fc007c0c */ /* 0x000fc6000bf46270 */
[----:B------:R-:W4:Y:S01]  /*31bc0*/  LDL.64 R10, [R1+0x7e8] ;  /* 0x0007e800010a7983 */ /* 0x000f220000100a00 */
[----:B------:R-:W1:Y:S01]  /*31bd0*/  S2R R252, SR_TID.X ;  /* 0x0000000000fc7919 */ /* 0x000e620000002100 */
[----:B------:R-:W-:Y:S02]  /*31be0*/  SEL R246, R0, RZ, !P2 ;  /* 0x000000ff00f67207 */ /* 0x000fe40005000000 */
[----:B------:R-:W-:Y:S01]  /*31bf0*/  ISETP.GE.AND P4, PT, R247, UR10, PT ;  /* 0x0000000af7007c0c */ /* 0x000fe2000bf86270 */
[----:B------:R-:W0:Y:S01]  /*31c00*/  LDGDEPBAR ;  /* 0x00000000000079af */ /* 0x000e220000000000 */
[----:B------:R-:W-:Y:S02]  /*31c10*/  ISETP.GE.AND P6, PT, R249, UR10, PT ;  /* 0x0000000af9007c0c */ /* 0x000fe4000bfc6270 */
[----:B------:R-:W-:Y:S02]  /*31c20*/  ISETP.GT.AND P2, PT, R251, 0xff, PT ;  /* 0x000000fffb00780c */ /* 0x000fe40003f44270 */
[----:B------:R-:W-:-:S02]  /*31c30*/  SEL R0, RZ, 0x4, P3 ;  /* 0x00000004ff007807 */ /* 0x000fc40001800000 */
[----:B------:R-:W-:Y:S02]  /*31c40*/  ISETP.GE.AND P3, PT, R7, UR10, PT ;  /* 0x0000000a07007c0c */ /* 0x000fe4000bf66270 */
[----:B------:R-:W-:Y:S02]  /*31c50*/  SEL R0, R0, RZ, P2 ;  /* 0x000000ff00007207 */ /* 0x000fe40001000000 */
[----:B------:R-:W-:Y:S02]  /*31c60*/  SEL R245, RZ, 0x4, P6 ;  /* 0x00000004fff57807 */ /* 0x000fe40003000000 */
[----:B------:R-:W-:Y:S02]  /*31c70*/  ISETP.NE.U32.AND P6, PT, R246, RZ, PT ;  /* 0x000000fff600720c */ /* 0x000fe40003fc5070 */
[----:B------:R-:W-:Y:S02]  /*31c80*/  SEL R246, RZ, 0x4, P3 ;  /* 0x00000004fff67807 */ /* 0x000fe40001800000 */
[----:B------:R-:W-:-:S02]  /*31c90*/  ISETP.NE.U32.AND P3, PT, R0, RZ, PT ;  /* 0x000000ff0000720c */ /* 0x000fc40003f65070 */
[----:B------:R-:W-:Y:S01]  /*31ca0*/  ISETP.GE.AND P0, PT, R250, UR10, PT ;  /* 0x0000000afa007c0c */ /* 0x000fe2000bf06270 */
[----:B-1----:R-:W-:Y:S01]  /*31cb0*/  IMAD R247, R252, 0x100, R252 ;  /* 0x00000100fcf77824 */ /* 0x002fe200078e02fc */
[----:B------:R-:W-:-:S04]  /*31cc0*/  SEL R0, R245, RZ, P2 ;  /* 0x000000fff5007207 */ /* 0x000fc80001000000 */
[----:B------:R-:W-:Y:S02]  /*31cd0*/  SHF.L.U32 R247, R247, 0x2, RZ ;  /* 0x00000002f7f77819 */ /* 0x000fe400000006ff */
[----:B------:R-:W-:Y:S02]  /*31ce0*/  SEL R245, R246, RZ, P2 ;  /* 0x000000fff6f57207 */ /* 0x000fe40001000000 */
[----:B------:R-:W-:Y:S02]  /*31cf0*/  LOP3.LUT R51, R247, 0x1807c, RZ, 0xc0, !PT ;  /* 0x0001807cf7337812 */ /* 0x000fe400078ec0ff */
[----:B------:R-:W-:Y:S02]  /*31d00*/  SEL R4, RZ, 0x4, P0 ;  /* 0x00000004ff047807 */ /* 0x000fe40000000000 */
[----:B------:R-:W-:Y:S01]  /*31d10*/  ISETP.NE.U32.AND P0, PT, R245, RZ, PT ;  /* 0x000000fff500720c */ /* 0x000fe20003f05070 */
[----:B------:R-:W-:-:S05]  /*31d20*/  VIADD R245, R51, UR60 ;  /* 0x0000003c33f57c36 */ /* 0x000fca0008000000 */
[----:B------:R-:W-:Y:S04]  /*31d30*/  LDGSTS.E [R245], desc[UR48][R44.64], P6 ;  /* 0x000000002cf57fae */ /* 0x000fe8000b121870 */
[----:B------:R-:W-:Y:S04]  /*31d40*/  LDGSTS.E [R245+0x400], desc[UR48][R42.64], P6 ;  /* 0x004000002af57fae */ /* 0x000fe8000b121870 */
[----:B------:R-:W-:Y:S01]  /*31d50*/  LDGSTS.E [R245+0x800], desc[UR48][R40.64], P6 ;  /* 0x0080000028f57fae */ /* 0x000fe2000b121870 */
[----:B------:R-:W-:-:S03]  /*31d60*/  LOP3.LUT R50, R51, 0x10, RZ, 0x3c, !PT ;  /* 0x0000001033327812 */ /* 0x000fc600078e3cff */
[----:B------:R-:W-:Y:S04]  /*31d70*/  LDGSTS.E [R245+0xc00], desc[UR48][R38.64], P6 ;  /* 0x00c0000026f57fae */ /* 0x000fe8000b121870 */
[----:B------:R-:W-:Y:S04]  /*31d80*/  LDGSTS.E [R245+0x1000], desc[UR48][R36.64], P6 ;  /* 0x0100000024f57fae */ /* 0x000fe8000b121870 */
[----:B------:R-:W-:Y:S04]  /*31d90*/  LDGSTS.E [R245+0x1400], desc[UR48][R34.64], P6 ;  /* 0x0140000022f57fae */ /* 0x000fe8000b121870 */
[----:B------:R-:W-:Y:S04]  /*31da0*/  LDGSTS.E [R245+0x1800], desc[UR48][R32.64], P6 ;  /* 0x0180000020f57fae */ /* 0x000fe8000b121870 */
[----:B------:R-:W-:Y:S01]  /*31db0*/  LDGSTS.E [R245+0x1c00], desc[UR48][R30.64], P6 ;  /* 0x01c000001ef57fae */ /* 0x000fe2000b121870 */
[----:B------:R-:W-:-:S03]  /*31dc0*/  LOP3.LUT R49, R51, 0x20, RZ, 0x3c, !PT ;  /* 0x0000002033317812 */ /* 0x000fc600078e3cff */
[----:B------:R-:W-:Y:S01]  /*31dd0*/  LDGSTS.E [R245+0x2000], desc[UR48][R28.64], P6 ;  /* 0x020000001cf57fae */ /* 0x000fe2000b121870 */
[C---:B------:R-:W-:Y:S01]  /*31de0*/  LOP3.LUT R48, R51.reuse, 0x30, RZ, 0x3c, !PT ;  /* 0x0000003033307812 */ /* 0x040fe200078e3cff */
[----:B------:R-:W-:Y:S02]  /*31df0*/  VIADD R246, R50, UR60 ;  /* 0x0000003c32f67c36 */ /* 0x000fe40008000000 */
[----:B------:R-:W-:Y:S01]  /*31e00*/  LDGSTS.E [R245+0x2400], desc[UR48][R26.64], P6 ;  /* 0x024000001af57fae */ /* 0x000fe2000b121870 */
[C---:B------:R-:W-:Y:S02]  /*31e10*/  LOP3.LUT R47, R51.reuse, 0x40, RZ, 0x3c, !PT ;  /* 0x00000040332f7812 */ /* 0x040fe400078e3cff */
[C---:B------:R-:W-:Y:S01]  /*31e20*/  LOP3.LUT R46, R51.reuse, 0x50, RZ, 0x3c, !PT ;  /* 0x00000050332e7812 */ /* 0x040fe200078e3cff */
[----:B------:R-:W-:Y:S01]  /*31e30*/  LDGSTS.E [R245+0x2800], desc[UR48][R24.64], P6 ;  /* 0x0280000018f57fae */ /* 0x000fe2000b121870 */
[C---:B------:R-:W-:Y:S02]  /*31e40*/  LOP3.LUT R7, R51.reuse, 0x60, RZ, 0x3c, !PT ;  /* 0x0000006033077812 */ /* 0x040fe400078e3cff */
[----:B------:R-:W-:Y:S01]  /*31e50*/  LOP3.LUT R6, R51, 0x70, RZ, 0x3c, !PT ;  /* 0x0000007033067812 */ /* 0x000fe200078e3cff */
[----:B------:R-:W-:Y:S04]  /*31e60*/  LDGSTS.E [R245+0x2c00], desc[UR48][R22.64], P6 ;  /* 0x02c0000016f57fae */ /* 0x000fe8000b121870 */
[----:B------:R-:W-:Y:S04]  /*31e70*/  LDGSTS.E [R245+0x3000], desc[UR48][R20.64], P6 ;  /* 0x0300000014f57fae */ /* 0x000fe8000b121870 */
[----:B------:R-:W4:Y:S04]  /*31e80*/  LDL.64 R50, [R1+0x5e8] ;  /* 0x0005e80001327983 */ /* 0x000f280000100a00 */
[----:B------:R-:W-:Y:S04]  /*31e90*/  LDGSTS.E [R245+0x3400], desc[UR48][R18.64], P6 ;  /* 0x0340000012f57fae */ /* 0x000fe8000b121870 */
[----:B------:R-:W4:Y:S01]  /*31ea0*/  LDL.64 R34, [R1+0x5a8] ;  /* 0x0005a80001227983 */ /* 0x000f220000100a00 */
[----:B------:R-:W-:Y:S01]  /*31eb0*/  ISETP.NE.U32.AND P5, PT, R0, RZ, PT ;  /* 0x000000ff0000720c */ /* 0x000fe20003fa5070 */
[----:B------:R-:W-:-:S02]  /*31ec0*/  VIADD R251, R7, UR60 ;  /* 0x0000003c07fb7c36 */ /* 0x000fc40008000000 */
[----:B------:R-:W-:Y:S01]  /*31ed0*/  VIADD R247, R49, UR60 ;  /* 0x0000003c31f77c36 */ /* 0x000fe20008000000 */
[----:B------:R-:W4:Y:S04]  /*31ee0*/  LDL.64 R44, [R1+0x428] ;  /* 0x00042800012c7983 */ /* 0x000f280000100a00 */
[----:B------:R-:W4:Y:S01]  /*31ef0*/  LDL.64 R18, [R1+0x568] ;  /* 0x0005680001127983 */ /* 0x000f220000100a00 */
[----:B------:R-:W-:Y:S01]  /*31f00*/  IADD3 R0, R6, UR60, RZ ;  /* 0x0000003c06007c10 */ /* 0x000fe2000fffe0ff */
[----:B------:R-:W-:Y:S02]  /*31f10*/  VIADD R248, R48, UR60 ;  /* 0x0000003c30f87c36 */ /* 0x000fe40008000000 */
[----:B------:R-:W4:Y:S01]  /*31f20*/  LDL.64 R6, [R1+0x528] ;  /* 0x0005280001067983 */ /* 0x000f220000100a00 */
[----:B------:R-:W-:-:S02]  /*31f30*/  VIADD R249, R47, UR60 ;  /* 0x0000003c2ff97c36 */ /* 0x000fc40008000000 */
[----:B------:R-:W-:Y:S01]  /*31f40*/  VIADD R250, R46, UR60 ;  /* 0x0000003c2efa7c36 */ /* 0x000fe20008000000 */
[----:B------:R-:W4:Y:S04]  /*31f50*/  LDL.64 R48, [R1+0x4a8] ;  /* 0x0004a80001307983 */ /* 0x000f280000100a00 */
        /* <DEDUP_REMOVED lines=11> */
[----:B------:R-:W-:Y:S04]  /*32010*/  LDGSTS.E [R245+0x3800], desc[UR48][R16.64], P6 ;  /* 0x0380000010f57fae */ /* 0x000fe8000b121870 */
[----:B------:R-:W4:Y:S04]  /*32020*/  LDL.64 R20, [R1+0x168] ;  /* 0x0001680001147983 */ /* 0x000f280000100a00 */
[----:B---3--:R-:W-:Y:S04]  /*32030*/  LDGSTS.E [R245+0x3c00], desc[UR48][R14.64], P6 ;  /* 0x03c000000ef57fae */ /* 0x008fe8000b121870 */
[----:B------:R-:W3:Y:S04]  /*32040*/  LDL.64 R16, [R1+0x128] ;  /* 0x0001280001107983 */ /* 0x000ee80000100a00 */
[----:B------:R-:W-:Y:S04]  /*32050*/  LDGSTS.E [R245+0x4000], desc[UR48][R12.64], P6 ;  /* 0x040000000cf57fae */ /* 0x000fe8000b121870 */
[----:B------:R-:W3:Y:S04]  /*32060*/  LDL.64 R14, [R1+0xe8] ;  /* 0x0000e800010e7983 */ /* 0x000ee80000100a00 */
[----:B------:R-:W3:Y:S04]  /*32070*/  LDL.64 R12, [R1+0xa8] ;  /* 0x0000a800010c7983 */ /* 0x000ee80000100a00 */
[----:B--2---:R-:W-:Y:S04]  /*32080*/  LDGSTS.E [R245+0x4400], desc[UR48][R240.64], P6 ;  /* 0x04400000f0f57fae */ /* 0x004fe8000b121870 */
[----:B------:R-:W2:Y:S04]  /*32090*/  LDL.64 R240, [R1+0x68] ;  /* 0x0000680001f07983 */ /* 0x000ea80000100a00 */
[----:B----4-:R-:W-:Y:S04]  /*320a0*/  LDGSTS.E [R245+0x4800], desc[UR48][R10.64], P6 ;  /* 0x048000000af57fae */ /* 0x010fe8000b121870 */
[----:B------:R-:W-:Y:S04]  /*320b0*/  LDGSTS.E [R245+0x4c00], desc[UR48][R66.64], P6 ;  /* 0x04c0000042f57fae */ /* 0x000fe8000b121870 */
[----:B------:R-:W-:Y:S04]  /*320c0*/  LDGSTS.E [R245+0x5000], desc[UR48][R64.64], P6 ;  /* 0x0500000040f57fae */ /* 0x000fe8000b121870 */
[----:B------:R-:W4:Y:S04]  /*320d0*/  LDL.64 R10, [R1+0x28] ;  /* 0x00002800010a7983 */ /* 0x000f280000100a00 */
[----:B------:R-:W4:Y:S04]  /*320e0*/  LDL.LU.64 R66, [R1+0x2130] ;  /* 0x0021300001427983 */ /* 0x000f280000300a00 */
[----:B------:R-:W4:Y:S04]  /*320f0*/  LDL.LU.64 R64, [R1+0x2128] ;  /* 0x0021280001407983 */ /* 0x000f280000300a00 */
[----:B------:R-:W-:Y:S04]  /*32100*/  LDGSTS.E [R245+0x5400], desc[UR48][R62.64], P6 ;  /* 0x054000003ef57fae */ /* 0x000fe8000b121870 */
[----:B------:R-:W-:Y:S04]  /*32110*/  LDGSTS.E [R245+0x5800], desc[UR48][R60.64], P6 ;  /* 0x058000003cf57fae */ /* 0x000fe8000b121870 */
[----:B------:R-:W-:Y:S04]  /*32120*/  LDGSTS.E [R245+0x5c00], desc[UR48][R58.64], P6 ;  /* 0x05c000003af57fae */ /* 0x000fe8000b121870 */
[----:B------:R-:W4:Y:S04]  /*32130*/  LDL.LU.64 R62, [R1+0x2120] ;  /* 0x00212000013e7983 */ /* 0x000f280000300a00 */
[----:B------:R-:W4:Y:S04]  /*32140*/  LDL.LU.64 R60, [R1+0x2118] ;  /* 0x00211800013c7983 */ /* 0x000f280000300a00 */
[----:B------:R-:W4:Y:S04]  /*32150*/  LDL.LU.64 R58, [R1+0x2110] ;  /* 0x00211000013a7983 */ /* 0x000f280000300a00 */
[----:B------:R-:W-:Y:S04]  /*32160*/  LDGSTS.E [R245+0x6000], desc[UR48][R56.64], P6 ;  /* 0x0600000038f57fae */ /* 0x000fe8000b121870 */
[----:B------:R-:W-:Y:S04]  /*32170*/  LDGSTS.E [R245+0x6400], desc[UR48][R54.64], P6 ;  /* 0x0640000036f57fae */ /* 0x000fe8000b121870 */
[----:B------:R-:W4:Y:S04]  /*32180*/  LDL.LU.64 R56, [R1+0x2108] ;  /* 0x0021080001387983 */ /* 0x000f280000300a00 */
[----:B------:R-:W4:Y:S04]  /*32190*/  LDL.LU.64 R54, [R1+0x2100] ;  /* 0x0021000001367983 */ /* 0x000f280000300a00 */
[----:B------:R-:W-:Y:S04]  /*321a0*/  LDGSTS.E [R245+0x6800], desc[UR48][R50.64], P6 ;  /* 0x0680000032f57fae */ /* 0x000fe8000b121870 */
[----:B------:R-:W-:Y:S04]  /*321b0*/  LDGSTS.E [R245+0x6c00], desc[UR48][R34.64], P6 ;  /* 0x06c0000022f57fae */ /* 0x000fe8000b121870 */
[----:B------:R-:W4:Y:S04]  /*321c0*/  LDL.LU.64 R50, [R1+0x20f8] ;  /* 0x0020f80001327983 */ /* 0x000f280000300a00 */
[----:B------:R-:W-:Y:S04]  /*321d0*/  LDGSTS.E [R245+0x7000], desc[UR48][R18.64], P6 ;  /* 0x0700000012f57fae */ /* 0x000fe8000b121870 */
[----:B------:R-:W4:Y:S04]  /*321e0*/  LDL.LU.64 R34, [R1+0x20f0] ;  /* 0x0020f00001227983 */ /* 0x000f280000300a00 */
[----:B------:R-:W-:Y:S04]  /*321f0*/  LDGSTS.E [R245+0x7400], desc[UR48][R6.64], P6 ;  /* 0x0740000006f57fae */ /* 0x000fe8000b121870 */
[----:B------:R-:W4:Y:S04]  /*32200*/  LDL.LU.64 R18, [R1+0x20e8] ;  /* 0x0020e80001127983 */ /* 0x000f280000300a00 */
[----:B------:R-:W-:Y:S04]  /*32210*/  LDGSTS.E [R245+0x7800], desc[UR48][R52.64], P6 ;  /* 0x0780000034f57fae */ /* 0x000fe8000b121870 */
[----:B------:R-:W-:Y:S04]  /*32220*/  LDGSTS.E [R245+0x7c00], desc[UR48][R48.64], P6 ;  /* 0x07c0000030f57fae */ /* 0x000fe8000b121870 */
[----:B------:R-:W-:Y:S04]  /*32230*/  LDGSTS.E [R245+0x20000], desc[UR48][R46.64], P6 ;  /* 0x200000002ef57fae */ /* 0x000fe8000b121870 */
[----:B------:R-:W-:Y:S04]  /*32240*/  LDGSTS.E [R245+0x20400], desc[UR48][R44.64], P6 ;  /* 0x204000002cf57fae */ /* 0x000fe8000b121870 */
[----:B------:R-:W-:Y:S04]  /*32250*/  LDGSTS.E [R245+0x20800], desc[UR48][R42.64], P6 ;  /* 0x208000002af57fae */ /* 0x000fe8000b121870 */
[----:B------:R-:W-:Y:S04]  /*32260*/  LDGSTS.E [R245+0x20c00], desc[UR48][R40.64], P6 ;  /* 0x20c0000028f57fae */ /* 0x000fe8000b121870 */
[----:B------:R-:W4:Y:S04]  /*32270*/  LDL.64 R44, [R1+0xc60] ;  /* 0x000c6000012c7983 */ /* 0x000f280000100a00 */
[----:B------:R-:W4:Y:S04]  /*32280*/  LDL.64 R42, [R1+0xc20] ;  /* 0x000c2000012a7983 */ /* 0x000f280000100a00 */
[----:B------:R-:W-:Y:S04]  /*32290*/  LDGSTS.E [R245+0x21000], desc[UR48][R38.64], P6 ;  /* 0x2100000026f57fae */ /* 0x000fe8000b121870 */
        /* <DEDUP_REMOVED lines=17> */
[----:B---3--:R-:W-:Y:S04]  /*323b0*/  LDGSTS.E [R245+0x23400], desc[UR48][R16.64], P6 ;  /* 0x2340000010f57fae */ /* 0x008fe8000b121870 */
[----:B------:R-:W3:Y:S04]  /*323c0*/  LDL.64 R20, [R1+0x9a0] ;  /* 0x0009a00001147983 */ /* 0x000ee80000100a00 */
[----:B------:R-:W-:Y:S04]  /*323d0*/  LDGSTS.E [R245+0x23800], desc[UR48][R14.64], P6 ;  /* 0x238000000ef57fae */ /* 0x000fe8000b121870 */
[----:B------:R-:W3:Y:S04]  /*323e0*/  LDL.64 R16, [R1+0x960] ;  /* 0x0009600001107983 */ /* 0x000ee80000100a00 */
[----:B------:R-:W-:Y:S04]  /*323f0*/  LDGSTS.E [R245+0x23c00], desc[UR48][R12.64], P6 ;  /* 0x23c000000cf57fae */ /* 0x000fe8000b121870 */
[----:B------:R-:W3:Y:S04]  /*32400*/  LDL.64 R14, [R1+0x920] ;  /* 0x00092000010e7983 */ /* 0x000ee80000100a00 */
[----:B------:R-:W3:Y:S04]  /*32410*/  LDL.64 R12, [R1+0x8e0] ;  /* 0x0008e000010c7983 */ /* 0x000ee80000100a00 */
[----:B--2---:R-:W-:Y:S04]  /*32420*/  LDGSTS.E [R245+0x24000], desc[UR48][R240.64], P6 ;  /* 0x24000000f0f57fae */ /* 0x004fe8000b121870 */
[----:B------:R-:W2:Y:S04]  /*32430*/  LDL.64 R240, [R1+0x8a0] ;  /* 0x0008a00001f07983 */ /* 0x000ea80000100a00 */
[----:B----4-:R-:W-:Y:S04]  /*32440*/  LDGSTS.E [R245+0x24400], desc[UR48][R10.64], P6 ;  /* 0x244000000af57fae */ /* 0x010fe8000b121870 */
[----:B------:R-:W4:Y:S04]  /*32450*/  LDL.64 R10, [R1+0x860] ;  /* 0x00086000010a7983 */ /* 0x000f280000100a00 */
[----:B------:R-:W-:Y:S04]  /*32460*/  LDGSTS.E [R245+0x24800], desc[UR48][R18.64], P6 ;  /* 0x2480000012f57fae */ /* 0x000fe8000b121870 */
[----:B------:R-:W-:Y:S04]  /*32470*/  LDGSTS.E [R245+0x24c00], desc[UR48][R34.64], P6 ;  /* 0x24c0000022f57fae */ /* 0x000fe8000b121870 */
[----:B------:R1:W-:Y:S04]  /*32480*/  STL.64 [R1+0x1b58], R18 ;  /* 0x001b581201007387 */ /* 0x0003e80000100a00 */
[----:B------:R-:W-:Y:S04]  /*32490*/  LDGSTS.E [R245+0x25000], desc[UR48][R50.64], P6 ;  /* 0x2500000032f57fae */ /* 0x000fe8000b121870 */
[----:B------:R-:W-:Y:S04]  /*324a0*/  LDGSTS.E [R245+0x25400], desc[UR48][R66.64], P6 ;  /* 0x2540000042f57fae */ /* 0x000fe8000b121870 */
[----:B-1----:R-:W4:Y:S04]  /*324b0*/  LDL.LU.64 R18, [R1+0x8] ;  /* 0x0000080001127983 */ /* 0x002f280000300a00 */
[----:B------:R-:W-:Y:S04]  /*324c0*/  STL.64 [R1+0x1b50], R34 ;  /* 0x001b502201007387 */ /* 0x000fe80000100a00 */
[----:B------:R-:W-:Y:S04]  /*324d0*/  LDGSTS.E [R245+0x25800], desc[UR48][R82.64], P6 ;  /* 0x2580000052f57fae */ /* 0x000fe8000b121870 */
[----:B------:R-:W-:Y:S04]  /*324e0*/  STL.64 [R1+0x1b60], R50 ;  /* 0x001b603201007387 */ /* 0x000fe80000100a00 */
        /* <DEDUP_REMOVED lines=17> */
[----:B------:R1:W-:Y:S04]  /*32600*/  STL.64 [R1+0x1b98], R162 ;  /* 0x001b98a201007387 */ /* 0x0003e80000100a00 */
[----:B------:R-:W-:Y:S04]  /*32610*/  LDGSTS.E [R246+0x80], desc[UR48][R44.64], P6 ;  /* 0x000800002cf67fae */ /* 0x000fe8000b121870 */
[----:B------:R-:W-:Y:S04]  /*32620*/  LDGSTS.E [R246+0x480], desc[UR48][R42.64], P6 ;  /* 0x004800002af67fae */ /* 0x000fe8000b121870 */
[----:B-1----:R-:W4:Y:S04]  /*32630*/  LDL.LU.64 R162, [R1+0x58] ;  /* 0x0000580001a27983 */ /* 0x002f280000300a00 */
        /* <DEDUP_REMOVED lines=24> */
[----:B------:R-:W-:Y:S04]  /*327c0*/  LDGSTS.E [R246+0x3880], desc[UR48][R12.64], P6 ;  /* 0x038800000cf67fae */ /* 0x000fe8000b121870 */
[----:B------:R-:W3:Y:S04]  /*327d0*/  LDL.64 R22, [R1+0x6a0] ;  /* 0x0006a00001167983 */ /* 0x000ee80000100a00 */
[----:B--2---:R-:W-:Y:S04]  /*327e0*/  LDGSTS.E [R246+0x3c80], desc[UR48][R240.64], P6 ;  /* 0x03c80000f0f67fae */ /* 0x004fe8000b121870 */
[----:B------:R-:W2:Y:S04]  /*327f0*/  LDL.64 R20, [R1+0x660] ;  /* 0x0006600001147983 */ /* 0x000ea80000100a00 */
[----:B-1----:R-:W2:Y:S04]  /*32800*/  LDL.64 R226, [R1+0x5e0] ;  /* 0x0005e00001e27983 */ /* 0x002ea80000100a00 */
[----:B------:R-:W2:Y:S04]  /*32810*/  LDL.64 R240, [R1+0x620] ;  /* 0x0006200001f07983 */ /* 0x000ea80000100a00 */
        /* <DEDUP_REMOVED lines=20> */
[----:B----4-:R-:W-:Y:S04]  /*32960*/  LDGSTS.E [R246+0x4080], desc[UR48][R10.64], P6 ;  /* 0x040800000af67fae */ /* 0x010fe8000b121870 */
[----:B------:R-:W4:Y:S04]  /*32970*/  LDL.64 R10, [R1+0xa0] ;  /* 0x0000a000010a7983 */ /* 0x000f280000100a00 */
[----:B------:R-:W-:Y:S04]  /*32980*/  LDGSTS.E [R246+0x4480], desc[UR48][R52.64], P6 ;  /* 0x0448000034f67fae */ /* 0x000fe8000b121870 */
[----:B------:R-:W-:Y:S04]  /*32990*/  LDGSTS.E [R246+0x4880], desc[UR48][R48.64], P6 ;  /* 0x0488000030f67fae */ /* 0x000fe8000b121870 */
[----:B------:R-:W4:Y:S04]  /*329a0*/  LDL.LU.64 R52, [R1+0x20e0] ;  /* 0x0020e00001347983 */ /* 0x000f280000300a00 */
[----:B------:R-:W-:Y:S04]  /*329b0*/  LDGSTS.E [R246+0x4c80], desc[UR48][R40.64], P6 ;  /* 0x04c8000028f67fae */ /* 0x000fe8000b121870 */
[----:B------:R-:W4:Y:S04]  /*329c0*/  LDL.LU.64 R48, [R1+0x20d8] ;  /* 0x0020d80001307983 */ /* 0x000f280000300a00 */
[----:B---3--:R-:W-:Y:S04]  /*329d0*/  LDGSTS.E [R246+0x5080], desc[UR48][R38.64], P6 ;  /* 0x0508000026f67fae */ /* 0x008fe8000b121870 */
[----:B------:R-:W3:Y:S04]  /*329e0*/  LDL.LU.64 R40, [R1+0x20d0] ;  /* 0x0020d00001287983 */ /* 0x000ee80000300a00 */
[----:B------:R-:W-:Y:S04]  /*329f0*/  LDGSTS.E [R246+0x5480], desc[UR48][R36.64], P6 ;  /* 0x0548000024f67fae */ /* 0x000fe8000b121870 */
[----:B------:R-:W3:Y:S04]  /*32a00*/  LDL.LU.64 R38, [R1+0x20c8] ;  /* 0x0020c80001267983 */ /* 0x000ee80000300a00 */
[----:B------:R-:W-:Y:S04]  /*32a10*/  LDGSTS.E [R246+0x5880], desc[UR48][R24.64], P6 ;  /* 0x0588000018f67fae */ /* 0x000fe8000b121870 */
[----:B------:R-:W3:Y:S04]  /*32a20*/  LDL.LU.64 R36, [R1+0x20c0] ;  /* 0x0020c00001247983 */ /* 0x000ee80000300a00 */
[----:B------:R-:W-:Y:S04]  /*32a30*/  LDGSTS.E [R246+0x5c80], desc[UR48][R22.64], P6 ;  /* 0x05c8000016f67fae */ /* 0x000fe8000b121870 */
[----:B------:R-:W3:Y:S04]  /*32a40*/  LDL.LU.64 R24, [R1+0x20b8] ;  /* 0x0020b80001187983 */ /* 0x000ee80000300a00 */
[----:B--2---:R-:W-:Y:S04]  /*32a50*/  LDGSTS.E [R246+0x6080], desc[UR48][R20.64], P6 ;  /* 0x0608000014f67fae */ /* 0x004fe8000b121870 */
[----:B------:R-:W2:Y:S04]  /*32a60*/  LDL.LU.64 R22, [R1+0x20b0] ;  /* 0x0020b00001167983 */ /* 0x000ea80000300a00 */
[----:B------:R-:W-:Y:S04]  /*32a70*/  LDGSTS.E [R246+0x6480], desc[UR48][R240.64], P6 ;  /* 0x06480000f0f67fae */ /* 0x000fe8000b121870 */
[----:B------:R-:W3:Y:S04]  /*32a80*/  LDL.LU.64 R20, [R1+0x20a8] ;  /* 0x0020a80001147983 */ /* 0x000ee80000300a00 */
[----:B------:R-:W-:Y:S04]  /*32a90*/  LDGSTS.E [R246+0x6880], desc[UR48][R226.64], P6 ;  /* 0x06880000e2f67fae */ /* 0x000fe8000b121870 */
        /* <DEDUP_REMOVED lines=12> */
[----:B------:R-:W2:Y:S04]  /*32b60*/  LDL.LU.64 R240, [R1+0x20a0] ;  /* 0x0020a00001f07983 */ /* 0x000ea80000300a00 */
[----:B------:R-:W-:Y:S04]  /*32b70*/  LDGSTS.E [R246+0x21c80], desc[UR48][R42.64], P6 ;  /* 0x21c800002af67fae */ /* 0x000fe8000b121870 */
[----:B------:R-:W-:Y:S04]  /*32b80*/  LDGSTS.E [R246+0x22080], desc[UR48][R32.64], P6 ;  /* 0x2208000020f67fae */ /* 0x000fe8000b121870 */
[----:B------:R-:W2:Y:S04]  /*32b90*/  LDL.64 R50, [R1+0xc58] ;  /* 0x000c580001327983 */ /* 0x000ea80000100a00 */
        /* <DEDUP_REMOVED lines=12> */
[----:B----4-:R-:W-:Y:S04]  /*32c60*/  LDGSTS.E [R246+0x23c80], desc[UR48][R10.64], P6 ;  /* 0x23c800000af67fae */ /* 0x010fe8000b121870 */
[----:B------:R-:W4:Y:S04]  /*32c70*/  LDL.64 R12, [R1+0xa98] ;  /* 0x000a9800010c7983 */ /* 0x000f280000100a00 */
[----:B------:R-:W-:Y:S04]  /*32c80*/  LDGSTS.E [R246+0x24080], desc[UR48][R178.64], P6 ;  /* 0x24080000b2f67fae */ /* 0x000fe8000b121870 */
[----:B------:R-:W4:Y:S04]  /*32c90*/  LDL.64 R10, [R1+0xa58] ;  /* 0x000a5800010a7983 */ /* 0x000f280000100a00 */
[----:B------:R-:W-:Y:S04]  /*32ca0*/  LDGSTS.E [R246+0x24480], desc[UR48][R66.64], P6 ;  /* 0x2448000042f67fae */ /* 0x000fe8000b121870 */
[----:B------:R-:W4:Y:S04]  /*32cb0*/  LDL.64 R30, [R1+0xa18] ;  /* 0x000a1800011e7983 */ /* 0x000f280000100a00 */
[----:B------:R-:W4:Y:S04]  /*32cc0*/  LDL.64 R28, [R1+0x9d8] ;  /* 0x0009d800011c7983 */ /* 0x000f280000100a00 */
[----:B------:R-:W4:Y:S04]  /*32cd0*/  LDL.64 R26, [R1+0x998] ;  /* 0x00099800011a7983 */ /* 0x000f280000100a00 */
[----:B------:R-:W4:Y:S04]  /*32ce0*/  LDL.64 R16, [R1+0x958] ;  /* 0x0009580001107983 */ /* 0x000f280000100a00 */
[----:B------:R-:W4:Y:S04]  /*32cf0*/  LDL.64 R14, [R1+0x918] ;  /* 0x00091800010e7983 */ /* 0x000f280000100a00 */
[----:B------:R-:W-:Y:S04]  /*32d00*/  STL.64 [R1+0x1bc0], R178 ;  /* 0x001bc0b201007387 */ /* 0x000fe80000100a00 */
[----:B------:R1:W-:Y:S04]  /*32d10*/  STL.64 [R1+0x1bc8], R66 ;  /* 0x001bc84201007387 */ /* 0x0003e80000100a00 */
[----:B-1----:R-:W4:Y:S04]  /*32d20*/  LDL.LU.64 R66, [R1+0x90] ;  /* 0x0000900001427983 */ /* 0x002f280000300a00 */
[----:B---3--:R-:W-:Y:S04]  /*32d30*/  LDGSTS.E [R246+0x24880], desc[UR48][R20.64], P6 ;  /* 0x2488000014f67fae */ /* 0x008fe8000b121870 */
[----:B------:R-:W-:Y:S04]  /*32d40*/  LDGSTS.E [R246+0x24c80], desc[UR48][R36.64], P6 ;  /* 0x24c8000024f67fae */ /* 0x000fe8000b121870 */
[----:B------:R-:W-:Y:S04]  /*32d50*/  LDGSTS.E [R246+0x25080], desc[UR48][R52.64], P6 ;  /* 0x2508000034f67fae */ /* 0x000fe8000b121870 */
[----:B------:R-:W-:Y:S04]  /*32d60*/  LDGSTS.E [R246+0x25480], desc[UR48][R68.64], P6 ;  /* 0x2548000044f67fae */ /* 0x000fe8000b121870 */
[----:B------:R1:W-:Y:S04]  /*32d70*/  STL.64 [R1+0x1bd0], R20 ;  /* 0x001bd01401007387 */ /* 0x0003e80000100a00 */
[----:B------:R-:W-:Y:S04]  /*32d80*/  LDGSTS.E [R246+0x25880], desc[UR48][R84.64], P6 ;  /* 0x2588000054f67fae */ /* 0x000fe8000b121870 */
[----:B------:R-:W-:Y:S04]  /*32d90*/  LDGSTS.E [R246+0x25c80], desc[UR48][R100.64], P6 ;  /* 0x25c8000064f67fae */ /* 0x000fe8000b121870 */
[----:B-1----:R-:W3:Y:S04]  /*32da0*/  LDL.LU.64 R20, [R1+0x98] ;  /* 0x0000980001147983 */ /* 0x002ee80000300a00 */
[----:B------:R-:W-:Y:S04]  /*32db0*/  STL.64 [R1+0x1bd8], R36 ;  /* 0x001bd82401007387 */ /* 0x000fe80000100a00 */
[----:B------:R-:W-:Y:S04]  /*32dc0*/  LDGSTS.E [R246+0x26080], desc[UR48][R116.64], P6 ;  /* 0x2608000074f67fae */ /* 0x000fe8000b121870 */
        /* <DEDUP_REMOVED lines=13> */
[----:B-1----:R-:W3:Y:S04]  /*32ea0*/  LDL.LU.64 R132, [R1+0xd0] ;  /* 0x0000d00001847983 */ /* 0x002ee80000300a00 */
[----:B------:R1:W-:Y:S04]  /*32eb0*/  STL.64 [R1+0x1c10], R148 ;  /* 0x001c109401007387 */ /* 0x0003e80000100a00 */
[----:B--2---:R-:W-:Y:S04]  /*32ec0*/  LDGSTS.E [R247+0x100], desc[UR48][R50.64], P6 ;  /* 0x0010000032f77fae */ /* 0x004fe8000b121870 */
[----:B------:R-:W-:Y:S04]  /*32ed0*/  LDGSTS.E [R247+0x500], desc[UR48][R34.64], P6 ;  /* 0x0050000022f77fae */ /* 0x000fe8000b121870 */
[----:B-1----:R-:W2:Y:S04]  /*32ee0*/  LDL.LU.64 R148, [R1+0xd8] ;  /* 0x0000d80001947983 */ /* 0x002ea80000300a00 */
        /* <DEDUP_REMOVED lines=11> */
[----:B----4-:R-:W-:Y:S04]  /*32fa0*/  LDGSTS.E [R247+0x1d00], desc[UR48][R12.64], P6 ;  /* 0x01d000000cf77fae */ /* 0x010fe8000b121870 */
[----:B------:R-:W-:Y:S04]  /*32fb0*/  LDGSTS.E [R247+0x2100], desc[UR48][R10.64], P6 ;  /* 0x021000000af77fae */ /* 0x000fe8000b121870 */
[----:B------:R-:W4:Y:S04]  /*32fc0*/  LDL.64 R116, [R1+0x858] ;  /* 0x0008580001747983 */ /* 0x000f280000100a00 */
[----:B------:R-:W2:Y:S04]  /*32fd0*/  LDL.64 R12, [R1+0x8d8] ;  /* 0x0008d800010c7983 */ /* 0x000ea80000100a00 */
[----:B------:R-:W3:Y:S04]  /*32fe0*/  LDL.64 R10, [R1+0x898] ;  /* 0x00089800010a7983 */ /* 0x000ee80000100a00 */
        /* <DEDUP_REMOVED lines=30> */
[----:B------:R-:W4:Y:S04]  /*331d0*/  LDL.64 R14, [R1+0x198] ;  /* 0x00019800010e7983 */ /* 0x000f280000100a00 */
[----:B--2---:R-:W-:Y:S04]  /*331e0*/  LDGSTS.E [R247+0x3900], desc[UR48][R12.64], P6 ;  /* 0x039000000cf77fae */ /* 0x004fe8000b121870 */
[----:B---3--:R-:W-:Y:S04]  /*331f0*/  LDGSTS.E [R247+0x3d00], desc[UR48][R10.64], P6 ;  /* 0x03d000000af77fae */ /* 0x008fe8000b121870 */
[----:B----4-:R-:W-:Y:S04]  /*33200*/  LDGSTS.E [R247+0x4100], desc[UR48][R116.64], P6 ;  /* 0x0410000074f77fae */ /* 0x010fe8000b121870 */
[----:B------:R-:W2:Y:S04]  /*33210*/  LDL.64 R12, [R1+0x158] ;  /* 0x00015800010c7983 */ /* 0x000ea80000100a00 */
[----:B------:R-:W3:Y:S04]  /*33220*/  LDL.64 R10, [R1+0x118] ;  /* 0x00011800010a7983 */ /* 0x000ee80000100a00 */
        /* <DEDUP_REMOVED lines=24> */
[----:B------:R-:W-:Y:S04]  /*333b0*/  STL.64 [R1+0x1d08], R164 ;  /* 0x001d08a401007387 */ /* 0x000fe80000100a00 */
[----:B------:R-:W-:Y:S04]  /*333c0*/  LDGSTS.E [R247+0x22500], desc[UR48][R26.64], P6 ;  /* 0x225000001af77fae */ /* 0x000fe8000b121870 */
        /* <DEDUP_REMOVED lines=8> */
[----:B------:R-:W4:Y:S04]  /*33450*/  LDL.64 R16, [R1+0xa50] ;  /* 0x000a500001107983 */ /* 0x000f280000100a00 */
[----:B--2---:R-:W-:Y:S04]  /*33460*/  LDGSTS.E [R247+0x23100], desc[UR48][R12.64], P6 ;  /* 0x231000000cf77fae */ /* 0x004fe8000b121870 */
[----:B---3--:R-:W-:Y:S04]  /*33470*/  LDGSTS.E [R247+0x23500], desc[UR48][R10.64], P6 ;  /* 0x235000000af77fae */ /* 0x008fe8000b121870 */
[----:B------:R-:W-:Y:S04]  /*33480*/  LDGSTS.E [R247+0x23900], desc[UR48][R148.64], P6 ;  /* 0x2390000094f77fae */ /* 0x000fe8000b121870 */
[----:B------:R-:W2:Y:S04]  /*33490*/  LDL.64 R12, [R1+0xb90] ;  /* 0x000b9000010c7983 */ /* 0x000ea80000100a00 */
[----:B------:R-:W3:Y:S04]  /*334a0*/  LDL.64 R10, [R1+0xa90] ;  /* 0x000a9000010a7983 */ /* 0x000ee80000100a00 */
[----:B------:R-:W3:Y:S04]  /*334b0*/  LDL.LU.64 R194, [R1+0x150] ;  /* 0x0001500001c27983 */ /* 0x000ee80000300a00 */
        /* <DEDUP_REMOVED lines=19> */
[----:B------:R-:W-:Y:S04]  /*335f0*/  LDGSTS.E [R247+0x26100], desc[UR48][R118.64], P6 ;  /* 0x2610000076f77fae */ /* 0x000fe8000b121870 */
[----:B------:R-:W-:Y:S04]  /*33600*/  LDGSTS.E [R247+0x26500], desc[UR48][R134.64], P6 ;  /* 0x2650000086f77fae */ /* 0x000fe8000b121870 */
[----:B-1----:R-:W3:Y:S04]  /*33610*/  LDL.LU.64 R86, [R1+0x390] ;  /* 0x0003900001567983 */ /* 0x002ee80000300a00 */
[----:B------:R-:W-:Y:S04]  /*33620*/  STL.64 [R1+0x1c88], R102 ;  /* 0x001c886601007387 */ /* 0x000fe80000100a00 */
[----:B------:R-:W-:Y:S04]  /*33630*/  STL.64 [R1+0x1c90], R118 ;  /* 0x001c907601007387 */ /* 0x000fe80000100a00 */
[----:B------:R1:W-:Y:S04]  /*33640*/  STL.64 [R1+0x1c98], R134 ;  /* 0x001c988601007387 */ /* 0x0003e80000100a00 */
[----:B------:R-:W-:Y:S04]  /*33650*/  LDGSTS.E [R247+0x26900], desc[UR48][R150.64], P6 ;  /* 0x2690000096f77fae */ /* 0x000fe8000b121870 */
[----:B------:R-:W-:Y:S04]  /*33660*/  LDGSTS.E [R247+0x26d00], desc[UR48][R166.64], P6 ;  /* 0x26d00000a6f77fae */ /* 0x000fe8000b121870 */
[----:B-1----:R-:W3:Y:S04]  /*33670*/  LDL.LU.64 R134, [R1+0x190] ;  /* 0x0001900001867983 */ /* 0x002ee80000300a00 */
[----:B------:R-:W-:Y:S04]  /*33680*/  STL.64 [R1+0x1ca0], R150 ;  /* 0x001ca09601007387 */ /* 0x000fe80000100a00 */
[----:B------:R1:W-:Y:S04]  /*33690*/  STL.64 [R1+0x1ca8], R166 ;  /* 0x001ca8a601007387 */ /* 0x0003e80000100a00 */
[----:B------:R-:W-:Y:S04]  /*336a0*/  LDGSTS.E [R247+0x27100], desc[UR48][R182.64], P6 ;  /* 0x27100000b6f77fae */ /* 0x000fe8000b121870 */
[----:B------:R-:W-:Y:S04]  /*336b0*/  LDGSTS.E [R247+0x27500], desc[UR48][R198.64], P6 ;  /* 0x27500000c6f77fae */ /* 0x000fe8000b121870 */
[----:B-1----:R-:W3:Y:S04]  /*336c0*/  LDL.LU.64 R166, [R1+0x250] ;  /* 0x0002500001a67983 */ /* 0x002ee80000300a00 */
[----:B------:R-:W-:Y:S04]  /*336d0*/  STL.64 [R1+0x1cb0], R182 ;  /* 0x001cb0b601007387 */ /* 0x000fe80000100a00 */
[----:B------:R-:W-:Y:S04]  /*336e0*/  STL.64 [R1+0x1cb8], R198 ;  /* 0x001cb8c601007387 */ /* 0x000fe80000100a00 */
[----:B------:R-:W-:Y:S04]  /*336f0*/  LDGSTS.E [R247+0x27900], desc[UR48][R214.64], P6 ;  /* 0x27900000d6f77fae */ /* 0x000fe8000b121870 */
[----:B------:R-:W-:Y:S04]  /*33700*/  STL.64 [R1+0x1cc0], R214 ;  /* 0x001cc0d601007387 */ /* 0x000fe80000100a00 */
[----:B------:R-:W-:Y:S04]  /*33710*/  LDGSTS.E [R247+0x27d00], desc[UR48][R230.64], P6 ;  /* 0x27d00000e6f77fae */ /* 0x000fe8000b121870 */
[----:B------:R1:W-:Y:S04]  /*33720*/  STL.64 [R1+0x1cc8], R230 ;  /* 0x001cc8e601007387 */ /* 0x0003e80000100a00 */
[----:B----4-:R-:W-:Y:S04]  /*33730*/  LDGSTS.E [R248+0x180], desc[UR48][R42.64], P6 ;  /* 0x001800002af87fae */ /* 0x010fe8000b121870 */
[----:B------:R-:W-:Y:S04]  /*33740*/  LDGSTS.E [R248+0x580], desc[UR48][R32.64], P6 ;  /* 0x0058000020f87fae */ /* 0x000fe8000b121870 */
[----:B-1----:R-:W4:Y:S04]  /*33750*/  LDL.LU.64 R230, [R1+0x1d0] ;  /* 0x0001d00001e67983 */ /* 0x002f280000300a00 */
[----:B------:R-:W-:Y:S04]  /*33760*/  STL.64 [R1+0x1ae8], R246 ;  /* 0x001ae8f601007387 */ /* 0x000fe80000100a00 */
[----:B------:R-:W-:Y:S04]  /*33770*/  LDGSTS.E [R248+0x980], desc[UR48][R14.64], P6 ;  /* 0x009800000ef87fae */ /* 0x000fe8000b121870 */
        /* <DEDUP_REMOVED lines=22> */
[----:B--2---:R-:W-:Y:S04]  /*338e0*/  LDGSTS.E [R248+0xd80], desc[UR48][R12.64], P6 ;  /* 0x00d800000cf87fae */ /* 0x004fe8000b121870 */
[----:B------:R-:W-:Y:S04]  /*338f0*/  LDGSTS.E [R248+0x1180], desc[UR48][R30.64], P6 ;  /* 0x011800001ef87fae */ /* 0x000fe8000b121870 */
[----:B------:R-:W-:Y:S04]  /*33900*/  LDGSTS.E [R248+0x1580], desc[UR48][R28.64], P6 ;  /* 0x015800001cf87fae */ /* 0x000fe8000b121870 */
[----:B------:R-:W2:Y:S04]  /*33910*/  LDL.64 R12, [R1+0x9d0] ;  /* 0x0009d000010c7983 */ /* 0x000ea80000100a00 */
[----:B------:R-:W-:Y:S04]  /*33920*/  LDGSTS.E [R248+0x1980], desc[UR48][R26.64], P6 ;  /* 0x019800001af87fae */ /* 0x000fe8000b121870 */
[----:B---3--:R-:W-:Y:S04]  /*33930*/  LDGSTS.E [R248+0x1d80], desc[UR48][R10.64], P6 ;  /* 0x01d800000af87fae */ /* 0x008fe8000b121870 */
[----:B------:R-:W-:Y:S04]  /*33940*/  LDGSTS.E [R248+0x2180], desc[UR48][R16.64], P6 ;  /* 0x0218000010f87fae */ /* 0x000fe8000b121870 */
[----:B------:R-:W3:Y:S04]  /*33950*/  LDL.64 R30, [R1+0x410] ;  /* 0x00041000011e7983 */ /* 0x000ee80000100a00 */
[----:B------:R-:W3:Y:S04]  /*33960*/  LDL.64 R10, [R1+0x750] ;  /* 0x00075000010a7983 */ /* 0x000ee80000100a00 */
[----:B------:R-:W3:Y:S04]  /*33970*/  LDL.64 R28, [R1+0x3d0] ;  /* 0x0003d000011c7983 */ /* 0x000ee80000100a00 */
[----:B------:R-:W3:Y:S04]  /*33980*/  LDL.64 R26, [R1+0x350] ;  /* 0x00035000011a7983 */ /* 0x000ee80000100a00 */
[----:B------:R-:W3:Y:S04]  /*33990*/  LDL.64 R16, [R1+0x310] ;  /* 0x0003100001107983 */ /* 0x000ee80000100a00 */
[----:B----4-:R-:W-:Y:S04]  /*339a0*/  LDGSTS.E [R248+0x2580], desc[UR48][R14.64], P6 ;  /* 0x025800000ef87fae */ /* 0x010fe8000b121870 */
[----:B------:R-:W4:Y:S04]  /*339b0*/  LDL.64 R14, [R1+0x2d0] ;  /* 0x0002d000010e7983 */ /* 0x000f280000100a00 */
[----:B--2---:R-:W-:Y:S04]  /*339c0*/  LDGSTS.E [R248+0x2980], desc[UR48][R12.64], P6 ;  /* 0x029800000cf87fae */ /* 0x004fe8000b121870 */
[----:B------:R-:W-:Y:S04]  /*339d0*/  LDGSTS.E [R248+0x2d80], desc[UR48][R116.64], P6 ;  /* 0x02d8000074f87fae */ /* 0x000fe8000b121870 */
[----:B------:R-:W-:Y:S04]  /*339e0*/  LDGSTS.E [R248+0x3180], desc[UR48][R100.64], P6 ;  /* 0x0318000064f87fae */ /* 0x000fe8000b121870 */
[----:B------:R-:W-:Y:S04]  /*339f0*/  LDGSTS.E [R248+0x3580], desc[UR48][R84.64], P6 ;  /* 0x0358000054f87fae */ /* 0x000fe8000b121870 */
[----:B------:R-:W-:Y:S04]  /*33a00*/  LDGSTS.E [R248+0x3980], desc[UR48][R68.64], P6 ;  /* 0x0398000044f87fae */ /* 0x000fe8000b121870 */
[----:B------:R-:W2:Y:S04]  /*33a10*/  LDL.64 R12, [R1+0x290] ;  /* 0x00029000010c7983 */ /* 0x000ea80000100a00 */
[----:B------:R-:W-:Y:S04]  /*33a20*/  LDGSTS.E [R248+0x3d80], desc[UR48][R52.64], P6 ;  /* 0x03d8000034f87fae */ /* 0x000fe8000b121870 */
[----:B------:R-:W-:Y:S04]  /*33a30*/  LDGSTS.E [R248+0x4180], desc[UR48][R36.64], P6 ;  /* 0x0418000024f87fae */ /* 0x000fe8000b121870 */
[----:B------:R-:W-:Y:S04]  /*33a40*/  LDGSTS.E [R248+0x4580], desc[UR48][R178.64], P6 ;  /* 0x04580000b2f87fae */ /* 0x000fe8000b121870 */
[----:B------:R-:W-:Y:S04]  /*33a50*/  LDGSTS.E [R248+0x4980], desc[UR48][R226.64], P6 ;  /* 0x04980000e2f87fae */ /* 0x000fe8000b121870 */
[----:B------:R-:W-:Y:S04]  /*33a60*/  LDGSTS.E [R248+0x4d80], desc[UR48][R244.64], P6 ;  /* 0x04d80000f4f87fae */ /* 0x000fe8000b121870 */
[----:B---3--:R-:W-:Y:S04]  /*33a70*/  LDGSTS.E [R248+0x5180], desc[UR48][R10.64], P6 ;  /* 0x051800000af87fae */ /* 0x008fe8000b121870 */
[----:B------:R-:W-:Y:S04]  /*33a80*/  LDGSTS.E [R248+0x5580], desc[UR48][R210.64], P6 ;  /* 0x05580000d2f87fae */ /* 0x000fe8000b121870 */
[----:B------:R-:W-:Y:S04]  /*33a90*/  LDGSTS.E [R248+0x5980], desc[UR48][R146.64], P6 ;  /* 0x0598000092f87fae */ /* 0x000fe8000b121870 */
        /* <DEDUP_REMOVED lines=17> */
[----:B------:R-:W-:Y:S04]  /*33bb0*/  STL.64 [R1+0x1d10], R166 ;  /* 0x001d10a601007387 */ /* 0x000fe80000100a00 */
[----:B------:R1:W-:Y:S04]  /*33bc0*/  STL.64 [R1+0x1ce8], R70 ;  /* 0x001ce84601007387 */ /* 0x0003e80000100a00 */
[----:B------:R-:W-:Y:S04]  /*33bd0*/  STL.64 [R1+0x1cd0], R230 ;  /* 0x001cd0e601007387 */ /* 0x000fe80000100a00 */
[----:B------:R-:W-:Y:S04]  /*33be0*/  STL.64 [R1+0x1cd8], R134 ;  /* 0x001cd88601007387 */ /* 0x000fe80000100a00 */
[----:B------:R-:W-:Y:S04]  /*33bf0*/  STL.64 [R1+0x1ce0], R194 ;  /* 0x001ce0c201007387 */ /* 0x000fe80000100a00 */
[----:B------:R-:W-:Y:S04]  /*33c00*/  STL.64 [R1+0x1cf0], R132 ;  /* 0x001cf08401007387 */ /* 0x000fe80000100a00 */
[----:B------:R-:W-:Y:S04]  /*33c10*/  STL.64 [R1+0x1cf8], R66 ;  /* 0x001cf84201007387 */ /* 0x000fe80000100a00 */
[----:B------:R1:W-:Y:S04]  /*33c20*/  STL.64 [R1+0x1d00], R130 ;  /* 0x001d008201007387 */ /* 0x0003e80000100a00 */
[----:B----4-:R-:W-:Y:S04]  /*33c30*/  LDGSTS.E [R248+0x21980], desc[UR48][R14.64], P6 ;  /* 0x219800000ef87fae */ /* 0x010fe8000b121870 */
[----:B--2---:R-:W-:Y:S04]  /*33c40*/  LDGSTS.E [R248+0x21d80], desc[UR48][R12.64], P6 ;  /* 0x21d800000cf87fae */ /* 0x004fe8000b121870 */
        /* <DEDUP_REMOVED lines=8> */
[----:B------:R-:W2:Y:S04]  /*33cd0*/  LDL.64 R10, [R1+0xc48] ;  /* 0x000c4800010a7983 */ /* 0x000ea80000100a00 */
[----:B------:R-:W-:Y:S04]  /*33ce0*/  LDGSTS.E [R248+0x24180], desc[UR48][R130.64], P6 ;  /* 0x2418000082f87fae */ /* 0x000fe8000b121870 */
[----:B------:R-:W-:Y:S04]  /*33cf0*/  LDGSTS.E [R248+0x24580], desc[UR48][R240.64], P6 ;  /* 0x24580000f0f87fae */ /* 0x000fe8000b121870 */
[----:B------:R-:W-:Y:S04]  /*33d00*/  LDGSTS.E [R248+0x24980], desc[UR48][R24.64], P6 ;  /* 0x2498000018f87fae */ /* 0x000fe8000b121870 */
[----:B------:R-:W-:Y:S04]  /*33d10*/  LDGSTS.E [R248+0x24d80], desc[UR48][R40.64], P6 ;  /* 0x24d8000028f87fae */ /* 0x000fe8000b121870 */
[----:B------:R-:W3:Y:S04]  /*33d20*/  LDL.64 R240, [R1+0xc08] ;  /* 0x000c080001f07983 */ /* 0x000ee80000100a00 */
[----:B-1----:R-:W4:Y:S04]  /*33d30*/  LDL.LU.64 R70, [R1+0x448] ;  /* 0x0004480001467983 */ /* 0x002f280000300a00 */
[----:B------:R-:W4:Y:S04]  /*33d40*/  LDL.LU.64 R20, [R1+0x408] ;  /* 0x0004080001147983 */ /* 0x000f280000300a00 */
        /* <DEDUP_REMOVED lines=28> */
[----:B------:R-:W-:Y:S04]  /*33f10*/  STL.64 [R1+0x1d18], R24 ;  /* 0x001d181801007387 */ /* 0x000fe80000100a00 */
        /* <DEDUP_REMOVED lines=25> */
[----:B-1----:R-:W4:Y:S04]  /*340b0*/  LDL.LU.64 R136, [R1+0x2c8] ;  /* 0x0002c80001887983 */ /* 0x002f280000300a00 */
[----:B------:R1:W-:Y:S04]  /*340c0*/  STL.64 [R1+0x1d58], R152 ;  /* 0x001d589801007387 */ /* 0x0003e80000100a00 */
[----:B-1----:R-:W4:Y:S04]  /*340d0*/  LDL.LU.64 R152, [R1+0x378] ;  /* 0x0003780001987983 */ /* 0x002f280000300a00 */
[----:B------:R-:W-:Y:S04]  /*340e0*/  STL.64 [R1+0x1d60], R168 ;  /* 0x001d60a801007387 */ /* 0x000fe80000100a00 */
[----:B------:R1:W-:Y:S04]  /*340f0*/  STL.64 [R1+0x1d68], R184 ;  /* 0x001d68b801007387 */ /* 0x0003e80000100a00 */
[----:B-1----:R-:W4:Y:S04]  /*34100*/  LDL.LU.64 R184, [R1+0x2f8] ;  /* 0x0002f80001b87983 */ /* 0x002f280000300a00 */
[----:B------:R1:W-:Y:S04]  /*34110*/  STL.64 [R1+0x1d70], R200 ;  /* 0x001d70c801007387 */ /* 0x0003e80000100a00 */
[----:B--2---:R-:W-:Y:S04]  /*34120*/  LDGSTS.E [R249+0x200], desc[UR48][R10.64], P6 ;  /* 0x002000000af97fae */ /* 0x004fe8000b121870 */
[----:B-1----:R-:W2:Y:S04]  /*34130*/  LDL.LU.64 R200, [R1+0x300] ;  /* 0x0003000001c87983 */ /* 0x002ea80000300a00 */
[----:B------:R1:W-:Y:S04]  /*34140*/  STL.64 [R1+0x1d78], R216 ;  /* 0x001d78d801007387 */ /* 0x0003e80000100a00 */
[----:B---3--:R-:W-:Y:S04]  /*34150*/  LDGSTS.E [R249+0x600], desc[UR48][R240.64], P6 ;  /* 0x00600000f0f97fae */ /* 0x008fe8000b121870 */
[----:B-1----:R-:W3:Y:S04]  /*34160*/  LDL.LU.64 R216, [R1+0x308] ;  /* 0x0003080001d87983 */ /* 0x002ee80000300a00 */
[----:B------:R1:W-:Y:S04]  /*34170*/  STL.64 [R1+0x1d80], R232 ;  /* 0x001d80e801007387 */ /* 0x0003e80000100a00 */
[----:B------:R-:W4:Y:S04]  /*34180*/  LDL.64 R46, [R1+0xbc8] ;  /* 0x000bc800012e7983 */ /* 0x000f280000100a00 */
[----:B------:R-:W2:Y:S04]  /*34190*/  LDL.64 R44, [R1+0xb88] ;  /* 0x000b8800012c7983 */ /* 0x000ea80000100a00 */
[----:B------:R-:W3:Y:S04]  /*341a0*/  LDL.64 R42, [R1+0xb48] ;  /* 0x000b4800012a7983 */ /* 0x000ee80000100a00 */
        /* <DEDUP_REMOVED lines=10> */
[----:B-1----:R-:W3:Y:S04]  /*34250*/  LDL.64 R232, [R1+0x888] ;  /* 0x0008880001e87983 */ /* 0x002ee80000100a00 */
        /* <DEDUP_REMOVED lines=16> */
[----:B----4-:R-:W-:Y:S04]  /*34360*/  LDGSTS.E [R249+0xa00], desc[UR48][R46.64], P6 ;  /* 0x00a000002ef97fae */ /* 0x010fe8000b121870 */
[----:B--2---:R-:W-:Y:S04]  /*34370*/  LDGSTS.E [R249+0xe00], desc[UR48][R44.64], P6 ;  /* 0x00e000002cf97fae */ /* 0x004fe8000b121870 */
[----:B---3--:R-:W-:Y:S04]  /*34380*/  LDGSTS.E [R249+0x1200], desc[UR48][R42.64], P6 ;  /* 0x012000002af97fae */ /* 0x008fe8000b121870 */
[----:B------:R-:W2:Y:S04]  /*34390*/  LDL.LU.64 R46, [R1+0x2098] ;  /* 0x00209800012e7983 */ /* 0x000ea80000300a00 */
[----:B------:R-:W3:Y:S04]  /*343a0*/  LDL.LU.64 R44, [R1+0x2090] ;  /* 0x00209000012c7983 */ /* 0x000ee80000300a00 */
[----:B------:R-:W4:Y:S04]  /*343b0*/  LDL.LU.64 R42, [R1+0x2088] ;  /* 0x00208800012a7983 */ /* 0x000f280000300a00 */
[----:B------:R-:W-:Y:S04]  /*343c0*/  LDGSTS.E [R249+0x1600], desc[UR48][R32.64], P6 ;  /* 0x0160000020f97fae */ /* 0x000fe8000b121870 */
[----:B------:R-:W-:Y:S04]  /*343d0*/  LDGSTS.E [R249+0x1a00], desc[UR48][R30.64], P6 ;  /* 0x01a000001ef97fae */ /* 0x000fe8000b121870 */
[----:B------:R-:W-:Y:S04]  /*343e0*/  LDGSTS.E [R249+0x1e00], desc[UR48][R34.64], P6 ;  /* 0x01e0000022f97fae */ /* 0x000fe8000b121870 */
[----:B------:R-:W2:Y:S04]  /*343f0*/  LDL.LU.64 R32, [R1+0x2080] ;  /* 0x0020800001207983 */ /* 0x000ea80000300a00 */
[----:B------:R-:W2:Y:S04]  /*34400*/  LDL.LU.64 R30, [R1+0x2078] ;  /* 0x00207800011e7983 */ /* 0x000ea80000300a00 */
[----:B------:R-:W3:Y:S04]  /*34410*/  LDL.64 R34, [R1+0x388] ;  /* 0x0003880001227983 */ /* 0x000ee80000100a00 */
[----:B------:R-:W-:Y:S04]  /*34420*/  LDGSTS.E [R249+0x2200], desc[UR48][R28.64], P6 ;  /* 0x022000001cf97fae */ /* 0x000fe8000b121870 */
[----:B------:R-:W-:Y:S04]  /*34430*/  LDGSTS.E [R249+0x2600], desc[UR48][R26.64], P6 ;  /* 0x026000001af97fae */ /* 0x000fe8000b121870 */
[----:B------:R-:W-:Y:S04]  /*34440*/  LDGSTS.E [R249+0x2a00], desc[UR48][R16.64], P6 ;  /* 0x02a0000010f97fae */ /* 0x000fe8000b121870 */
[----:B------:R-:W2:Y:S04]  /*34450*/  LDL.LU.64 R28, [R1+0x2070] ;  /* 0x00207000011c7983 */ /* 0x000ea80000300a00 */
[----:B------:R-:W4:Y:S04]  /*34460*/  LDL.LU.64 R26, [R1+0x2068] ;  /* 0x00206800011a7983 */ /* 0x000f280000300a00 */
[----:B------:R-:W2:Y:S04]  /*34470*/  LDL.LU.64 R16, [R1+0x2060] ;  /* 0x0020600001107983 */ /* 0x000ea80000300a00 */
[----:B------:R-:W-:Y:S04]  /*34480*/  LDGSTS.E [R249+0x2e00], desc[UR48][R14.64], P6 ;  /* 0x02e000000ef97fae */ /* 0x000fe8000b121870 */
[----:B------:R-:W-:Y:S04]  /*34490*/  LDGSTS.E [R249+0x3200], desc[UR48][R12.64], P6 ;  /* 0x032000000cf97fae */ /* 0x000fe8000b121870 */
[----:B------:R-:W-:Y:S04]  /*344a0*/  LDGSTS.E [R249+0x3600], desc[UR48][R10.64], P6 ;  /* 0x036000000af97fae */ /* 0x000fe8000b121870 */
[----:B------:R-:W2:Y:S04]  /*344b0*/  LDL.LU.64 R14, [R1+0x2058] ;  /* 0x00205800010e7983 */ /* 0x000ea80000300a00 */
[----:B------:R-:W2:Y:S04]  /*344c0*/  LDL.LU.64 R12, [R1+0x2050] ;  /* 0x00205000010c7983 */ /* 0x000ea80000300a00 */
[----:B------:R-:W4:Y:S04]  /*344d0*/  LDL.LU.64 R10, [R1+0x2048] ;  /* 0x00204800010a7983 */ /* 0x000f280000300a00 */
        /* <DEDUP_REMOVED lines=20> */
[----:B------:R1:W-:Y:S04]  /*34620*/  STL.64 [R1+0x1e08], R70 ;  /* 0x001e084601007387 */ /* 0x0003e80000100a00 */
[----:B------:R-:W-:Y:S04]  /*34630*/  LDGSTS.E [R249+0x20600], desc[UR48][R20.64], P6 ;  /* 0x2060000014f97fae */ /* 0x000fe8000b121870 */
[----:B------:R3:W-:Y:S04]  /*34640*/  STL.64 [R1+0x1de8], R20 ;  /* 0x001de81401007387 */ /* 0x0007e80000100a00 */
[----:B------:R-:W-:Y:S04]  /*34650*/  LDGSTS.E [R249+0x20a00], desc[UR48][R166.64], P6 ;  /* 0x20a00000a6f97fae */ /* 0x000fe8000b121870 */
[----:B------:R3:W-:Y:S04]  /*34660*/  STL.64 [R1+0x1dc8], R166 ;  /* 0x001dc8a601007387 */ /* 0x0007e80000100a00 */
        /* <DEDUP_REMOVED lines=15> */
[----:B---3--:R-:W-:Y:S04]  /*34760*/  LDGSTS.E [R249+0x20e00], desc[UR48][R34.64], P6 ;  /* 0x20e0000022f97fae */ /* 0x008fe8000b121870 */
[----:B------:R-:W-:Y:S04]  /*34770*/  LDGSTS.E [R249+0x21200], desc[UR48][R104.64], P6 ;  /* 0x2120000068f97fae */ /* 0x000fe8000b121870 */
[----:B------:R-:W-:Y:S04]  /*34780*/  LDGSTS.E [R249+0x21600], desc[UR48][R216.64], P6 ;  /* 0x21600000d8f97fae */ /* 0x000fe8000b121870 */
[----:B------:R-:W3:Y:S04]  /*34790*/  LDL.64 R34, [R1+0x640] ;  /* 0x0006400001227983 */ /* 0x000ee80000100a00 */
[----:B------:R-:W3:Y:S04]  /*347a0*/  LDL.LU.64 R20, [R1+0x5f8] ;  /* 0x0005f80001147983 */ /* 0x000ee80000300a00 */
[----:B------:R-:W3:Y:S04]  /*347b0*/  LDL.LU.64 R166, [R1+0x480] ;  /* 0x0004800001a67983 */ /* 0x000ee80000300a00 */
[----:B------:R-:W3:Y:S04]  /*347c0*/  LDL.LU.64 R86, [R1+0x440] ;  /* 0x0004400001567983 */ /* 0x000ee80000300a00 */
[----:B------:R-:W3:Y:S04]  /*347d0*/  LDL.LU.64 R148, [R1+0x400] ;  /* 0x0004000001947983 */ /* 0x000ee80000300a00 */
[----:B------:R-:W3:Y:S04]  /*347e0*/  LDL.LU.64 R164, [R1+0x3c0] ;  /* 0x0003c00001a47983 */ /* 0x000ee80000300a00 */
[----:B------:R1:W-:Y:S04]  /*347f0*/  STL.64 [R1+0x1da0], R104 ;  /* 0x001da06801007387 */ /* 0x0003e80000100a00 */
[----:B------:R-:W-:Y:S04]  /*34800*/  LDGSTS.E [R249+0x21a00], desc[UR48][R136.64], P6 ;  /* 0x21a0000088f97fae */ /* 0x000fe8000b121870 */
[----:B------:R-:W-:Y:S04]  /*34810*/  LDGSTS.E [R249+0x21e00], desc[UR48][R72.64], P6 ;  /* 0x21e0000048f97fae */ /* 0x000fe8000b121870 */
[----:B-1----:R-:W2:Y:S04]  /*34820*/  LDL.64 R104, [R1+0xa40] ;  /* 0x000a400001687983 */ /* 0x002ea80000100a00 */
[----:B------:R1:W-:Y:S04]  /*34830*/  STL.64 [R1+0x1d88], R216 ;  /* 0x001d88d801007387 */ /* 0x0003e80000100a00 */
[----:B------:R-:W-:Y:S04]  /*34840*/  LDGSTS.E [R249+0x22200], desc[UR48][R150.64], P6 ;  /* 0x2220000096f97fae */ /* 0x000fe8000b121870 */
[----:B------:R-:W-:Y:S04]  /*34850*/  LDGSTS.E [R249+0x22600], desc[UR48][R194.64], P6 ;  /* 0x22600000c2f97fae */ /* 0x000fe8000b121870 */
[----:B-1----:R-:W3:Y:S04]  /*34860*/  LDL.LU.64 R216, [R1+0x3b8] ;  /* 0x0003b80001d87983 */ /* 0x002ee80000300a00 */
        /* <DEDUP_REMOVED lines=12> */
[----:B------:R1:W-:Y:S04]  /*34930*/  STL.64 [R1+0x1db0], R194 ;  /* 0x001db0c201007387 */ /* 0x0003e80000100a00 */
[----:B------:R-:W-:Y:S04]  /*34940*/  LDGSTS.E [R249+0x24200], desc[UR48][R114.64], P6 ;  /* 0x2420000072f97fae */ /* 0x000fe8000b121870 */
[----:B----4-:R-:W-:Y:S04]  /*34950*/  LDGSTS.E [R249+0x24600], desc[UR48][R10.64], P6 ;  /* 0x246000000af97fae */ /* 0x010fe8000b121870 */
        /* <DEDUP_REMOVED lines=12> */
[----:B-1----:R-:W2:Y:S04]  /*34a20*/  LDL.64 R54, [R1+0xac0] ;  /* 0x000ac00001367983 */ /* 0x002ea80000100a00 */
        /* <DEDUP_REMOVED lines=11> */
[----:B-1----:R-:W3:Y:S04]  /*34ae0*/  LDL.64 R178, [R1+0xb00] ;  /* 0x000b000001b27983 */ /* 0x002ee80000100a00 */
        /* <DEDUP_REMOVED lines=8> */
[----:B------:R1:W-:Y:S04]  /*34b70*/  STL.64 [R1+0x1e20], R42 ;  /* 0x001e202a01007387 */ /* 0x0003e80000100a00 */
[----:B-1----:R-:W2:Y:S04]  /*34b80*/  LDL.64 R42, [R1+0xb40] ;  /* 0x000b4000012a7983 */ /* 0x002ea80000100a00 */
[----:B------:R1:W-:Y:S04]  /*34b90*/  STL.64 [R1+0x1e28], R58 ;  /* 0x001e283a01007387 */ /* 0x0003e80000100a00 */
[----:B-1----:R-:W4:Y:S04]  /*34ba0*/  LDL.LU.64 R58, [R1+0x478] ;  /* 0x00047800013a7983 */ /* 0x002f280000300a00 */
[----:B------:R1:W-:Y:S04]  /*34bb0*/  STL.64 [R1+0x1e30], R74 ;  /* 0x001e304a01007387 */ /* 0x0003e80000100a00 */
[----:B-1----:R-:W3:Y:S04]  /*34bc0*/  LDL.64 R74, [R1+0xb80] ;  /* 0x000b8000014a7983 */ /* 0x002ee80000100a00 */
[----:B------:R1:W-:Y:S04]  /*34bd0*/  STL.64 [R1+0x1e38], R90 ;  /* 0x001e385a01007387 */ /* 0x0003e80000100a00 */
[----:B-1----:R-:W2:Y:S04]  /*34be0*/  LDL.64 R90, [R1+0xbc0] ;  /* 0x000bc000015a7983 */ /* 0x002ea80000100a00 */
[----:B------:R1:W-:Y:S04]  /*34bf0*/  STL.64 [R1+0x1e40], R106 ;  /* 0x001e406a01007387 */ /* 0x0003e80000100a00 */
[----:B-1----:R-:W4:Y:S04]  /*34c00*/  LDL.64 R106, [R1+0xc00] ;  /* 0x000c0000016a7983 */ /* 0x002f280000100a00 */
[----:B------:R1:W-:Y:S04]  /*34c10*/  STL.64 [R1+0x1e48], R122 ;  /* 0x001e487a01007387 */ /* 0x0003e80000100a00 */
[----:B-1----:R-:W3:Y:S04]  /*34c20*/  LDL.LU.64 R122, [R1+0x4b8] ;  /* 0x0004b800017a7983 */ /* 0x002ee80000300a00 */
[----:B------:R1:W-:Y:S04]  /*34c30*/  STL.64 [R1+0x1e50], R138 ;  /* 0x001e508a01007387 */ /* 0x0003e80000100a00 */
[----:B-1----:R-:W3:Y:S04]  /*34c40*/  LDL.LU.64 R138, [R1+0x4c0] ;  /* 0x0004c000018a7983 */ /* 0x002ee80000300a00 */
[----:B------:R1:W-:Y:S04]  /*34c50*/  STL.64 [R1+0x1e58], R154 ;  /* 0x001e589a01007387 */ /* 0x0003e80000100a00 */
[----:B-1----:R-:W2:Y:S04]  /*34c60*/  LDL.64 R154, [R1+0xc40] ;  /* 0x000c4000019a7983 */ /* 0x002ea80000100a00 */
[----:B------:R-:W-:Y:S04]  /*34c70*/  STL.64 [R1+0x1e60], R170 ;  /* 0x001e60aa01007387 */ /* 0x000fe80000100a00 */
[----:B------:R1:W-:Y:S04]  /*34c80*/  STL.64 [R1+0x1e68], R186 ;  /* 0x001e68ba01007387 */ /* 0x0003e80000100a00 */
[----:B-1----:R-:W3:Y:S04]  /*34c90*/  LDL.LU.64 R186, [R1+0x4f8] ;  /* 0x0004f80001ba7983 */ /* 0x002ee80000300a00 */
[----:B------:R1:W-:Y:S04]  /*34ca0*/  STL.64 [R1+0x1e70], R202 ;  /* 0x001e70ca01007387 */ /* 0x0003e80000100a00 */
[----:B-1----:R-:W3:Y:S04]  /*34cb0*/  LDL.LU.64 R202, [R1+0x500] ;  /* 0x0005000001ca7983 */ /* 0x002ee80000300a00 */
[----:B------:R-:W-:Y:S04]  /*34cc0*/  STL.64 [R1+0x1e78], R218 ;  /* 0x001e78da01007387 */ /* 0x000fe80000100a00 */
[----:B------:R-:W-:Y:S04]  /*34cd0*/  STL.64 [R1+0x1e80], R234 ;  /* 0x001e80ea01007387 */ /* 0x000fe80000100a00 */
[----:B------:R-:W-:Y:S04]  /*34ce0*/  STL.64 [R1+0x1a90], R248 ;  /* 0x001a90f801007387 */ /* 0x000fe80000100a00 */
[----:B--2---:R-:W-:Y:S04]  /*34cf0*/  LDGSTS.E [R250+0x280], desc[UR48][R154.64], P6 ;  /* 0x002800009afa7fae */ /* 0x004fe8000b121870 */
[----:B----4-:R-:W-:Y:S04]  /*34d00*/  LDGSTS.E [R250+0x680], desc[UR48][R106.64], P6 ;  /* 0x006800006afa7fae */ /* 0x010fe8000b121870 */
[----:B------:R-:W-:Y:S04]  /*34d10*/  LDGSTS.E [R250+0xa80], desc[UR48][R90.64], P6 ;  /* 0x00a800005afa7fae */ /* 0x000fe8000b121870 */
[----:B---3--:R-:W-:Y:S04]  /*34d20*/  LDGSTS.E [R250+0xe80], desc[UR48][R74.64], P6 ;  /* 0x00e800004afa7fae */ /* 0x008fe8000b121870 */
        /* <DEDUP_REMOVED lines=21> */
[----:B------:R-:W2:Y:S04]  /*34e80*/  LDL.64 R68, [R1+0xbb8] ;  /* 0x000bb80001447983 */ /* 0x000ea80000100a00 */
[----:B------:R-:W3:Y:S04]  /*34e90*/  LDL.64 R244, [R1+0xb78] ;  /* 0x000b780001f47983 */ /* 0x000ee80000100a00 */
[----:B------:R-:W4:Y:S04]  /*34ea0*/  LDL.64 R34, [R1+0x9b8] ;  /* 0x0009b80001227983 */ /* 0x000f280000100a00 */
[----:B------:R-:W4:Y:S04]  /*34eb0*/  LDL.64 R146, [R1+0x938] ;  /* 0x0009380001927983 */ /* 0x000f280000100a00 */
[----:B------:R-:W4:Y:S04]  /*34ec0*/  LDL.64 R50, [R1+0x878] ;  /* 0x0008780001327983 */ /* 0x000f280000100a00 */
[----:B------:R-:W4:Y:S04]  /*34ed0*/  LDL.LU.64 R90, [R1+0x6b8] ;  /* 0x0006b800015a7983 */ /* 0x000f280000300a00 */
[----:B------:R-:W-:Y:S04]  /*34ee0*/  LDGSTS.E [R250+0x6680], desc[UR48][R82.64], P6 ;  /* 0x0668000052fa7fae */ /* 0x000fe8000b121870 */
        /* <DEDUP_REMOVED lines=28> */
[----:B-1----:R-:W2:Y:S04]  /*350b0*/  LDL.LU.64 R164, [R1+0xbf8] ;  /* 0x000bf80001a47983 */ /* 0x002ea80000300a00 */
        /* <DEDUP_REMOVED lines=24> */
[----:B------:R-:W-:Y:S04]  /*35240*/  STL.64 [R1+0x1f20], R38 ;  /* 0x001f202601007387 */ /* 0x000fe80000100a00 */
        /* <DEDUP_REMOVED lines=39> */
[----:B-1----:R-:W4:Y:S04]  /*354c0*/  LDL.LU.64 R204, [R1+0xa38] ;  /* 0x000a380001cc7983 */ /* 0x002f280000300a00 */
[----:B------:R-:W-:Y:S04]  /*354d0*/  STL.64 [R1+0x1fb0], R220 ;  /* 0x001fb0dc01007387 */ /* 0x000fe80000100a00 */
[----:B------:R1:W-:Y:S04]  /*354e0*/  STL.64 [R1+0x1fb8], R236 ;  /* 0x001fb8ec01007387 */ /* 0x0003e80000100a00 */
[----:B-1----:R-:W4:Y:S04]  /*354f0*/  LDL.LU.64 R236, [R1+0xa78] ;  /* 0x000a780001ec7983 */ /* 0x002f280000300a00 */
[----:B---3--:R-:W-:Y:S04]  /*35500*/  LDGSTS.E [R251+0x300], desc[UR48][R12.64], P6 ;  /* 0x003000000cfb7fae */ /* 0x008fe8000b121870 */
[----:B--2---:R-:W-:Y:S04]  /*35510*/  LDGSTS.E [R251+0x700], desc[UR48][R164.64], P6 ;  /* 0x00700000a4fb7fae */ /* 0x004fe8000b121870 */
[----:B------:R-:W-:Y:S04]  /*35520*/  LDGSTS.E [R251+0xb00], desc[UR48][R68.64], P6 ;  /* 0x00b0000044fb7fae */ /* 0x000fe8000b121870 */
[----:B------:R-:W-:Y:S04]  /*35530*/  STL.64 [R1+0x2010], R12 ;  /* 0x0020100c01007387 */ /* 0x000fe80000100a00 */
[----:B------:R-:W-:Y:S04]  /*35540*/  LDGSTS.E [R251+0xf00], desc[UR48][R244.64], P6 ;  /* 0x00f00000f4fb7fae */ /* 0x000fe8000b121870 */
[----:B------:R-:W-:Y:S04]  /*35550*/  STL.64 [R1+0x2018], R164 ;  /* 0x002018a401007387 */ /* 0x000fe80000100a00 */
[----:B----4-:R-:W-:Y:S04]  /*35560*/  LDGSTS.E [R251+0x1300], desc[UR48][R134.64], P6 ;  /* 0x0130000086fb7fae */ /* 0x010fe8000b121870 */
        /* <DEDUP_REMOVED lines=9> */
[----:B------:R1:W-:Y:S04]  /*35600*/  LDGSTS.E [R251+0x2700], desc[UR48][R108.64], P6 ;  /* 0x027000006cfb7fae */ /* 0x0003e8000b121870 */
[----:B------:R-:W-:Y:S04]  /*35610*/  STL.64 [R1+0x1fd8], R108 ;  /* 0x001fd86c01007387 */ /* 0x000fe80000100a00 */
        /* <DEDUP_REMOVED lines=30> */
[----:B------:R-:W-:Y:S04]  /*35800*/  STL.64 [R1+0x1ff8], R148 ;  /* 0x001ff89401007387 */ /* 0x000fe80000100a00 */
[----:B------:R-:W-:Y:S04]  /*35810*/  STL.64 [R1+0x2000], R226 ;  /* 0x002000e201007387 */ /* 0x000fe80000100a00 */
[----:B------:R-:W-:Y:S04]  /*35820*/  STL.64 [R1+0x2028], R200 ;  /* 0x002028c801007387 */ /* 0x000fe80000100a00 */
[----:B--2---:R-:W-:Y:S04]  /*35830*/  LDGSTS.E [R251+0x21b00], desc[UR48][R34.64], P6 ;  /* 0x21b0000022fb7fae */ /* 0x004fe8000b121870 */
        /* <DEDUP_REMOVED lines=13> */
[----:B------:R-:W3:Y:S04]  /*35910*/  LDL.64 R50, [R1+0xc30] ;  /* 0x000c300001327983 */ /* 0x000ee80000100a00 */
[----:B------:R-:W4:Y:S04]  /*35920*/  LDL.64 R34, [R1+0xbf0] ;  /* 0x000bf00001227983 */ /* 0x000f280000100a00 */
[----:B------:R-:W2:Y:S04]  /*35930*/  LDL.64 R246, [R1+0xbb0] ;  /* 0x000bb00001f67983 */ /* 0x000ea80000100a00 */
[----:B------:R-:W2:Y:S04]  /*35940*/  LDL.64 R244, [R1+0xb70] ;  /* 0x000b700001f47983 */ /* 0x000ea80000100a00 */
[----:B------:R-:W2:Y:S04]  /*35950*/  LDL.64 R120, [R1+0x7b0] ;  /* 0x0007b00001787983 */ /* 0x000ea80000100a00 */
[----:B------:R-:W2:Y:S04]  /*35960*/  LDL.64 R172, [R1+0xb30] ;  /* 0x000b300001ac7983 */ /* 0x000ea80000100a00 */
[----:B------:R-:W2:Y:S04]  /*35970*/  LDL.64 R248, [R1+0xab0] ;  /* 0x000ab00001f87983 */ /* 0x000ea80000100a00 */
[----:B------:R-:W2:Y:S04]  /*35980*/  LDL.64 R146, [R1+0xa70] ;  /* 0x000a700001927983 */ /* 0x000ea80000100a00 */
[----:B------:R-:W2:Y:S04]  /*35990*/  LDL.LU.64 R76, [R1+0xa30] ;  /* 0x000a3000014c7983 */ /* 0x000ea80000300a00 */
        /* <DEDUP_REMOVED lines=24> */
[----:B------:R-:W-:Y:S04]  /*35b20*/  LDGSTS.E [R251+0x24f00], desc[UR48][R46.64], P6 ;  /* 0x24f000002efb7fae */ /* 0x000fe8000b121870 */
        /* <DEDUP_REMOVED lines=22> */
[----:B------:R-:W-:Y:S04]  /*35c90*/  LDGSTS.E [R251+0x27f00], desc[UR48][R238.64], P6 ;  /* 0x27f00000eefb7fae */ /* 0x000fe8000b121870 */
[----:B------:R1:W-:Y:S04]  /*35ca0*/  STL.64 [R1+0x1a78], R250 ;  /* 0x001a78fa01007387 */ /* 0x0003e80000100a00 */
[----:B------:R-:W2:Y:S04]  /*35cb0*/  LDL.64 R220, [R1+0x1f0] ;  /* 0x0001f00001dc7983 */ /* 0x000ea80000100a00 */
[----:B------:R-:W2:Y:S04]  /*35cc0*/  LDL.64 R156, [R1+0x70] ;  /* 0x00007000019c7983 */ /* 0x000ea80000100a00 */
[----:B-1----:R-:W2:Y:S04]  /*35cd0*/  LDL.64 R250, [R1+0xaf0] ;  /* 0x000af00001fa7983 */ /* 0x002ea80000100a00 */
[----:B---3--:R-:W-:Y:S04]  /*35ce0*/  LDGSTS.E [R0+0x380], desc[UR48][R50.64], P6 ;  /* 0x0038000032007fae */ /* 0x008fe8000b121870 */
[----:B----4-:R-:W-:Y:S04]  /*35cf0*/  LDGSTS.E [R0+0x780], desc[UR48][R34.64], P6 ;  /* 0x0078000022007fae */ /* 0x010fe8000b121870 */
[----:B--2---:R-:W-:Y:S04]  /*35d00*/  LDGSTS.E [R0+0xb80], desc[UR48][R246.64], P6 ;  /* 0x00b80000f6007fae */ /* 0x004fe8000b121870 */
[----:B------:R-:W-:Y:S04]  /*35d10*/  LDGSTS.E [R0+0xf80], desc[UR48][R244.64], P6 ;  /* 0x00f80000f4007fae */ /* 0x000fe8000b121870 */
[----:B------:R-:W-:Y:S04]  /*35d20*/  LDGSTS.E [R0+0x1380], desc[UR48][R172.64], P6 ;  /* 0x01380000ac007fae */ /* 0x000fe8000b121870 */
[----:B------:R-:W2:Y:S04]  /*35d30*/  LDL.64 R244, [R1+0x370] ;  /* 0x0003700001f47983 */ /* 0x000ea80000100a00 */
        /* <DEDUP_REMOVED lines=31> */
[----:B--2---:R1:W-:Y:S04]  /*35f30*/  LDGSTS.E [R0+0x20f80], desc[UR48][R244.64], P6 ;  /* 0x20f80000f4007fae */ /* 0x0043e8000b121870 */
[----:B------:R-:W2:Y:S01]  /*35f40*/  LDL.LU.64 R120, [R1+0xe50] ;  /* 0x000e500001787983 */ /* 0x000ea20000300a00 */
[----:B------:R-:W-:-:S03]  /*35f50*/  USHF.L.U32 UR7, UR8, 0x7, URZ ;  /* 0x0000000708077899 */ /* 0x000fc6000800063f */
[----:B------:R-:W-:Y:S04]  /*35f60*/  LDGSTS.E [R0+0x21380], desc[UR48][R136.64], P6 ;  /* 0x2138000088007fae */ /* 0x000fe8000b121870 */
[----:B------:R-:W4:Y:S01]  /*35f70*/  LDL.LU.64 R244, [R1+0xdd8] ;  /* 0x000dd80001f47983 */ /* 0x000f220000300a00 */
[----:B------:R-:W-:-:S03]  /*35f80*/  IMAD.U32 R252, RZ, RZ, UR7 ;  /* 0x00000007fffc7e24 */ /* 0x000fc6000f8e00ff */
        /* <DEDUP_REMOVED lines=27> */
[----:B------:R-:W0:Y:S01]  /*36140*/  LDGDEPBAR ;  /* 0x00000000000079af */ /* 0x000e220000000000 */
[----:B---3--:R-:W-:Y:S01]  /*36150*/  IMAD.WIDE R108, R252, 0x4, R38 ;  /* 0x00000004fc6c7825 */ /* 0x008fe200078e0226 */
[----:B------:R-:W-:Y:S06]  /*36160*/  BAR.SYNC.DEFER_BLOCKING 0x0 ;  /* 0x0000000000007b1d */ /* 0x000fec0000010000 */
[----:B------:R-:W3:Y:S04]  /*36170*/  LDL.LU.64 R156, [R1+0xdd0] ;  /* 0x000dd000019c7983 */ /* 0x000ee80000300a00 */
[----:B------:R-:W-:Y:S01]  /*36180*/  @!PT LDS RZ, [RZ] ;  /* 0x00000000fffff984 */ /* 0x000fe20000000800 */
[----:B------:R-:W-:Y:S01]  /*36190*/  @!PT LDS RZ, [RZ] ;  /* 0x00000000fffff984 */ /* 0x000fe20000000800 */
[----:B------:R-:W-:Y:S01]  /*361a0*/  @!PT LDS RZ, [RZ] ;  /* 0x00000000fffff984 */ /* 0x000fe20000000800 */
[----:B------:R-:W-:Y:S01]  /*361b0*/  LDGSTS.E [R3+-0x38000], desc[UR48][R108.64], P0 ;  /* 0xc80000006c037fae */ /* 0x000fe20008121870 */
[----:B------:R-:W-:-:S04]  /*361c0*/  SEL R4, R4, RZ, P2 ;  /* 0x000000ff04047207 */ /* 0x000fc80001000000 */
[----:B------:R-:W-:Y:S02]  /*361d0*/  ISETP.NE.U32.AND P6, PT, R4, RZ, PT ;  /* 0x000000ff0400720c */ /* 0x000fe40003fc5070 */
[----:B------:R-:W3:Y:S04]  /*361e0*/  LDL.LU R4, [R1+0x2030] ;  /* 0x0020300001047983 */ /* 0x000ee80000300800 */
[----:B------:R-:W-:Y:S01]  /*361f0*/  STL.64 [R1+0xe58], R108 ;  /* 0x000e586c01007387 */ /* 0x000fe20000100a00 */
[----:B----4-:R-:W-:Y:S02]  /*36200*/  IMAD.WIDE R12, R252, 0x4, R244 ;  /* 0x00000004fc0c7825 */ /* 0x010fe400078e02f4 */
[----:B-1----:R-:W1:Y:S02]  /*36210*/  S2R R244, SR_TID.X ;  /* 0x0000000000f47919 */ /* 0x002e640000002100 */
[----:B-1----:R-:W-:-:S04]  /*36220*/  SHF.R.U32.HI R245, RZ, 0x6, R244 ;  /* 0x00000006fff57819 */ /* 0x002fc800000116f4 */
[----:B------:R-:W-:-:S04]  /*36230*/  SGXT.U32 R245, R245, 0x1 ;  /* 0x00000001f5f5781a */ /* 0x000fc80000000000 */
[----:B------:R-:W-:-:S04]  /*36240*/  LOP3.LUT R245, R245, 0x40, RZ, 0xfc, !PT ;  /* 0x00000040f5f57812 */ /* 0x000fc800078efcff */
[----:B------:R-:W-:Y:S02]  /*36250*/  ISETP.GE.AND P0, PT, R245, UR10, PT ;  /* 0x0000000af5007c0c */ /* 0x000fe4000bf06270 */
[----:B------:R-:W1:Y:S01]  /*36260*/  S2R R245, SR_TID.X ;  /* 0x0000000000f57919 */ /* 0x000e620000002100 */
[----:B------:R-:W-:Y:S01]  /*36270*/  SHF.R.U32.HI R244, RZ, 0x6, R244 ;  /* 0x00000006fff47819 */ /* 0x000fe200000116f4 */
[----:B--2---:R-:W-:-:S03]  /*36280*/  IMAD.WIDE R38, R252, 0x4, R120 ;  /* 0x00000004fc267825 */ /* 0x004fc600078e0278 */
[----:B------:R-:W-:Y:S02]  /*36290*/  SGXT.U32 R244, R244, 0x1 ;  /* 0x00000001f4f4781a */ /* 0x000fe40000000000 */
[----:B------:R-:W-:Y:S02]  /*362a0*/  LDGSTS.E [R3+-0x37ff8], desc[UR48][R38.64], P3 ;  /* 0xc800800026037fae */ /* 0x000fe40009921870 */
[----:B------:R-:W-:Y:S02]  /*362b0*/  LOP3.LUT R244, R244, 0x42, RZ, 0xfc, !PT ;  /* 0x00000042f4f47812 */ /* 0x000fe400078efcff */
[----:B------:R2:W-:Y:S02]  /*362c0*/  LDGSTS.E [R3+-0x36000], desc[UR48][R12.64], P5 ;  /* 0xca0000000c037fae */ /* 0x0005e4000a921870 */
[----:B------:R-:W-:Y:S02]  /*362d0*/  ISETP.GE.AND P3, PT, R244, UR10, PT ;  /* 0x0000000af4007c0c */ /* 0x000fe4000bf66270 */
[----:B-1----:R-:W-:-:S04]  /*362e0*/  SHF.R.U32.HI R244, RZ, 0x6, R245 ;  /* 0x00000006fff47819 */ /* 0x002fc800000116f5 */
[----:B------:R-:W-:-:S04]  /*362f0*/  SGXT.U32 R244, R244, 0x1 ;  /* 0x00000001f4f4781a */ /* 0x000fc80000000000 */
[----:B------:R-:W-:-:S04]  /*36300*/  LOP3.LUT R244, R244, 0x60, RZ, 0xfc, !PT ;  /* 0x00000060f4f47812 */ /* 0x000fc800078efcff */
[----:B------:R-:W-:Y:S02]  /*36310*/  ISETP.GE.AND P5, PT, R244, UR10, PT ;  /* 0x0000000af4007c0c */ /* 0x000fe4000bfa6270 */
[----:B------:R-:W-:Y:S01]  /*36320*/  SHF.R.U32.HI R244, RZ, 0x6, R245 ;  /* 0x00000006fff47819 */ /* 0x000fe200000116f5 */
[----:B------:R-:W-:Y:S03]  /*36330*/  STL.64 [R1+0xe50], R38 ;  /* 0x000e502601007387 */ /* 0x000fe60000100a00 */
[----:B------:R-:W-:Y:S01]  /*36340*/  SGXT.U32 R244, R244, 0x1 ;  /* 0x00000001f4f4781a */ /* 0x000fe20000000000 */
[----:B------:R2:W-:Y:S03]  /*36350*/  STL.64 [R1+0xdd8], R12 ;  /* 0x000dd80c01007387 */ /* 0x0005e60000100a00 */
[----:B------:R-:W-:Y:S01]  /*36360*/  LOP3.LUT R244, R244, 0x62, RZ, 0xfc, !PT ;  /* 0x00000062f4f47812 */ /* 0x000fe200078efcff */
[----:B------:R-:W4:Y:S04]  /*36370*/  LDL.LU.64 R134, [R1+0xd58] ;  /* 0x000d580001867983 */ /* 0x000f280000300a00 */
[----:B------:R-:W4:Y:S04]  /*36380*/  LDL.LU.64 R164, [R1+0xd50] ;  /* 0x000d500001a47983 */ /* 0x000f280000300a00 */
[----:B------:R-:W4:Y:S01]  /*36390*/  LDL.LU.64 R120, [R1+0xcd8] ;  /* 0x000cd80001787983 */ /* 0x000f220000300a00 */
[----:B--2---:R-:W-:-:S02]  /*363a0*/  SEL R12, RZ, 0x4, P3 ;  /* 0x00000004ff0c7807 */ /* 0x004fc40001800000 */
[--C-:B------:R-:W-:Y:S02]  /*363b0*/  SHF.R.U32.HI R39, RZ, 0x6, R245.reuse ;  /* 0x00000006ff277819 */ /* 0x100fe400000116f5 */
[----:B------:R-:W-:Y:S02]  /*363c0*/  ISETP.GE.AND P3, PT, R244, UR10, PT ;  /* 0x0000000af4007c0c */ /* 0x000fe4000bf66270 */
[----:B------:R-:W-:Y:S02]  /*363d0*/  SHF.R.U32.HI R221, RZ, 0x6, R245 ;  /* 0x00000006ffdd7819 */ /* 0x000fe400000116f5 */
[----:B------:R-:W2:Y:S02]  /*363e0*/  LDL.LU.64 R244, [R1+0xcd0] ;  /* 0x000cd00001f47983 */ /* 0x000ea40000300a00 */
[----:B------:R-:W-:Y:S01]  /*363f0*/  SGXT.U32 R221, R221, 0x1 ;  /* 0x00000001dddd781a */ /* 0x000fe20000000000 */
[----:B---3--:R-:W-:-:S03]  /*36400*/  IMAD.WIDE R108, R252, 0x4, R156 ;  /* 0x00000004fc6c7825 */ /* 0x008fc600078e029c */
[----:B------:R-:W-:Y:S02]  /*36410*/  LOP3.LUT R221, R221, 0x24, RZ, 0xfc, !PT ;  /* 0x00000024dddd7812 */ /* 0x000fe400078efcff */
[----:B------:R-:W-:Y:S01]  /*36420*/  SGXT.U32 R39, R39, 0x1 ;  /* 0x000000012727781a */ /* 0x000fe20000000000 */
[----:B------:R1:W-:Y:S01]  /*36430*/  STL.64 [R1+0xdd0], R108 ;  /* 0x000dd06c01007387 */ /* 0x0003e20000100a00 */
[----:B------:R-:W-:Y:S02]  /*36440*/  SEL R38, RZ, 0x4, P5 ;  /* 0x00000004ff267807 */ /* 0x000fe40002800000 */
[----:B------:R-:W-:Y:S01]  /*36450*/  ISETP.GE.AND P5, PT, R221, UR10, PT ;  /* 0x0000000add007c0c */ /* 0x000fe2000bfa6270 */
[----:B------:R1:W-:Y:S01]  /*36460*/  LDGSTS.E [R3+-0x35ff8], desc[UR48][R108.64], P6 ;  /* 0xca0080006c037fae */ /* 0x0003e2000b121870 */
[----:B------:R-:W-:-:S03]  /*36470*/  LOP3.LUT R39, R39, 0x8, RZ, 0xfc, !PT ;  /* 0x0000000827277812 */ /* 0x000fc600078efcff */
[----:B------:R-:W3:Y:S01]  /*36480*/  LDL.LU.64 R220, [R1+0xe48] ;  /* 0x000e480001dc7983 */ /* 0x000ee20000300a00 */
[----:B------:R-:W-:-:S03]  /*36490*/  SEL R13, RZ, 0x4, P0 ;  /* 0x00000004ff0d7807 */ /* 0x000fc60000000000 */
[----:B------:R-:W3:Y:S01]  /*364a0*/  LDL.LU.64 R156, [R1+0xe40] ;  /* 0x000e4000019c7983 */ /* 0x000ee20000300a00 */
[----:B------:R-:W-:Y:S02]  /*364b0*/  ISETP.GE.AND P0, PT, R39, UR10, PT ;  /* 0x0000000a27007c0c */ /* 0x000fe4000bf06270 */
[----:B------:R-:W-:Y:S02]  /*364c0*/  SEL R39, R13, RZ, P2 ;  /* 0x000000ff0d277207 */ /* 0x000fe40001000000 */
[----:B------:R-:W-:Y:S02]  /*364d0*/  SEL R13, RZ, 0x4, P3 ;  /* 0x00000004ff0d7807 */ /* 0x000fe40001800000 */
[----:B------:R-:W-:Y:S02]  /*364e0*/  ISETP.NE.U32.AND P3, PT, R39, RZ, PT ;  /* 0x000000ff2700720c */ /* 0x000fe40003f65070 */
[----:B------:R-:W-:Y:S02]  /*364f0*/  SEL R39, R12, RZ, P2 ;  /* 0x000000ff0c277207 */ /* 0x000fe40001000000 */
[----:B------:R-:W-:-:S02]  /*36500*/  SEL R38, R38, RZ, P2 ;  /* 0x000000ff26267207 */ /* 0x000fc40001000000 */
[----:B------:R-:W-:Y:S02]  /*36510*/  SEL R12, RZ, 0x4, P1 ;  /* 0x00000004ff0c7807 */ /* 0x000fe40000800000 */
[----:B------:R-:W-:Y:S02]  /*36520*/  ISETP.NE.U32.AND P1, PT, R39, RZ, PT ;  /* 0x000000ff2700720c */ /* 0x000fe40003f25070 */
[----:B------:R-:W-:Y:S02]  /*36530*/  ISETP.NE.U32.AND P6, PT, R38, RZ, PT ;  /* 0x000000ff2600720c */ /* 0x000fe40003fc5070 */
[----:B------:R-:W3:Y:S01]  /*36540*/  LDL.LU.64 R38, [R1+0xdc8] ;  /* 0x000dc80001267983 */ /* 0x000ee20000300a00 */
[----:B------:R-:W-:Y:S02]  /*36550*/  SEL R13, R13, RZ, P2 ;  /* 0x000000ff0d0d7207 */ /* 0x000fe40001000000 */
[----:B-1----:R-:W-:Y:S02]  /*36560*/  SEL R108, R12, RZ, P2 ;  /* 0x000000ff0c6c7207 */ /* 0x002fe40001000000 */
[----:B------:R-:W-:-:S02]  /*36570*/  SEL R12, RZ, 0x4, P4 ;  /* 0x00000004ff0c7807 */ /* 0x000fc40002000000 */
[----:B------:R-:W-:Y:S02]  /*36580*/  ISETP.NE.U32.AND P4, PT, R13, RZ, PT ;  /* 0x000000ff0d00720c */ /* 0x000fe40003f85070 */
[----:B------:R-:W-:Y:S02]  /*36590*/  SEL R13, RZ, 0x4, P5 ;  /* 0x00000004ff0d7807 */ /* 0x000fe40002800000 */
[----:B------:R-:W-:Y:S02]  /*365a0*/  ISETP.NE.U32.AND P5, PT, R108, RZ, PT ;  /* 0x000000ff6c00720c */ /* 0x000fe40003fa5070 */
[----:B------:R-:W-:Y:S01]  /*365b0*/  SEL R12, R12, RZ, P2 ;  /* 0x000000ff0c0c7207 */ /* 0x000fe20001000000 */
[----:B----4-:R-:W-:-:S04]  /*365c0*/  IMAD.WIDE R138, R252, 0x4, R134 ;  /* 0x00000004fc8a7825 */ /* 0x010fc800078e0286 */
[C---:B------:R-:W-:Y:S01]  /*365d0*/  IMAD.WIDE R134, R252.reuse, 0x4, R164 ;  /* 0x00000004fc867825 */ /* 0x040fe200078e02a4 */
[----:B------:R-:W-:Y:S03]  /*365e0*/  STL.64 [R1+0xe60], R138 ;  /* 0x000e608a01007387 */ /* 0x000fe60000100a00 */
[----:B------:R-:W-:Y:S01]  /*365f0*/  IMAD.WIDE R108, R252, 0x4, R120 ;  /* 0x00000004fc6c7825 */ /* 0x000fe200078e0278 */
[----:B------:R-:W-:Y:S01]  /*36600*/  LDGSTS.E [R3+-0x34000], desc[UR48][R138.64], P3 ;  /* 0xcc0000008a037fae */ /* 0x000fe20009921870 */
[----:B------:R-:W-:Y:S02]  /*36610*/  SEL R120, R13, RZ, P2 ;  /* 0x000000ff0d787207 */ /* 0x000fe40001000000 */
[----:B------:R-:W-:Y:S01]  /*36620*/  ISETP.NE.U32.AND P3, PT, R12, RZ, PT ;  /* 0x000000ff0c00720c */ /* 0x000fe20003f65070 */
[----:B------:R-:W-:Y:S04]  /*36630*/  STL.64 [R1+0xe68], R134 ;  /* 0x000e688601007387 */ /* 0x000fe80000100a00 */
[----:B------:R3:W-:Y:S01]  /*36640*/  STL.64 [R1+0xe98], R108 ;  /* 0x000e986c01007387 */ /* 0x0007e20000100a00 */
[----:B--2---:R-:W-:-:S03]  /*36650*/  IMAD.WIDE R12, R252, 0x4, R244 ;  /* 0x00000004fc0c7825 */ /* 0x004fc600078e02f4 */
[----:B------:R-:W2:Y:S01]  /*36660*/  LDL.LU.64 R244, [R1+0xdc0] ;  /* 0x000dc00001f47983 */ /* 0x000ea20000300a00 */
[----:B------:R-:W1:Y:S03]  /*36670*/  S2R R121, SR_TID.X ;  /* 0x0000000000797919 */ /* 0x000e660000002100 */
[----:B------:R-:W-:Y:S01]  /*36680*/  LDGSTS.E [R3+-0x33ff8], desc[UR48][R134.64], P1 ;  /* 0xcc00800086037fae */ /* 0x000fe20008921870 */
[----:B------:R-:W-:-:S03]  /*36690*/  ISETP.NE.U32.AND P1, PT, R120, RZ, PT ;  /* 0x000000ff7800720c */ /* 0x000fc60003f25070 */
[----:B------:R3:W-:Y:S04]  /*366a0*/  LDGSTS.E [R3+-0x32000], desc[UR48][R108.64], P6 ;  /* 0xce0000006c037fae */ /* 0x0007e8000b121870 */
[----:B------:R4:W-:Y:S01]  /*366b0*/  LDGSTS.E [R3+-0x31ff8], desc[UR48][R12.64], P4 ;  /* 0xce0080000c037fae */ /* 0x0009e2000a121870 */
[--C-:B-1----:R-:W-:Y:S02]  /*366c0*/  SHF.R.U32.HI R120, RZ, 0x6, R121.reuse ;  /* 0x00000006ff787819 */ /* 0x102fe40000011679 */
[----:B------:R-:W-:-:S04]  /*366d0*/  SHF.R.U32.HI R121, RZ, 0x6, R121 ;  /* 0x00000006ff797819 */ /* 0x000fc80000011679 */
[----:B------:R-:W-:-:S04]  /*366e0*/  SGXT.U32 R121, R121, 0x1 ;  /* 0x000000017979781a */ /* 0x000fc80000000000 */
[----:B------:R-:W-:-:S04]  /*366f0*/  LOP3.LUT R121, R121, 0xa, RZ, 0xfc, !PT ;  /* 0x0000000a79797812 */ /* 0x000fc800078efcff */
[----:B------:R-:W-:Y:S02]  /*36700*/  ISETP.GE.AND P4, PT, R121, UR10, PT ;  /* 0x0000000a79007c0c */ /* 0x000fe4000bf86270 */
[----:B------:R-:W1:Y:S01]  /*36710*/  S2R R121, SR_TID.X ;  /* 0x0000000000797919 */ /* 0x000e620000002100 */
[----:B------:R-:W-:-:S04]  /*36720*/  SGXT.U32 R120, R120, 0x1 ;  /* 0x000000017878781a */ /* 0x000fc80000000000 */
[----:B------:R-:W-:Y:S01]  /*36730*/  LOP3.LUT R120, R120, 0x26, RZ, 0xfc, !PT ;  /* 0x0000002678787812 */ /* 0x000fe200078efcff */
[----:B------:R4:W-:Y:S03]  /*36740*/  STL.64 [R1+0xea0], R12 ;  /* 0x000ea00c01007387 */ /* 0x0009e60000100a00 */
[----:B------:R-:W-:Y:S01]  /*36750*/  ISETP.GE.AND P6, PT, R120, UR10, PT ;  /* 0x0000000a78007c0c */ /* 0x000fe2000bfc6270 */
[----:B---3--:R-:W-:-:S05]  /*36760*/  IMAD.WIDE R108, R252, 0x4, R220 ;  /* 0x00000004fc6c7825 */ /* 0x008fca00078e02dc */
[----:B------:R3:W-:Y:S01]  /*36770*/  LDGSTS.E [R4+-0x38000], desc[UR48][R108.64], P5 ;  /* 0xc80000006c047fae */ /* 0x0007e2000a921870 */
[----:B----4-:R-:W-:-:S05]  /*36780*/  IMAD.WIDE R12, R252, 0x4, R156 ;  /* 0x00000004fc0c7825 */ /* 0x010fca00078e029c */
[----:B------:R-:W-:Y:S01]  /*36790*/  LDGSTS.E [R4+-0x37ff8], desc[UR48][R12.64], P3 ;  /* 0xc80080000c047fae */ /* 0x000fe20009921870 */
[--C-:B-1----:R-:W-:Y:S02]  /*367a0*/  SHF.R.U32.HI R120, RZ, 0x6, R121.reuse ;  /* 0x00000006ff787819 */ /* 0x102fe40000011679 */
[--C-:B------:R-:W-:Y:S02]  /*367b0*/  SHF.R.U32.HI R157, RZ, 0x6, R121.reuse ;  /* 0x00000006ff9d7819 */ /* 0x100fe40000011679 */
[----:B------:R-:W-:-:S04]  /*367c0*/  SHF.R.U32.HI R121, RZ, 0x6, R121 ;  /* 0x00000006ff797819 */ /* 0x000fc80000011679 */
[----:B------:R-:W-:-:S04]  /*367d0*/  SGXT.U32 R121, R121, 0x1 ;  /* 0x000000017979781a */ /* 0x000fc80000000000 */
[----:B------:R-:W-:Y:S01]  /*367e0*/  LOP3.LUT R121, R121, 0x46, RZ, 0xfc, !PT ;  /* 0x0000004679797812 */ /* 0x000fe200078efcff */
[----:B------:R-:W-:-:S03]  /*367f0*/  IMAD.WIDE R134, R252, 0x4, R38 ;  /* 0x00000004fc867825 */ /* 0x000fc600078e0226 */
[----:B------:R-:W-:Y:S02]  /*36800*/  ISETP.GE.AND P3, PT, R121, UR10, PT ;  /* 0x0000000a79007c0c */ /* 0x000fe4000bf66270 */
[----:B------:R-:W1:Y:S01]  /*36810*/  S2R R121, SR_TID.X ;  /* 0x0000000000797919 */ /* 0x000e620000002100 */
[----:B------:R-:W-:Y:S01]  /*36820*/  SGXT.U32 R157, R157, 0x1 ;  /* 0x000000019d9d781a */ /* 0x000fe20000000000 */
[----:B------:R-:W-:Y:S03]  /*36830*/  STL.64 [R1+0xd58], R108 ;  /* 0x000d586c01007387 */ /* 0x000fe60000100a00 */
[----:B------:R-:W-:Y:S01]  /*36840*/  LOP3.LUT R157, R157, 0xc, RZ, 0xfc, !PT ;  /* 0x0000000c9d9d7812 */ /* 0x000fe200078efcff */
[----:B------:R4:W-:Y:S04]  /*36850*/  STL.64 [R1+0xd50], R12 ;  /* 0x000d500c01007387 */ /* 0x0009e80000100a00 */
[----:B------:R2:W-:Y:S04]  /*36860*/  STL.64 [R1+0xdc8], R134 ;  /* 0x000dc88601007387 */ /* 0x0005e80000100a00 */
[----:B------:R-:W2:Y:S01]  /*36870*/  LDL.LU.64 R164, [R1+0xd48] ;  /* 0x000d480001a47983 */ /* 0x000ea20000300a00 */
[----:B------:R-:W-:-:S03]  /*36880*/  ISETP.GE.AND P5, PT, R157, UR10, PT ;  /* 0x0000000a9d007c0c */ /* 0x000fc6000bfa6270 */
[----:B------:R-:W2:Y:S04]  /*36890*/  LDL.LU.64 R38, [R1+0xd40] ;  /* 0x000d400001267983 */ /* 0x000ea80000300a00 */
[----:B----4-:R-:W4:Y:S04]  /*368a0*/  LDL.LU.64 R12, [R1+0xcc8] ;  /* 0x000cc800010c7983 */ /* 0x010f280000300a00 */
[----:B------:R-:W4:Y:S04]  /*368b0*/  LDL.LU.64 R156, [R1+0xcc0] ;  /* 0x000cc000019c7983 */ /* 0x000f280000300a00 */
[----:B------:R2:W-:Y:S04]  /*368c0*/  LDGSTS.E [R4+-0x36000], desc[UR48][R134.64], P1 ;  /* 0xca00000086047fae */ /* 0x0005e80008921870 */
[----:B------:R-:W4:Y:S01]  /*368d0*/  LDL.LU.64 R220, [R1+0xe38] ;  /* 0x000e380001dc7983 */ /* 0x000f220000300a00 */
[----:B------:R-:W-:-:S04]  /*368e0*/  SGXT.U32 R120, R120, 0x1 ;  /* 0x000000017878781a */ /* 0x000fc80000000000 */
[----:B------:R-:W-:Y:S02]  /*368f0*/  LOP3.LUT R120, R120, 0x44, RZ, 0xfc, !PT ;  /* 0x0000004478787812 */ /* 0x000fe400078efcff */
[----:B------:R-:W-:Y:S02]  /*36900*/  SEL R3, RZ, 0x4, P6 ;  /* 0x00000004ff037807 */ /* 0x000fe40003000000 */
[----:B------:R-:W-:Y:S02]  /*36910*/  ISETP.GE.AND P6, PT, R120, UR10, PT ;  /* 0x0000000a78007c0c */ /* 0x000fe4000bfc6270 */
[--C-:B-1----:R-:W-:Y:S02]  /*36920*/  SHF.R.U32.HI R120, RZ, 0x6, R121.reuse ;  /* 0x00000006ff787819 */ /* 0x102fe40000011679 */
[----:B------:R-:W-:Y:S02]  /*36930*/  SHF.R.U32.HI R121, RZ, 0x6, R121 ;  /* 0x00000006ff797819 */ /* 0x000fe40000011679 */
[----:B---3--:R-:W-:-:S02]  /*36940*/  SEL R108, R3, RZ, P2 ;  /* 0x000000ff036c7207 */ /* 0x008fc40001000000 */
[----:B------:R-:W-:Y:S02]  /*36950*/  SGXT.U32 R121, R121, 0x1 ;  /* 0x000000017979781a */ /* 0x000fe40000000000 */
[----:B------:R-:W-:Y:S02]  /*36960*/  SEL R3, RZ, 0x4, P6 ;  /* 0x00000004ff037807 */ /* 0x000fe40003000000 */
[----:B------:R-:W-:Y:S02]  /*36970*/  LOP3.LUT R121, R121, 0x66, RZ, 0xfc, !PT ;  /* 0x0000006679797812 */ /* 0x000fe400078efcff */
[----:B------:R-:W-:Y:S02]  /*36980*/  ISETP.NE.U32.AND P1, PT, R108, RZ, PT ;  /* 0x000000ff6c00720c */ /* 0x000fe40003f25070 */
[----:B------:R-:W-:Y:S02]  /*36990*/  SEL R108, R3, RZ, P2 ;  /* 0x000000ff036c7207 */ /* 0x000fe40001000000 */
[----:B------:R-:W-:-:S02]  /*369a0*/  SEL R3, RZ, 0x4, P3 ;  /* 0x00000004ff037807 */ /* 0x000fc40001800000 */
[----:B------:R-:W-:Y:S02]  /*369b0*/  ISETP.GE.AND P3, PT, R121, UR10, PT ;  /* 0x0000000a79007c0c */ /* 0x000fe4000bf66270 */
[----:B------:R-:W1:Y:S01]  /*369c0*/  S2R R121, SR_TID.X ;  /* 0x0000000000797919 */ /* 0x000e620000002100 */
[----:B------:R-:W-:-:S04]  /*369d0*/  SGXT.U32 R120, R120, 0x1 ;  /* 0x000000017878781a */ /* 0x000fc80000000000 */
[----:B------:R-:W-:-:S04]  /*369e0*/  LOP3.LUT R120, R120, 0x64, RZ, 0xfc, !PT ;  /* 0x0000006478787812 */ /* 0x000fc800078efcff */
[----:B------:R-:W-:Y:S02]  /*369f0*/  ISETP.GE.AND P6, PT, R120, UR10, PT ;  /* 0x0000000a78007c0c */ /* 0x000fe4000bfc6270 */
[----:B-1----:R-:W-:-:S04]  /*36a00*/  SHF.R.U32.HI R121, RZ, 0x6, R121 ;  /* 0x00000006ff797819 */ /* 0x002fc80000011679 */
[----:B------:R-:W-:-:S04]  /*36a10*/  SGXT.U32 R121, R121, 0x1 ;  /* 0x000000017979781a */ /* 0x000fc80000000000 */
[----:B------:R-:W-:Y:S01]  /*36a20*/  LOP3.LUT R121, R121, 0x28, RZ, 0xfc, !PT ;  /* 0x0000002879797812 */ /* 0x000fe200078efcff */
[----:B--2---:R-:W-:Y:S02]  /*36a30*/  IMAD.WIDE R134, R252, 0x4, R244 ;  /* 0x00000004fc867825 */ /* 0x004fe400078e02f4 */
[----:B------:R-:W2:Y:S04]  /*36a40*/  LDL.LU.64 R244, [R1+0xe30] ;  /* 0x000e300001f47983 */ /* 0x000ea80000300a00 */
[----:B------:R1:W-:Y:S01]  /*36a50*/  LDGSTS.E [R4+-0x35ff8], desc[UR48][R134.64], P1 ;  /* 0xca00800086047fae */ /* 0x0003e20008921870 */
[----:B------:R-:W-:-:S03]  /*36a60*/  ISETP.GE.AND P1, PT, R121, UR10, PT ;  /* 0x0000000a79007c0c */ /* 0x000fc6000bf26270 */
[----:B------:R1:W-:Y:S04]  /*36a70*/  STL.64 [R1+0xdc0], R134 ;  /* 0x000dc08601007387 */ /* 0x0003e80000100a00 */
[----:B------:R-:W3:Y:S01]  /*36a80*/  LDL.LU.64 R120, [R1+0xdb8] ;  /* 0x000db80001787983 */ /* 0x000ee20000300a00 */
[----:B------:R-:W-:Y:S02]  /*36a90*/  SEL R109, RZ, 0x4, P6 ;  /* 0x00000004ff6d7807 */ /* 0x000fe40003000000 */
[----:B------:R-:W-:Y:S02]  /*36aa0*/  ISETP.NE.U32.AND P6, PT, R108, RZ, PT ;  /* 0x000000ff6c00720c */ /* 0x000fe40003fc5070 */
[----:B------:R-:W-:Y:S02]  /*36ab0*/  SEL R108, R3, RZ, P2 ;  /* 0x000000ff036c7207 */ /* 0x000fe40001000000 */
[----:B------:R-:W-:-:S02]  /*36ac0*/  SEL R109, R109, RZ, P2 ;  /* 0x000000ff6d6d7207 */ /* 0x000fc40001000000 */
[----:B------:R-:W-:Y:S02]  /*36ad0*/  SEL R3, RZ, 0x4, P3 ;  /* 0x00000004ff037807 */ /* 0x000fe40001800000 */
[----:B------:R-:W-:Y:S02]  /*36ae0*/  ISETP.NE.U32.AND P3, PT, R108, RZ, PT ;  /* 0x000000ff6c00720c */ /* 0x000fe40003f65070 */
[----:B------:R-:W-:Y:S02]  /*36af0*/  SEL R108, RZ, 0x4, P0 ;  /* 0x00000004ff6c7807 */ /* 0x000fe40000000000 */
[----:B------:R-:W-:Y:S02]  /*36b00*/  ISETP.NE.U32.AND P0, PT, R109, RZ, PT ;  /* 0x000000ff6d00720c */ /* 0x000fe40003f05070 */
[----:B------:R-:W-:Y:S02]  /*36b10*/  SEL R109, R3, RZ, P2 ;  /* 0x000000ff036d7207 */ /* 0x000fe40001000000 */
[----:B------:R-:W-:-:S02]  /*36b20*/  SEL R3, R108, RZ, P2 ;  /* 0x000000ff6c037207 */ /* 0x000fc40001000000 */
[----:B------:R-:W-:Y:S02]  /*36b30*/  SEL R108, RZ, 0x4, P4 ;  /* 0x00000004ff6c7807 */ /* 0x000fe40002000000 */
[----:B------:R-:W-:Y:S02]  /*36b40*/  ISETP.NE.U32.AND P4, PT, R109, RZ, PT ;  /* 0x000000ff6d00720c */ /* 0x000fe40003f85070 */
[----:B------:R-:W-:Y:S02]  /*36b50*/  SEL R109, RZ, 0x4, P1 ;  /* 0x00000004ff6d7807 */ /* 0x000fe40000800000 */
[----:B------:R-:W-:Y:S02]  /*36b60*/  SEL R108, R108, RZ, P2 ;  /* 0x000000ff6c6c7207 */ /* 0x000fe40001000000 */
[----:B------:R-:W-:Y:S02]  /*36b70*/  ISETP.NE.U32.AND P1, PT, R3, RZ, PT ;  /* 0x000000ff0300720c */ /* 0x000fe40003f25070 */
[----:B------:R-:W-:Y:S01]  /*36b80*/  SEL R3, R109, RZ, P2 ;  /* 0x000000ff6d037207 */ /* 0x000fe20001000000 */
[----:B-1----:R-:W-:-:S04]  /*36b90*/  IMAD.WIDE R134, R252, 0x4, R164 ;  /* 0x00000004fc867825 */ /* 0x002fc800078e02a4 */
[----:B------:R-:W-:Y:S01]  /*36ba0*/  IMAD.WIDE R38, R252, 0x4, R38 ;  /* 0x00000004fc267825 */ /* 0x000fe200078e0226 */
[----:B------:R-:W-:Y:S01]  /*36bb0*/  LDGSTS.E [R4+-0x34000], desc[UR48][R134.64], P6 ;  /* 0xcc00000086047fae */ /* 0x000fe2000b121870 */
[----:B------:R-:W-:Y:S02]  /*36bc0*/  ISETP.NE.U32.AND P6, PT, R108, RZ, PT ;  /* 0x000000ff6c00720c */ /* 0x000fe40003fc5070 */
[C---:B----4-:R-:W-:Y:S01]  /*36bd0*/  IMAD.WIDE R12, R252.reuse, 0x4, R12 ;  /* 0x00000004fc0c7825 */ /* 0x050fe200078e020c */
[----:B------:R-:W-:Y:S03]  /*36be0*/  STL.64 [R1+0xe40], R134 ;  /* 0x000e408601007387 */ /* 0x000fe60000100a00 */
[C---:B------:R-:W-:Y:S01]  /*36bf0*/  IMAD.WIDE R108, R252.reuse, 0x4, R156 ;  /* 0x00000004fc6c7825 */ /* 0x040fe200078e029c */
[----:B------:R1:W-:Y:S04]  /*36c00*/  STL.64 [R1+0xe48], R38 ;  /* 0x000e482601007387 */ /* 0x0003e80000100a00 */
[----:B------:R1:W-:Y:S04]  /*36c10*/  LDGSTS.E [R4+-0x33ff8], desc[UR48][R38.64], P3 ;  /* 0xcc00800026047fae */ /* 0x0003e80009921870 */
[----:B------:R4:W-:Y:S04]  /*36c20*/  STL.64 [R1+0xe88], R12 ;  /* 0x000e880c01007387 */ /* 0x0009e80000100a00 */
[----:B------:R4:W-:Y:S04]  /*36c30*/  LDGSTS.E [R4+-0x32000], desc[UR48][R12.64], P0 ;  /* 0xce0000000c047fae */ /* 0x0009e80008121870 */
[----:B------:R2:W-:Y:S04]  /*36c40*/  STL.64 [R1+0xe90], R108 ;  /* 0x000e906c01007387 */ /* 0x0005e80000100a00 */
[----:B------:R2:W-:Y:S01]  /*36c50*/  LDGSTS.E [R4+-0x31ff8], desc[UR48][R108.64], P4 ;  /* 0xce0080006c047fae */ /* 0x0005e2000a121870 */
[----:B-1----:R-:W1:Y:S01]  /*36c60*/  S2R R39, SR_TID.X ;  /* 0x0000000000277919 */ /* 0x002e620000002100 */
[----:B----4-:R-:W-:-:S02]  /*36c70*/  IMAD.WIDE R12, R252, 0x4, R220 ;  /* 0x00000004fc0c7825 */ /* 0x010fc400078e02dc */
[----:B------:R-:W4:Y:S04]  /*36c80*/  LDL.LU.64 R156, [R1+0xdb0] ;  /* 0x000db000019c7983 */ /* 0x000f280000300a00 */
[----:B------:R3:W-:Y:S04]  /*36c90*/  LDGSTS.E [R5+-0x38000], desc[UR48][R12.64], P1 ;  /* 0xc80000000c057fae */ /* 0x0007e80008921870 */
[----:B------:R3:W-:Y:S01]  /*36ca0*/  STL.64 [R1+0xd40], R12 ;  /* 0x000d400c01007387 */ /* 0x0007e20000100a00 */
[--C-:B-1----:R-:W-:Y:S02]  /*36cb0*/  SHF.R.U32.HI R38, RZ, 0x6, R39.reuse ;  /* 0x00000006ff267819 */ /* 0x102fe40000011627 */
[----:B------:R-:W-:-:S02]  /*36cc0*/  SHF.R.U32.HI R39, RZ, 0x6, R39 ;  /* 0x00000006ff277819 */ /* 0x000fc40000011627 */
[----:B------:R-:W-:Y:S02]  /*36cd0*/  SGXT.U32 R38, R38, 0x1 ;  /* 0x000000012626781a */ /* 0x000fe40000000000 */
[----:B------:R-:W-:Y:S02]  /*36ce0*/  SGXT.U32 R39, R39, 0x1 ;  /* 0x000000012727781a */ /* 0x000fe40000000000 */
[----:B------:R-:W-:Y:S02]  /*36cf0*/  LOP3.LUT R38, R38, 0x2a, RZ, 0xfc, !PT ;  /* 0x0000002a26267812 */ /* 0x000fe400078efcff */
[----:B------:R-:W-:Y:S02]  /*36d00*/  LOP3.LUT R39, R39, 0xe, RZ, 0xfc, !PT ;  /* 0x0000000e27277812 */ /* 0x000fe400078efcff */
[----:B------:R-:W-:Y:S02]  /*36d10*/  ISETP.GE.AND P0, PT, R38, UR10, PT ;  /* 0x0000000a26007c0c */ /* 0x000fe4000bf06270 */
[----:B------:R-:W-:-:S02]  /*36d20*/  ISETP.GE.AND P4, PT, R39, UR10, PT ;  /* 0x0000000a27007c0c */ /* 0x000fc4000bf86270 */
[----:B------:R-:W4:Y:S01]  /*36d30*/  LDL.LU.64 R38, [R1+0xd38] ;  /* 0x000d380001267983 */ /* 0x000f220000300a00 */
[----:B--2---:R-:W-:Y:S02]  /*36d40*/  IMAD.WIDE R108, R252, 0x4, R244 ;  /* 0x00000004fc6c7825 */ /* 0x004fe400078e02f4 */
[----:B------:R-:W1:Y:S03]  /*36d50*/  S2R R245, SR_TID.X ;  /* 0x0000000000f57919 */ /* 0x000e660000002100 */
[----:B------:R-:W-:Y:S01]  /*36d60*/  LDGSTS.E [R5+-0x37ff8], desc[UR48][R108.64], P6 ;  /* 0xc80080006c057fae */ /* 0x000fe2000b121870 */
[--C-:B-1----:R-:W-:Y:S02]  /*36d70*/  SHF.R.U32.HI R244, RZ, 0x6, R245.reuse ;  /* 0x00000006fff47819 */ /* 0x102fe400000116f5 */
[--C-:B------:R-:W-:Y:S02]  /*36d80*/  SHF.R.U32.HI R221, RZ, 0x6, R245.reuse ;  /* 0x00000006ffdd7819 */ /* 0x100fe400000116f5 */
[----:B------:R-:W-:-:S04]  /*36d90*/  SHF.R.U32.HI R245, RZ, 0x6, R245 ;  /* 0x00000006fff57819 */ /* 0x000fc800000116f5 */
[----:B------:R-:W-:-:S04]  /*36da0*/  SGXT.U32 R245, R245, 0x1 ;  /* 0x00000001f5f5781a */ /* 0x000fc80000000000 */
[----:B------:R-:W-:-:S04]  /*36db0*/  LOP3.LUT R245, R245, 0x4a, RZ, 0xfc, !PT ;  /* 0x0000004af5f57812 */ /* 0x000fc800078efcff */
[----:B------:R-:W-:Y:S02]  /*36dc0*/  ISETP.GE.AND P6, PT, R245, UR10, PT ;  /* 0x0000000af5007c0c */ /* 0x000fe4000bfc6270 */
[----:B------:R-:W1:Y:S01]  /*36dd0*/  S2R R245, SR_TID.X ;  /* 0x0000000000f57919 */ /* 0x000e620000002100 */
[----:B------:R-:W-:Y:S01]  /*36de0*/  SGXT.U32 R244, R244, 0x1 ;  /* 0x00000001f4f4781a */ /* 0x000fe20000000000 */
[----:B---3--:R-:W-:-:S03]  /*36df0*/  IMAD.WIDE R12, R252, 0x4, R120 ;  /* 0x00000004fc0c7825 */ /* 0x008fc600078e0278 */
[----:B------:R-:W-:Y:S01]  /*36e00*/  LOP3.LUT R244, R244, 0x48, RZ, 0xfc, !PT ;  /* 0x00000048f4f47812 */ /* 0x000fe200078efcff */
[----:B------:R-:W-:Y:S03]  /*36e10*/  STL.64 [R1+0xcd8], R108 ;  /* 0x000cd86c01007387 */ /* 0x000fe60000100a00 */
[----:B------:R-:W-:Y:S01]  /*36e20*/  ISETP.GE.AND P1, PT, R244, UR10, PT ;  /* 0x0000000af4007c0c */ /* 0x000fe2000bf26270 */
[----:B------:R2:W-:Y:S04]  /*36e30*/  STL.64 [R1+0xdb8], R12 ;  /* 0x000db80c01007387 */ /* 0x0005e80000100a00 */
[----:B------:R-:W3:Y:S01]  /*36e40*/  LDL.LU.64 R120, [R1+0xd30] ;  /* 0x000d300001787983 */ /* 0x000ee20000300a00 */
[----:B-1----:R-:W-:-:S03]  /*36e50*/  SHF.R.U32.HI R220, RZ, 0x6, R245 ;  /* 0x00000006ffdc7819 */ /* 0x002fc600000116f5 */
[----:B------:R-:W3:Y:S01]  /*36e60*/  LDL.LU.64 R244, [R1+0xcb8] ;  /* 0x000cb80001f47983 */ /* 0x000ee20000300a00 */
[----:B------:R-:W-:-:S04]  /*36e70*/  SGXT.U32 R221, R221, 0x1 ;  /* 0x00000001dddd781a */ /* 0x000fc80000000000 */
[----:B------:R-:W-:Y:S02]  /*36e80*/  LOP3.LUT R221, R221, 0x10, RZ, 0xfc, !PT ;  /* 0x00000010dddd7812 */ /* 0x000fe400078efcff */
[----:B------:R-:W-:Y:S02]  /*36e90*/  ISETP.NE.U32.AND P3, PT, R3, RZ, PT ;  /* 0x000000ff0300720c */ /* 0x000fe40003f65070 */
[----:B------:R-:W-:Y:S02]  /*36ea0*/  SEL R3, RZ, 0x4, P0 ;  /* 0x00000004ff037807 */ /* 0x000fe40000000000 */
[----:B------:R-:W-:Y:S02]  /*36eb0*/  ISETP.GE.AND P0, PT, R221, UR10, PT ;  /* 0x0000000add007c0c */ /* 0x000fe4000bf06270 */
[----:B------:R-:W2:Y:S01]  /*36ec0*/  S2R R221, SR_TID.X ;  /* 0x0000000000dd7919 */ /* 0x000ea20000002100 */
[----:B------:R-:W-:-:S04]  /*36ed0*/  SGXT.U32 R220, R220, 0x1 ;  /* 0x00000001dcdc781a */ /* 0x000fc80000000000 */
[----:B------:R-:W-:Y:S02]  /*36ee0*/  LOP3.LUT R220, R220, 0x68, RZ, 0xfc, !PT ;  /* 0x00000068dcdc7812 */ /* 0x000fe400078efcff */
[----:B------:R2:W-:Y:S02]  /*36ef0*/  LDGSTS.E [R5+-0x36000], desc[UR48][R12.64], P3 ;  /* 0xca0000000c057fae */ /* 0x0005e40009921870 */
[----:B------:R-:W-:Y:S02]  /*36f00*/  ISETP.GE.AND P3, PT, R220, UR10, PT ;  /* 0x0000000adc007c0c */ /* 0x000fe4000bf66270 */
[----:B--2---:R-:W-:Y:S02]  /*36f10*/  SHF.R.U32.HI R13, RZ, 0x6, R221 ;  /* 0x00000006ff0d7819 */ /* 0x004fe400000116dd */
[----:B------:R-:W2:Y:S01]  /*36f20*/  LDL.LU.64 R220, [R1+0xcb0] ;  /* 0x000cb00001dc7983 */ /* 0x000ea20000300a00 */
[----:B------:R-:W-:Y:S02]  /*36f30*/  SEL R4, RZ, 0x4, P1 ;  /* 0x00000004ff047807 */ /* 0x000fe40000800000 */
[----:B------:R-:W-:-:S02]  /*36f40*/  SGXT.U32 R13, R13, 0x1 ;  /* 0x000000010d0d781a */ /* 0x000fc40000000000 */
[----:B------:R-:W-:Y:S02]  /*36f50*/  SEL R3, R3, RZ, P2 ;  /* 0x000000ff03037207 */ /* 0x000fe40001000000 */
[----:B------:R-:W-:Y:S02]  /*36f60*/  LOP3.LUT R13, R13, 0x6a, RZ, 0xfc, !PT ;  /* 0x0000006a0d0d7812 */ /* 0x000fe400078efcff */
[----:B------:R-:W-:Y:S02]  /*36f70*/  SEL R12, R4, RZ, P2 ;  /* 0x000000ff040c7207 */ /* 0x000fe40001000000 */
[----:B------:R-:W-:Y:S02]  /*36f80*/  ISETP.NE.U32.AND P1, PT, R3, RZ, PT ;  /* 0x000000ff0300720c */ /* 0x000fe40003f25070 */
[----:B------:R-:W-:Y:S02]  /*36f90*/  SEL R3, RZ, 0x4, P6 ;  /* 0x00000004ff037807 */ /* 0x000fe40003000000 */
[----:B------:R-:W-:-:S02]  /*36fa0*/  SEL R4, RZ, 0x4, P3 ;  /* 0x00000004ff047807 */ /* 0x000fc40001800000 */
[----:B------:R-:W-:Y:S02]  /*36fb0*/  ISETP.GE.AND P6, PT, R13, UR10, PT ;  /* 0x0000000a0d007c0c */ /* 0x000fe4000bfc6270 */
[----:B------:R-:W-:Y:S02]  /*36fc0*/  ISETP.NE.U32.AND P3, PT, R12, RZ, PT ;  /* 0x000000ff0c00720c */ /* 0x000fe40003f65070 */
[----:B------:R-:W2:Y:S01]  /*36fd0*/  LDL.LU.64 R12, [R1+0xe28] ;  /* 0x000e2800010c7983 */ /* 0x000ea20000300a00 */
[----:B----4-:R-:W-:-:S03]  /*36fe0*/  IMAD.WIDE R134, R252, 0x4, R156 ;  /* 0x00000004fc867825 */ /* 0x010fc600078e029c */
[----:B------:R-:W4:Y:S01]  /*36ff0*/  LDL.LU.64 R156, [R1+0xe20] ;  /* 0x000e2000019c7983 */ /* 0x000f220000300a00 */
[----:B------:R-:W1:Y:S03]  /*37000*/  S2R R165, SR_TID.X ;  /* 0x0000000000a57919 */ /* 0x000e660000002100 */
[----:B------:R-:W-:Y:S04]  /*37010*/  STL.64 [R1+0xdb0], R134 ;  /* 0x000db08601007387 */ /* 0x000fe80000100a00 */
[----:B------:R3:W-:Y:S01]  /*37020*/  LDGSTS.E [R5+-0x35ff8], desc[UR48][R134.64], P1 ;  /* 0xca00800086057fae */ /* 0x0007e20008921870 */
[----:B------:R-:W-:-:S05]  /*37030*/  IMAD.WIDE R38, R252, 0x4, R38 ;  /* 0x00000004fc267825 */ /* 0x000fca00078e0226 */
[----:B------:R1:W-:Y:S04]  /*37040*/  STL.64 [R1+0xe30], R38 ;  /* 0x000e302601007387 */ /* 0x0003e80000100a00 */
[----:B------:R-:W-:Y:S04]  /*37050*/  LDGSTS.E [R5+-0x34000], desc[UR48][R38.64], P3 ;  /* 0xcc00000026057fae */ /* 0x000fe80009921870 */
[----:B-1----:R-:W4:Y:S01]  /*37060*/  LDL.LU.64 R38, [R1+0xda8] ;  /* 0x000da80001267983 */ /* 0x002f220000300a00 */
[----:B------:R-:W-:Y:S02]  /*37070*/  SHF.R.U32.HI R165, RZ, 0x6, R165 ;  /* 0x00000006ffa57819 */ /* 0x000fe400000116a5 */
[----:B------:R-:W-:-:S02]  /*37080*/  SEL R3, R3, RZ, P2 ;  /* 0x000000ff03037207 */ /* 0x000fc40001000000 */
[----:B------:R-:W-:Y:S02]  /*37090*/  SGXT.U32 R165, R165, 0x1 ;  /* 0x00000001a5a5781a */ /* 0x000fe40000000000 */
[----:B------:R-:W-:Y:S02]  /*370a0*/  SEL R109, RZ, 0x4, P6 ;  /* 0x00000004ff6d7807 */ /* 0x000fe40003000000 */
[----:B------:R-:W-:Y:S02]  /*370b0*/  LOP3.LUT R165, R165, 0x2c, RZ, 0xfc, !PT ;  /* 0x0000002ca5a57812 */ /* 0x000fe400078efcff */
[----:B------:R-:W-:Y:S02]  /*370c0*/  ISETP.NE.U32.AND P6, PT, R3, RZ, PT ;  /* 0x000000ff0300720c */ /* 0x000fe40003fc5070 */
[----:B------:R-:W-:Y:S02]  /*370d0*/  SEL R3, RZ, 0x4, P4 ;  /* 0x00000004ff037807 */ /* 0x000fe40002000000 */
[----:B------:R-:W-:-:S02]  /*370e0*/  ISETP.GE.AND P4, PT, R165, UR10, PT ;  /* 0x0000000aa5007c0c */ /* 0x000fc4000bf86270 */
[----:B------:R-:W-:Y:S02]  /*370f0*/  SEL R4, R4, RZ, P2 ;  /* 0x000000ff04047207 */ /* 0x000fe40001000000 */
[----:B------:R-:W-:Y:S02]  /*37100*/  SEL R108, RZ, 0x4, P5 ;  /* 0x00000004ff6c7807 */ /* 0x000fe40002800000 */
[----:B------:R-:W-:Y:S02]  /*37110*/  ISETP.NE.U32.AND P5, PT, R4, RZ, PT ;  /* 0x000000ff0400720c */ /* 0x000fe40003fa5070 */
[----:B------:R-:W-:-:S04]  /*37120*/  SEL R4, R109, RZ, P2 ;  /* 0x000000ff6d047207 */ /* 0x000fc80001000000 */
[----:B------:R-:W-:Y:S02]  /*37130*/  ISETP.NE.U32.AND P1, PT, R4, RZ, PT ;  /* 0x000000ff0400720c */ /* 0x000fe40003f25070 */
[----:B------:R-:W-:Y:S01]  /*37140*/  SEL R4, R108, RZ, P2 ;  /* 0x000000ff6c047207 */ /* 0x000fe20001000000 */
[----:B---3--:R-:W-:-:S04]  /*37150*/  IMAD.WIDE R134, R252, 0x4, R120 ;  /* 0x00000004fc867825 */ /* 0x008fc800078e0278 */
[----:B------:R-:W-:Y:S01]  /*37160*/  IMAD.WIDE R120, R252, 0x4, R244 ;  /* 0x00000004fc787825 */ /* 0x000fe200078e02f4 */
[----:B------:R-:W-:Y:S01]  /*37170*/  LDGSTS.E [R5+-0x33ff8], desc[UR48][R134.64], P6 ;  /* 0xcc00800086057fae */ /* 0x000fe2000b121870 */
[----:B------:R-:W1:Y:S03]  /*37180*/  S2R R245, SR_TID.X ;  /* 0x0000000000f57919 */ /* 0x000e660000002100 */
[----:B------:R-:W-:Y:S04]  /*37190*/  STL.64 [R1+0xe38], R134 ;  /* 0x000e388601007387 */ /* 0x000fe80000100a00 */
[----:B------:R-:W3:Y:S04]  /*371a0*/  LDL.LU.64 R164, [R1+0xda0] ;  /* 0x000da00001a47983 */ /* 0x000ee80000300a00 */
[----:B------:R-:W-:Y:S01]  /*371b0*/  LDGSTS.E [R5+-0x32000], desc[UR48][R120.64], P5 ;  /* 0xce00000078057fae */ /* 0x000fe2000a921870 */
[----:B-1----:R-:W-:-:S04]  /*371c0*/  SHF.R.U32.HI R245, RZ, 0x6, R245 ;  /* 0x00000006fff57819 */ /* 0x002fc800000116f5 */
[----:B------:R-:W-:-:S04]  /*371d0*/  SGXT.U32 R245, R245, 0x1 ;  /* 0x00000001f5f5781a */ /* 0x000fc80000000000 */
[----:B------:R-:W-:-:S04]  /*371e0*/  LOP3.LUT R245, R245, 0x2e, RZ, 0xfc, !PT ;  /* 0x0000002ef5f57812 */ /* 0x000fc800078efcff */
[----:B------:R-:W-:Y:S02]  /*371f0*/  ISETP.GE.AND P6, PT, R245, UR10, PT ;  /* 0x0000000af5007c0c */ /* 0x000fe4000bfc6270 */
[----:B------:R-:W1:Y:S01]  /*37200*/  S2R R245, SR_TID.X ;  /* 0x0000000000f57919 */ /* 0x000e620000002100 */
[----:B--2---:R-:W-:Y:S01]  /*37210*/  IMAD.WIDE R108, R252, 0x4, R220 ;  /* 0x00000004fc6c7825 */ /* 0x004fe200078e02dc */
[----:B------:R2:W-:Y:S04]  /*37220*/  STL.64 [R1+0xe78], R120 ;  /* 0x000e787801007387 */ /* 0x0005e80000100a00 */
[----:B------:R1:W-:Y:S04]  /*37230*/  STL.64 [R1+0xe80], R108 ;  /* 0x000e806c01007387 */ /* 0x0003e80000100a00 */
[----:B------:R1:W-:Y:S04]  /*37240*/  LDGSTS.E [R5+-0x31ff8], desc[UR48][R108.64], P1 ;  /* 0xce0080006c057fae */ /* 0x0003e80008921870 */
[----:B--2---:R-:W2:Y:S01]  /*37250*/  LDL.LU.64 R120, [R1+0xd28] ;  /* 0x000d280001787983 */ /* 0x004ea20000300a00 */
[----:B-1----:R-:W-:-:S04]  /*37260*/  SHF.R.U32.HI R244, RZ, 0x6, R245 ;  /* 0x00000006fff47819 */ /* 0x002fc800000116f5 */
[----:B------:R-:W-:-:S04]  /*37270*/  SGXT.U32 R244, R244, 0x1 ;  /* 0x00000001f4f4781a */ /* 0x000fc80000000000 */
[----:B------:R-:W-:Y:S02]  /*37280*/  LOP3.LUT R244, R244, 0x4c, RZ, 0xfc, !PT ;  /* 0x0000004cf4f47812 */ /* 0x000fe400078efcff */
[----:B------:R-:W-:Y:S02]  /*37290*/  SHF.R.U32.HI R221, RZ, 0x6, R245 ;  /* 0x00000006ffdd7819 */ /* 0x000fe400000116f5 */
[----:B------:R-:W-:Y:S02]  /*372a0*/  ISETP.GE.AND P1, PT, R244, UR10, PT ;  /* 0x0000000af4007c0c */ /* 0x000fe4000bf26270 */
[----:B------:R-:W2:Y:S01]  /*372b0*/  LDL.LU.64 R244, [R1+0xd20] ;  /* 0x000d200001f47983 */ /* 0x000ea20000300a00 */
[----:B------:R-:W-:-:S04]  /*372c0*/  IMAD.WIDE R108, R252, 0x4, R12 ;  /* 0x00000004fc6c7825 */ /* 0x000fc800078e020c */
[----:B----4-:R-:W-:Y:S02]  /*372d0*/  IMAD.WIDE R12, R252, 0x4, R156 ;  /* 0x00000004fc0c7825 */ /* 0x010fe400078e029c */
[----:B------:R-:W1:Y:S01]  /*372e0*/  S2R R157, SR_TID.X ;  /* 0x00000000009d7919 */ /* 0x000e620000002100 */
[----:B------:R-:W-:Y:S02]  /*372f0*/  SEL R3, R3, RZ, P2 ;  /* 0x000000ff03037207 */ /* 0x000fe40001000000 */
[----:B------:R-:W-:Y:S02]  /*37300*/  ISETP.NE.U32.AND P3, PT, R4, RZ, PT ;  /* 0x000000ff0400720c */ /* 0x000fe40003f65070 */
[----:B------:R-:W-:Y:S02]  /*37310*/  SEL R4, RZ, 0x4, P4 ;  /* 0x00000004ff047807 */ /* 0x000fe40002000000 */
[----:B------:R-:W-:Y:S02]  /*37320*/  ISETP.NE.U32.AND P4, PT, R3, RZ, PT ;  /* 0x000000ff0300720c */ /* 0x000fe40003f85070 */
[----:B------:R-:W-:-:S02]  /*37330*/  SGXT.U32 R221, R221, 0x1 ;  /* 0x00000001dddd781a */ /* 0x000fc40000000000 */
[----:B------:R-:W-:Y:S02]  /*37340*/  SEL R3, R4, RZ, P2 ;  /* 0x000000ff04037207 */ /* 0x000fe40001000000 */
[----:B------:R-:W-:Y:S02]  /*37350*/  SEL R4, RZ, 0x4, P6 ;  /* 0x00000004ff047807 */ /* 0x000fe40003000000 */
[----:B------:R-:W-:Y:S01]  /*37360*/  LOP3.LUT R221, R221, 0x4e, RZ, 0xfc, !PT ;  /* 0x0000004edddd7812 */ /* 0x000fe200078efcff */
[----:B------:R-:W-:Y:S01]  /*37370*/  STL.64 [R1+0xcc8], R108 ;  /* 0x000cc86c01007387 */ /* 0x000fe20000100a00 */
[----:B------:R-:W-:Y:S02]  /*37380*/  SEL R4, R4, RZ, P2 ;  /* 0x000000ff04047207 */ /* 0x000fe40001000000 */
[----:B------:R-:W-:Y:S01]  /*37390*/  ISETP.GE.AND P6, PT, R221, UR10, PT ;  /* 0x0000000add007c0c */ /* 0x000fe2000bfc6270 */
[----:B------:R-:W-:Y:S01]  /*373a0*/  LDGSTS.E [R8+-0x38000], desc[UR48][R108.64], P3 ;  /* 0xc80000006c087fae */ /* 0x000fe20009921870 */
[----:B------:R-:W-:-:S02]  /*373b0*/  ISETP.NE.U32.AND P5, PT, R3, RZ, PT ;  /* 0x000000ff0300720c */ /* 0x000fc40003fa5070 */
[--C-:B-1----:R-:W-:Y:S01]  /*373c0*/  SHF.R.U32.HI R156, RZ, 0x6, R157.reuse ;  /* 0x00000006ff9c7819 */ /* 0x102fe2000001169d */
[----:B------:R1:W-:Y:S01]  /*373d0*/  STL.64 [R1+0xcd0], R12 ;  /* 0x000cd00c01007387 */ /* 0x0003e20000100a00 */
[----:B------:R-:W-:Y:S02]  /*373e0*/  SHF.R.U32.HI R157, RZ, 0x6, R157 ;  /* 0x00000006ff9d7819 */ /* 0x000fe4000001169d */
[----:B------:R-:W-:Y:S01]  /*373f0*/  SEL R3, RZ, 0x4, P1 ;  /* 0x00000004ff037807 */ /* 0x000fe20000800000 */
[----:B------:R1:W-:Y:S01]  /*37400*/  LDGSTS.E [R8+-0x37ff8], desc[UR48][R12.64], P4 ;  /* 0xc80080000c087fae */ /* 0x0003e2000a121870 */
[----:B------:R-:W-:-:S03]  /*37410*/  SGXT.U32 R157, R157, 0x1 ;  /* 0x000000019d9d781a */ /* 0x000fc60000000000 */
[----:B------:R-:W4:Y:S01]  /*37420*/  LDL.LU.64 R220, [R1+0xca8] ;  /* 0x000ca80001dc7983 */ /* 0x000f220000300a00 */
[----:B------:R-:W-:Y:S02]  /*37430*/  LOP3.LUT R157, R157, 0x6c, RZ, 0xfc, !PT ;  /* 0x0000006c9d9d7812 */ /* 0x000fe400078efcff */
[----:B------:R-:W-:Y:S02]  /*37440*/  ISETP.NE.U32.AND P1, PT, R4, RZ, PT ;  /* 0x000000ff0400720c */ /* 0x000fe40003f25070 */
[----:B------:R-:W-:Y:S02]  /*37450*/  SEL R4, RZ, 0x4, P6 ;  /* 0x00000004ff047807 */ /* 0x000fe40003000000 */
[----:B------:R-:W-:Y:S01]  /*37460*/  ISETP.GE.AND P6, PT, R157, UR10, PT ;  /* 0x0000000a9d007c0c */ /* 0x000fe2000bfc6270 */
[----:B-1----:R-:W-:Y:S01]  /*37470*/  IMAD.WIDE R12, R252, 0x4, R38 ;  /* 0x00000004fc0c7825 */ /* 0x002fe200078e0226 */
[----:B------:R-:W1:Y:S01]  /*37480*/  S2R R157, SR_TID.X ;  /* 0x00000000009d7919 */ /* 0x000e620000002100 */
[----:B------:R-:W4:Y:S01]  /*37490*/  LDL.LU.64 R38, [R1+0xca0] ;  /* 0x000ca00001267983 */ /* 0x000f220000300a00 */
[----:B------:R-:W-:-:S02]  /*374a0*/  SGXT.U32 R156, R156, 0x1 ;  /* 0x000000019c9c781a */ /* 0x000fc40000000000 */
[----:B------:R-:W-:Y:S01]  /*374b0*/  SEL R3, R3, RZ, P2 ;  /* 0x000000ff03037207 */ /* 0x000fe20001000000 */
[----:B------:R1:W-:Y:S01]  /*374c0*/  LDGSTS.E [R8+-0x36000], desc[UR48][R12.64], P5 ;  /* 0xca0000000c087fae */ /* 0x0003e2000a921870 */
[----:B------:R-:W-:-:S04]  /*374d0*/  LOP3.LUT R156, R156, 0x12, RZ, 0xfc, !PT ;  /* 0x000000129c9c7812 */ /* 0x000fc800078efcff */
[----:B------:R-:W-:Y:S01]  /*374e0*/  ISETP.GE.AND P3, PT, R156, UR10, PT ;  /* 0x0000000a9c007c0c */ /* 0x000fe2000bf66270 */
[----:B------:R1:W-:Y:S01]  /*374f0*/  STL.64 [R1+0xd48], R12 ;  /* 0x000d480c01007387 */ /* 0x0003e20000100a00 */
[----:B------:R-:W-:Y:S02]  /*37500*/  ISETP.NE.U32.AND P4, PT, R3, RZ, PT ;  /* 0x000000ff0300720c */ /* 0x000fe40003f85070 */
[----:B------:R-:W-:Y:S02]  /*37510*/  SEL R3, RZ, 0x4, P6 ;  /* 0x00000004ff037807 */ /* 0x000fe40003000000 */
[----:B-1----:R-:W-:-:S04]  /*37520*/  SHF.R.U32.HI R156, RZ, 0x6, R157 ;  /* 0x00000006ff9c7819 */ /* 0x002fc8000001169d */
[----:B------:R-:W-:-:S04]  /*37530*/  SGXT.U32 R156, R156, 0x1 ;  /* 0x000000019c9c781a */ /* 0x000fc80000000000 */
[----:B------:R-:W-:Y:S02]  /*37540*/  LOP3.LUT R156, R156, 0x6e, RZ, 0xfc, !PT ;  /* 0x0000006e9c9c7812 */ /* 0x000fe400078efcff */
[----:B------:R-:W-:Y:S02]  /*37550*/  SHF.R.U32.HI R13, RZ, 0x6, R157 ;  /* 0x00000006ff0d7819 */ /* 0x000fe4000001169d */
[----:B------:R-:W-:Y:S02]  /*37560*/  ISETP.GE.AND P6, PT, R156, UR10, PT ;  /* 0x0000000a9c007c0c */ /* 0x000fe4000bfc6270 */
[----:B------:R-:W-:Y:S02]  /*37570*/  SGXT.U32 R13, R13, 0x1 ;  /* 0x000000010d0d781a */ /* 0x000fe40000000000 */
[----:B------:R-:W-:Y:S02]  /*37580*/  SEL R4, R4, RZ, P2 ;  /* 0x000000ff04047207 */ /* 0x000fe40001000000 */
[----:B------:R-:W-:-:S02]  /*37590*/  LOP3.LUT R13, R13, 0x14, RZ, 0xfc, !PT ;  /* 0x000000140d0d7812 */ /* 0x000fc400078efcff */
[----:B------:R-:W-:Y:S01]  /*375a0*/  ISETP.NE.U32.AND P5, PT, R4, RZ, PT ;  /* 0x000000ff0400720c */ /* 0x000fe20003fa5070 */
[----:B---3--:R-:W-:-:S05]  /*375b0*/  IMAD.WIDE R108, R252, 0x4, R164 ;  /* 0x00000004fc6c7825 */ /* 0x008fca00078e02a4 */
[----:B------:R2:W-:Y:S04]  /*375c0*/  STL.64 [R1+0xda0], R108 ;  /* 0x000da06c01007387 */ /* 0x0005e80000100a00 */
[----:B------:R-:W3:Y:S04]  /*375d0*/  LDL.LU.64 R156, [R1+0xe18] ;  /* 0x000e1800019c7983 */ /* 0x000ee80000300a00 */
[----:B------:R2:W-:Y:S01]  /*375e0*/  LDGSTS.E [R8+-0x35ff8], desc[UR48][R108.64], P1 ;  /* 0xca0080006c087fae */ /* 0x0005e20008921870 */
[----:B------:R-:W-:-:S03]  /*375f0*/  ISETP.GE.AND P1, PT, R13, UR10, PT ;  /* 0x0000000a0d007c0c */ /* 0x000fc6000bf26270 */
[----:B------:R-:W3:Y:S01]  /*37600*/  LDL.LU.64 R12, [R1+0xe10] ;  /* 0x000e1000010c7983 */ /* 0x000ee20000300a00 */
[C---:B--2---:R-:W-:Y:S02]  /*37610*/  IMAD.WIDE R108, R252.reuse, 0x4, R244 ;  /* 0x00000004fc6c7825 */ /* 0x044fe400078e02f4 */
[----:B------:R-:W1:Y:S02]  /*37620*/  S2R R245, SR_TID.X ;  /* 0x0000000000f57919 */ /* 0x000e640000002100 */
[----:B------:R-:W-:-:S05]  /*37630*/  IMAD.WIDE R120, R252, 0x4, R120 ;  /* 0x00000004fc787825 */ /* 0x000fca00078e0278 */
[----:B------:R2:W-:Y:S04]  /*37640*/  STL.64 [R1+0xda8], R120 ;  /* 0x000da87801007387 */ /* 0x0005e80000100a00 */
[----:B------:R4:W-:Y:S04]  /*37650*/  STL.64 [R1+0xe20], R108 ;  /* 0x000e206c01007387 */ /* 0x0009e80000100a00 */
[----:B------:R-:W-:Y:S04]  /*37660*/  LDGSTS.E [R8+-0x34000], desc[UR48][R120.64], P4 ;  /* 0xcc00000078087fae */ /* 0x000fe8000a121870 */
[----:B------:R4:W-:Y:S04]  /*37670*/  LDGSTS.E [R8+-0x33ff8], desc[UR48][R108.64], P5 ;  /* 0xcc0080006c087fae */ /* 0x0009e8000a921870 */
[----:B--2---:R-:W2:Y:S01]  /*37680*/  LDL.LU.64 R120, [R1+0xd98] ;  /* 0x000d980001787983 */ /* 0x004ea20000300a00 */
[----:B-1----:R-:W-:-:S02]  /*37690*/  SHF.R.U32.HI R244, RZ, 0x6, R245 ;  /* 0x00000006fff47819 */ /* 0x002fc400000116f5 */
[----:B------:R-:W-:Y:S02]  /*376a0*/  SHF.R.U32.HI R245, RZ, 0x6, R245 ;  /* 0x00000006fff57819 */ /* 0x000fe400000116f5 */
[----:B------:R-:W-:Y:S02]  /*376b0*/  SGXT.U32 R244, R244, 0x1 ;  /* 0x00000001f4f4781a */ /* 0x000fe40000000000 */
[----:B------:R-:W-:Y:S02]  /*376c0*/  SGXT.U32 R245, R245, 0x1 ;  /* 0x00000001f5f5781a */ /* 0x000fe40000000000 */
[----:B------:R-:W-:Y:S02]  /*376d0*/  LOP3.LUT R244, R244, 0x16, RZ, 0xfc, !PT ;  /* 0x00000016f4f47812 */ /* 0x000fe400078efcff */
[----:B------:R-:W-:Y:S02]  /*376e0*/  LOP3.LUT R245, R245, 0x30, RZ, 0xfc, !PT ;  /* 0x00000030f5f57812 */ /* 0x000fe400078efcff */
[----:B------:R-:W-:-:S02]  /*376f0*/  ISETP.GE.AND P4, PT, R244, UR10, PT ;  /* 0x0000000af4007c0c */ /* 0x000fc4000bf86270 */
[----:B------:R-:W-:Y:S02]  /*37700*/  ISETP.GE.AND P5, PT, R245, UR10, PT ;  /* 0x0000000af5007c0c */ /* 0x000fe4000bfa6270 */
[----:B------:R-:W2:Y:S01]  /*37710*/  LDL.LU.64 R244, [R1+0xd90] ;  /* 0x000d900001f47983 */ /* 0x000ea20000300a00 */
[----:B------:R-:W-:Y:S02]  /*37720*/  SEL R4, RZ, 0x4, P6 ;  /* 0x00000004ff047807 */ /* 0x000fe40003000000 */
[----:B------:R-:W-:Y:S02]  /*37730*/  SEL R3, R3, RZ, P2 ;  /* 0x000000ff03037207 */ /* 0x000fe40001000000 */
[----:B------:R-:W-:Y:S02]  /*37740*/  SEL R4, R4, RZ, P2 ;  /* 0x000000ff04047207 */ /* 0x000fe40001000000 */
[----:B------:R-:W-:Y:S02]  /*37750*/  ISETP.NE.U32.AND P6, PT, R3, RZ, PT ;  /* 0x000000ff0300720c */ /* 0x000fe40003fc5070 */
[----:B------:R-:W-:-:S02]  /*37760*/  SEL R3, RZ, 0x4, P0 ;  /* 0x00000004ff037807 */ /* 0x000fc40000000000 */
[----:B------:R-:W-:Y:S01]  /*37770*/  ISETP.NE.U32.AND P0, PT, R4, RZ, PT ;  /* 0x000000ff0400720c */ /* 0x000fe20003f05070 */
[C---:B----4-:R-:W-:Y:S02]  /*37780*/  IMAD.WIDE R108, R252.reuse, 0x4, R220 ;  /* 0x00000004fc6c7825 */ /* 0x050fe400078e02dc */
[----:B------:R-:W1:Y:S02]  /*37790*/  S2R R221, SR_TID.X ;  /* 0x0000000000dd7919 */ /* 0x000e640000002100 */
[----:B------:R-:W-:Y:S01]  /*377a0*/  IMAD.WIDE R38, R252, 0x4, R38 ;  /* 0x00000004fc267825 */ /* 0x000fe200078e0226 */
[----:B------:R-:W-:Y:S04]  /*377b0*/  STL.64 [R1+0xe28], R108 ;  /* 0x000e286c01007387 */ /* 0x000fe80000100a00 */
[----:B------:R-:W-:Y:S04]  /*377c0*/  LDGSTS.E [R8+-0x32000], desc[UR48][R108.64], P6 ;  /* 0xce0000006c087fae */ /* 0x000fe8000b121870 */
[----:B------:R4:W-:Y:S04]  /*377d0*/  STL.64 [R1+0xe70], R38 ;  /* 0x000e702601007387 */ /* 0x0009e80000100a00 */
[----:B------:R4:W-:Y:S02]  /*377e0*/  LDGSTS.E [R8+-0x31ff8], desc[UR48][R38.64], P0 ;  /* 0xce00800026087fae */ /* 0x0009e40008121870 */
[----:B----4-:R-:W4:Y:S01]  /*377f0*/  S2R R39, SR_TID.X ;  /* 0x0000000000277919 */ /* 0x010f220000002100 */
[----:B-1----:R-:W-:-:S04]  /*37800*/  SHF.R.U32.HI R221, RZ, 0x6, R221 ;  /* 0x00000006ffdd7819 */ /* 0x002fc800000116dd */
[----:B------:R-:W-:Y:S02]  /*37810*/  SGXT.U32 R221, R221, 0x1 ;  /* 0x00000001dddd781a */ /* 0x000fe40000000000 */
[----:B------:R-:W-:Y:S02]  /*37820*/  SEL R4, RZ, 0x4, P3 ;  /* 0x00000004ff047807 */ /* 0x000fe40001800000 */
[----:B------:R-:W-:Y:S02]  /*37830*/  LOP3.LUT R221, R221, 0x32, RZ, 0xfc, !PT ;  /* 0x00000032dddd7812 */ /* 0x000fe400078efcff */
[----:B------:R-:W-:Y:S02]  /*37840*/  SEL R3, R3, RZ, P2 ;  /* 0x000000ff03037207 */ /* 0x000fe40001000000 */
[----:B------:R-:W-:Y:S02]  /*37850*/  SEL R4, R4, RZ, P2 ;  /* 0x000000ff04047207 */ /* 0x000fe40001000000 */
[----:B------:R-:W-:-:S02]  /*37860*/  ISETP.GE.AND P6, PT, R221, UR10, PT ;  /* 0x0000000add007c0c */ /* 0x000fc4000bfc6270 */
[----:B------:R-:W-:Y:S01]  /*37870*/  ISETP.NE.U32.AND P3, PT, R3, RZ, PT ;  /* 0x000000ff0300720c */ /* 0x000fe20003f65070 */
[----:B------:R-:W1:Y:S01]  /*37880*/  S2R R221, SR_TID.X ;  /* 0x0000000000dd7919 */ /* 0x000e620000002100 */
[----:B------:R-:W-:Y:S02]  /*37890*/  SEL R3, RZ, 0x4, P5 ;  /* 0x00000004ff037807 */ /* 0x000fe40002800000 */
[----:B----4-:R-:W-:-:S04]  /*378a0*/  SHF.R.U32.HI R39, RZ, 0x6, R39 ;  /* 0x00000006ff277819 */ /* 0x010fc80000011627 */
[----:B------:R-:W-:-:S04]  /*378b0*/  SGXT.U32 R39, R39, 0x1 ;  /* 0x000000012727781a */ /* 0x000fc80000000000 */
[----:B------:R-:W-:Y:S02]  /*378c0*/  LOP3.LUT R39, R39, 0x50, RZ, 0xfc, !PT ;  /* 0x0000005027277812 */ /* 0x000fe400078efcff */
[----:B------:R-:W-:Y:S02]  /*378d0*/  ISETP.NE.U32.AND P5, PT, R4, RZ, PT ;  /* 0x000000ff0400720c */ /* 0x000fe40003fa5070 */
[----:B------:R-:W-:Y:S02]  /*378e0*/  SEL R4, RZ, 0x4, P6 ;  /* 0x00000004ff047807 */ /* 0x000fe40003000000 */
[----:B------:R-:W-:Y:S02]  /*378f0*/  ISETP.GE.AND P6, PT, R39, UR10, PT ;  /* 0x0000000a27007c0c */ /* 0x000fe4000bfc6270 */
[----:B-1----:R-:W-:-:S04]  /*37900*/  SHF.R.U32.HI R221, RZ, 0x6, R221 ;  /* 0x00000006ffdd7819 */ /* 0x002fc800000116dd */
[----:B------:R-:W-:-:S04]  /*37910*/  SGXT.U32 R221, R221, 0x1 ;  /* 0x00000001dddd781a */ /* 0x000fc80000000000 */
[----:B------:R-:W-:Y:S01]  /*37920*/  LOP3.LUT R221, R221, 0x52, RZ, 0xfc, !PT ;  /* 0x00000052dddd7812 */ /* 0x000fe200078efcff */
[----:B---3--:R-:W-:Y:S02]  /*37930*/  IMAD.WIDE R108, R252, 0x4, R156 ;  /* 0x00000004fc6c7825 */ /* 0x008fe400078e029c */
[----:B------:R-:W3:Y:S04]  /*37940*/  LDL.LU.64 R156, [R1+0xd18] ;  /* 0x000d1800019c7983 */ /* 0x000ee80000300a00 */
[----:B------:R2:W-:Y:S04]  /*37950*/  STL.64 [R1+0xcb8], R108 ;  /* 0x000cb86c01007387 */ /* 0x0005e80000100a00 */
[----:B------:R-:W4:Y:S04]  /*37960*/  LDL.LU.64 R38, [R1+0xd10] ;  /* 0x000d100001267983 */ /* 0x000f280000300a00 */
[----:B------:R2:W-:Y:S01]  /*37970*/  LDGSTS.E [R9+-0x38000], desc[UR48][R108.64], P3 ;  /* 0xc80000006c097fae */ /* 0x0005e20009921870 */
[----:B------:R-:W-:-:S02]  /*37980*/  ISETP.GE.AND P3, PT, R221, UR10, PT ;  /* 0x0000000add007c0c */ /* 0x000fc4000bf66270 */
[----:B------:R-:W1:Y:S01]  /*37990*/  S2R R221, SR_TID.X ;  /* 0x0000000000dd7919 */ /* 0x000e620000002100 */
[----:B------:R-:W-:Y:S01]  /*379a0*/  SEL R3, R3, RZ, P2 ;  /* 0x000000ff03037207 */ /* 0x000fe20001000000 */
[----:B------:R-:W-:Y:S01]  /*379b0*/  IMAD.WIDE R12, R252, 0x4, R12 ;  /* 0x00000004fc0c7825 */ /* 0x000fe200078e020c */
[----:B------:R-:W-:Y:S02]  /*379c0*/  SEL R5, RZ, 0x4, P3 ;  /* 0x00000004ff057807 */ /* 0x000fe40001800000 */
[----:B------:R-:W-:Y:S02]  /*379d0*/  ISETP.NE.U32.AND P0, PT, R3, RZ, PT ;  /* 0x000000ff0300720c */ /* 0x000fe40003f05070 */
[----:B------:R2:W-:Y:S01]  /*379e0*/  STL.64 [R1+0xcc0], R12 ;  /* 0x000cc00c01007387 */ /* 0x0005e20000100a00 */
[----:B------:R-:W-:-:S03]  /*379f0*/  SEL R3, RZ, 0x4, P6 ;  /* 0x00000004ff037807 */ /* 0x000fc60003000000 */
[----:B------:R2:W-:Y:S01]  /*37a00*/  LDGSTS.E [R9+-0x37ff8], desc[UR48][R12.64], P5 ;  /* 0xc80080000c097fae */ /* 0x0005e2000a921870 */
[--C-:B-1----:R-:W-:Y:S02]  /*37a10*/  SHF.R.U32.HI R220, RZ, 0x6, R221.reuse ;  /* 0x00000006ffdc7819 */ /* 0x102fe400000116dd */
[----:B------:R-:W-:Y:S02]  /*37a20*/  SHF.R.U32.HI R221, RZ, 0x6, R221 ;  /* 0x00000006ffdd7819 */ /* 0x000fe400000116dd */
[----:B------:R-:W-:Y:S02]  /*37a30*/  SGXT.U32 R220, R220, 0x1 ;  /* 0x00000001dcdc781a */ /* 0x000fe40000000000 */
[----:B------:R-:W-:Y:S02]  /*37a40*/  SGXT.U32 R221, R221, 0x1 ;  /* 0x00000001dddd781a */ /* 0x000fe40000000000 */
[----:B------:R-:W-:Y:S02]  /*37a50*/  LOP3.LUT R220, R220, 0x70, RZ, 0xfc, !PT ;  /* 0x00000070dcdc7812 */ /* 0x000fe400078efcff */
[----:B------:R-:W-:-:S02]  /*37a60*/  LOP3.LUT R221, R221, 0x72, RZ, 0xfc, !PT ;  /* 0x00000072dddd7812 */ /* 0x000fc400078efcff */
[----:B------:R-:W-:Y:S02]  /*37a70*/  ISETP.GE.AND P6, PT, R220, UR10, PT ;  /* 0x0000000adc007c0c */ /* 0x000fe4000bfc6270 */
[----:B------:R-:W-:Y:S01]  /*37a80*/  ISETP.GE.AND P3, PT, R221, UR10, PT ;  /* 0x0000000add007c0c */ /* 0x000fe2000bf66270 */
[----:B--2---:R-:W-:-:S05]  /*37a90*/  IMAD.WIDE R108, R252, 0x4, R120 ;  /* 0x00000004fc6c7825 */ /* 0x004fca00078e0278 */
[----:B------:R4:W-:Y:S04]  /*37aa0*/  STL.64 [R1+0xd30], R108 ;  /* 0x000d306c01007387 */ /* 0x0009e80000100a00 */
[----:B------:R-:W2:Y:S04]  /*37ab0*/  LDL.LU.64 R220, [R1+0xc98] ;  /* 0x000c980001dc7983 */ /* 0x000ea80000300a00 */
[----:B------:R-:W2:Y:S01]  /*37ac0*/  LDL.LU.64 R120, [R1+0xc90] ;  /* 0x000c900001787983 */ /* 0x000ea20000300a00 */
[----:B------:R-:W-:-:S03]  /*37ad0*/  SEL R4, R4, RZ, P2 ;  /* 0x000000ff04047207 */ /* 0x000fc60001000000 */
[----:B------:R4:W-:Y:S01]  /*37ae0*/  LDGSTS.E [R9+-0x36000], desc[UR48][R108.64], P0 ;  /* 0xca0000006c097fae */ /* 0x0009e20008121870 */
[----:B------:R-:W-:-:S03]  /*37af0*/  IMAD.WIDE R12, R252, 0x4, R244 ;  /* 0x00000004fc0c7825 */ /* 0x000fc600078e02f4 */
[----:B------:R-:W2:Y:S01]  /*37b00*/  LDL.LU.64 R244, [R1+0xe08] ;  /* 0x000e080001f47983 */ /* 0x000ea20000300a00 */
[----:B------:R-:W-:-:S03]  /*37b10*/  ISETP.NE.U32.AND P5, PT, R4, RZ, PT ;  /* 0x000000ff0400720c */ /* 0x000fc60003fa5070 */
[----:B------:R1:W-:Y:S10]  /*37b20*/  STL.64 [R1+0xd38], R12 ;  /* 0x000d380c01007387 */ /* 0x0003f40000100a00 */
[----:B------:R-:W-:Y:S01]  /*37b30*/  LDGSTS.E [R9+-0x35ff8], desc[UR48][R12.64], P5 ;  /* 0xca0080000c097fae */ /* 0x000fe2000a921870 */
[----:B------:R-:W-:-:S02]  /*37b40*/  SEL R3, R3, RZ, P2 ;  /* 0x000000ff03037207 */ /* 0x000fc40001000000 */
[----:B------:R-:W-:Y:S02]  /*37b50*/  SEL R4, RZ, 0x4, P6 ;  /* 0x00000004ff047807 */ /* 0x000fe40003000000 */
[----:B------:R-:W-:Y:S02]  /*37b60*/  ISETP.NE.U32.AND P6, PT, R3, RZ, PT ;  /* 0x000000ff0300720c */ /* 0x000fe40003fc5070 */
[----:B------:R-:W-:Y:S02]  /*37b70*/  SEL R3, RZ, 0x4, P3 ;  /* 0x00000004ff037807 */ /* 0x000fe40001800000 */
[----:B------:R-:W-:Y:S02]  /*37b80*/  SEL R5, R5, RZ, P2 ;  /* 0x000000ff05057207 */ /* 0x000fe40001000000 */
[----:B------:R-:W-:Y:S02]  /*37b90*/  SEL R4, R4, RZ, P2 ;  /* 0x000000ff04047207 */ /* 0x000fe40001000000 */
[----:B------:R-:W-:-:S02]  /*37ba0*/  ISETP.NE.U32.AND P3, PT, R5, RZ, PT ;  /* 0x000000ff0500720c */ /* 0x000fc40003f65070 */
[----:B------:R-:W-:Y:S02]  /*37bb0*/  SEL R3, R3, RZ, P2 ;  /* 0x000000ff03037207 */ /* 0x000fe40001000000 */
[----:B------:R-:W-:Y:S02]  /*37bc0*/  ISETP.NE.U32.AND P5, PT, R4, RZ, PT ;  /* 0x000000ff0400720c */ /* 0x000fe40003fa5070 */
[----:B------:R-:W-:Y:S02]  /*37bd0*/  SEL R4, RZ, 0x4, P1 ;  /* 0x00000004ff047807 */ /* 0x000fe40000800000 */
[----:B------:R-:W-:Y:S02]  /*37be0*/  ISETP.NE.U32.AND P1, PT, R3, RZ, PT ;  /* 0x000000ff0300720c */ /* 0x000fe40003f25070 */
[----:B------:R-:W-:Y:S01]  /*37bf0*/  SEL R3, RZ, 0x4, P4 ;  /* 0x00000004ff037807 */ /* 0x000fe20002000000 */
[----:B---3--:R-:W-:-:S05]  /*37c00*/  IMAD.WIDE R134, R252, 0x4, R156 ;  /* 0x00000004fc867825 */ /* 0x008fca00078e029c */
[----:B------:R3:W-:Y:S01]  /*37c10*/  STL.64 [R1+0xd90], R134 ;  /* 0x000d908601007387 */ /* 0x0007e20000100a00 */
[----:B----4-:R-:W-:-:S03]  /*37c20*/  IMAD.WIDE R108, R252, 0x4, R38 ;  /* 0x00000004fc6c7825 */ /* 0x010fc600078e0226 */
[----:B-1----:R-:W4:Y:S04]  /*37c30*/  LDL.LU.64 R12, [R1+0xe00] ;  /* 0x000e0000010c7983 */ /* 0x002f280000300a00 */
[----:B------:R-:W4:Y:S01]  /*37c40*/  LDL.LU.64 R38, [R1+0xd88] ;  /* 0x000d880001267983 */ /* 0x000f220000300a00 */
[----:B------:R-:W1:Y:S03]  /*37c50*/  S2R R156, SR_TID.X ;  /* 0x00000000009c7919 */ /* 0x000e660000002100 */
[----:B------:R3:W-:Y:S04]  /*37c60*/  LDGSTS.E [R9+-0x34000], desc[UR48][R134.64], P6 ;  /* 0xcc00000086097fae */ /* 0x0007e8000b121870 */
[----:B------:R3:W-:Y:S04]  /*37c70*/  STL.64 [R1+0xd98], R108 ;  /* 0x000d986c01007387 */ /* 0x0007e80000100a00 */
[----:B------:R3:W-:Y:S01]  /*37c80*/  LDGSTS.E [R9+-0x33ff8], desc[UR48][R108.64], P3 ;  /* 0xcc0080006c097fae */ /* 0x0007e20009921870 */
        /* <DEDUP_REMOVED lines=8> */
[----:B------:R-:W4:Y:S01]  /*37d10*/  LDL.LU.64 R156, [R1+0xd80] ;  /* 0x000d8000019c7983 */ /* 0x000f220000300a00 */
[----:B--2---:R-:W-:-:S04]  /*37d20*/  IMAD.WIDE R138, R252, 0x4, R220 ;  /* 0x00000004fc8a7825 */ /* 0x004fc800078e02dc */
[C---:B---3--:R-:W-:Y:S01]  /*37d30*/  IMAD.WIDE R134, R252.reuse, 0x4, R120 ;  /* 0x00000004fc867825 */ /* 0x048fe200078e0278 */
[----:B------:R-:W-:Y:S04]  /*37d40*/  STL.64 [R1+0xe10], R138 ;  /* 0x000e108a01007387 */ /* 0x000fe80000100a00 */
[----:B------:R-:W2:Y:S01]  /*37d50*/  LDL.LU.64 R120, [R1+0xd08] ;  /* 0x000d080001787983 */ /* 0x000ea20000300a00 */
[----:B------:R-:W-:-:S03]  /*37d60*/  IMAD.WIDE R108, R252, 0x4, R244 ;  /* 0x00000004fc6c7825 */ /* 0x000fc600078e02f4 */
[----:B------:R-:W-:Y:S04]  /*37d70*/  STL.64 [R1+0xe18], R134 ;  /* 0x000e188601007387 */ /* 0x000fe80000100a00 */
[----:B------:R-:W-:Y:S04]  /*37d80*/  STL.64 [R1+0xcb0], R108 ;  /* 0x000cb06c01007387 */ /* 0x000fe80000100a00 */
[----:B------:R-:W3:Y:S01]  /*37d90*/  LDL.LU.64 R244, [R1+0xd00] ;  /* 0x000d000001f47983 */ /* 0x000ee20000300a00 */
[----:B------:R-:W1:Y:S01]  /*37da0*/  S2R R165, SR_TID.X ;  /* 0x0000000000a57919 */ /* 0x000e620000002100 */
[----:B------:R-:W1:Y:S02]  /*37db0*/  S2R R220, SR_TID.X ;  /* 0x0000000000dc7919 */ /* 0x000e640000002100 */
[----:B------:R-:W-:Y:S04]  /*37dc0*/  LDGSTS.E [R9+-0x32000], desc[UR48][R138.64], P5 ;  /* 0xce0000008a097fae */ /* 0x000fe8000a921870 */
[----:B------:R4:W-:Y:S01]  /*37dd0*/  LDGSTS.E [R9+-0x31ff8], desc[UR48][R134.64], P1 ;  /* 0xce00800086097fae */ /* 0x0009e20008921870 */
[----:B-1----:R-:W-:-:S04]  /*37de0*/  SHF.R.U32.HI R165, RZ, 0x6, R165 ;  /* 0x00000006ffa57819 */ /* 0x002fc800000116a5 */
[----:B------:R-:W-:-:S04]  /*37df0*/  SGXT.U32 R165, R165, 0x1 ;  /* 0x00000001a5a5781a */ /* 0x000fc80000000000 */
[----:B------:R-:W-:-:S04]  /*37e00*/  LOP3.LUT R165, R165, 0x18, RZ, 0xfc, !PT ;  /* 0x00000018a5a57812 */ /* 0x000fc800078efcff */
[----:B------:R-:W-:Y:S02]  /*37e10*/  ISETP.GE.AND P0, PT, R165, UR10, PT ;  /* 0x0000000aa5007c0c */ /* 0x000fe4000bf06270 */
[----:B------:R-:W1:Y:S01]  /*37e20*/  S2R R165, SR_TID.X ;  /* 0x0000000000a57919 */ /* 0x000e620000002100 */
[----:B------:R-:W-:Y:S02]  /*37e30*/  SEL R4, R4, RZ, P2 ;  /* 0x000000ff04047207 */ /* 0x000fe40001000000 */
[----:B------:R-:W-:Y:S02]  /*37e40*/  SEL R3, R3, RZ, P2 ;  /* 0x000000ff03037207 */ /* 0x000fe40001000000 */
[----:B------:R-:W-:Y:S02]  /*37e50*/  ISETP.NE.U32.AND P3, PT, R4, RZ, PT ;  /* 0x000000ff0400720c */ /* 0x000fe40003f65070 */
[----:B------:R-:W-:Y:S02]  /*37e60*/  SHF.R.U32.HI R221, RZ, 0x6, R220 ;  /* 0x00000006ffdd7819 */ /* 0x000fe400000116dc */
[----:B------:R-:W-:-:S02]  /*37e70*/  SEL R4, RZ, 0x4, P6 ;  /* 0x00000004ff047807 */ /* 0x000fc40003000000 */
[----:B------:R-:W-:Y:S02]  /*37e80*/  SHF.R.U32.HI R220, RZ, 0x6, R220 ;  /* 0x00000006ffdc7819 */ /* 0x000fe400000116dc */
[----:B------:R-:W-:Y:S02]  /*37e90*/  ISETP.NE.U32.AND P6, PT, R3, RZ, PT ;  /* 0x000000ff0300720c */ /* 0x000fe40003fc5070 */
[----:B------:R-:W-:Y:S02]  /*37ea0*/  SEL R3, RZ, 0x4, P4 ;  /* 0x00000004ff037807 */ /* 0x000fe40002000000 */
[----:B------:R-:W-:Y:S01]  /*37eb0*/  SGXT.U32 R220, R220, 0x1 ;  /* 0x00000001dcdc781a */ /* 0x000fe20000000000 */
[----:B------:R-:W-:Y:S01]  /*37ec0*/  LDGSTS.E [R242+-0x38000], desc[UR48][R108.64], P3 ;  /* 0xc80000006cf27fae */ /* 0x000fe20009921870 */
[----:B------:R-:W-:Y:S02]  /*37ed0*/  SEL R3, R3, RZ, P2 ;  /* 0x000000ff03037207 */ /* 0x000fe40001000000 */
[----:B-1----:R-:W-:-:S04]  /*37ee0*/  SHF.R.U32.HI R165, RZ, 0x6, R165 ;  /* 0x00000006ffa57819 */ /* 0x002fc800000116a5 */
[----:B------:R-:W-:-:S04]  /*37ef0*/  SGXT.U32 R165, R165, 0x1 ;  /* 0x00000001a5a5781a */ /* 0x000fc80000000000 */
[----:B------:R-:W-:Y:S02]  /*37f00*/  LOP3.LUT R165, R165, 0x54, RZ, 0xfc, !PT ;  /* 0x00000054a5a57812 */ /* 0x000fe400078efcff */
[----:B------:R-:W-:Y:S02]  /*37f10*/  LOP3.LUT R220, R220, 0x56, RZ, 0xfc, !PT ;  /* 0x00000056dcdc7812 */ /* 0x000fe400078efcff */
[----:B------:R-:W-:Y:S02]  /*37f20*/  ISETP.GE.AND P4, PT, R165, UR10, PT ;  /* 0x0000000aa5007c0c */ /* 0x000fe4000bf86270 */
[----:B------:R-:W-:Y:S02]  /*37f30*/  SEL R4, R4, RZ, P2 ;  /* 0x000000ff04047207 */ /* 0x000fe40001000000 */
[----:B------:R-:W-:Y:S02]  /*37f40*/  ISETP.NE.U32.AND P1, PT, R3, RZ, PT ;  /* 0x000000ff0300720c */ /* 0x000fe40003f25070 */
[----:B------:R-:W-:-:S02]  /*37f50*/  SEL R3, RZ, 0x4, P4 ;  /* 0x00000004ff037807 */ /* 0x000fc40002000000 */
[----:B------:R-:W-:Y:S02]  /*37f60*/  ISETP.GE.AND P4, PT, R220, UR10, PT ;  /* 0x0000000adc007c0c */ /* 0x000fe4000bf86270 */
[----:B------:R-:W-:Y:S02]  /*37f70*/  ISETP.NE.U32.AND P5, PT, R4, RZ, PT ;  /* 0x000000ff0400720c */ /* 0x000fe40003fa5070 */
[----:B------:R-:W-:Y:S02]  /*37f80*/  SEL R4, R3, RZ, P2 ;  /* 0x000000ff03047207 */ /* 0x000fe40001000000 */
[----:B------:R-:W-:Y:S01]  /*37f90*/  SEL R3, RZ, 0x4, P4 ;  /* 0x00000004ff037807 */ /* 0x000fe20002000000 */
[----:B----4-:R-:W-:-:S04]  /*37fa0*/  IMAD.WIDE R8, R252, 0x4, R12 ;  /* 0x00000004fc087825 */ /* 0x010fc800078e020c */
[----:B------:R-:W-:Y:S01]  /*37fb0*/  IMAD.WIDE R12, R252, 0x4, R38 ;  /* 0x00000004fc0c7825 */ /* 0x000fe200078e0226 */
[----:B------:R1:W-:Y:S01]  /*37fc0*/  LDGSTS.E [R242+-0x37ff8], desc[UR48][R8.64], P6 ;  /* 0xc800800008f27fae */ /* 0x0003e2000b121870 */
[----:B------:R-:W4:Y:S03]  /*37fd0*/  S2R R39, SR_TID.X ;  /* 0x0000000000277919 */ /* 0x000f260000002100 */
[----:B------:R3:W-:Y:S01]  /*37fe0*/  LDGSTS.E [R242+-0x36000], desc[UR48][R12.64], P5 ;  /* 0xca0000000cf27fae */ /* 0x0007e2000a921870 */
[----:B----4-:R-:W-:-:S04]  /*37ff0*/  SHF.R.U32.HI R38, RZ, 0x6, R39 ;  /* 0x00000006ff267819 */ /* 0x010fc80000011627 */
[----:B------:R-:W-:-:S04]  /*38000*/  SGXT.U32 R38, R38, 0x1 ;  /* 0x000000012626781a */ /* 0x000fc80000000000 */
[----:B------:R-:W-:-:S04]  /*38010*/  LOP3.LUT R38, R38, 0x74, RZ, 0xfc, !PT ;  /* 0x0000007426267812 */ /* 0x000fc800078efcff */
[----:B------:R-:W-:Y:S02]  /*38020*/  ISETP.GE.AND P4, PT, R38, UR10, PT ;  /* 0x0000000a26007c0c */ /* 0x000fe4000bf86270 */
[----:B------:R-:W4:Y:S01]  /*38030*/  S2R R38, SR_TID.X ;  /* 0x0000000000267919 */ /* 0x000f220000002100 */
[----:B------:R-:W-:-:S04]  /*38040*/  SHF.R.U32.HI R39, RZ, 0x6, R39 ;  /* 0x00000006ff277819 */ /* 0x000fc80000011627 */
[----:B------:R-:W-:-:S04]  /*38050*/  SGXT.U32 R39, R39, 0x1 ;  /* 0x000000012727781a */ /* 0x000fc80000000000 */
[----:B------:R-:W-:-:S04]  /*38060*/  LOP3.LUT R39, R39, 0x76, RZ, 0xfc, !PT ;  /* 0x0000007627277812 */ /* 0x000fc800078efcff */
[----:B------:R-:W-:Y:S01]  /*38070*/  ISETP.GE.AND P5, PT, R39, UR10, PT ;  /* 0x0000000a27007c0c */ /* 0x000fe2000bfa6270 */
[----:B------:R1:W-:Y:S01]  /*38080*/  STL.64 [R1+0xca8], R8 ;  /* 0x000ca80801007387 */ /* 0x0003e20000100a00 */
[----:B------:R-:W-:Y:S02]  /*38090*/  SEL R3, R3, RZ, P2 ;  /* 0x000000ff03037207 */ /* 0x000fe40001000000 */
[----:B------:R-:W-:Y:S01]  /*380a0*/  ISETP.NE.U32.AND P6, PT, R4, RZ, PT ;  /* 0x000000ff0400720c */ /* 0x000fe20003fc5070 */
[----:B------:R3:W-:Y:S01]  /*380b0*/  STL.64 [R1+0xd20], R12 ;  /* 0x000d200c01007387 */ /* 0x0007e20000100a00 */
[----:B------:R-:W-:Y:S01]  /*380c0*/  SEL R4, RZ, 0x4, P5 ;  /* 0x00000004ff047807 */ /* 0x000fe20002800000 */
[----:B-1----:R-:W-:-:S05]  /*380d0*/  IMAD.WIDE R8, R252, 0x4, R156 ;  /* 0x00000004fc087825 */ /* 0x002fca00078e029c */
[----:B------:R1:W-:Y:S01]  /*380e0*/  LDGSTS.E [R242+-0x35ff8], desc[UR48][R8.64], P1 ;  /* 0xca00800008f27fae */ /* 0x0003e20008921870 */
[--C-:B----4-:R-:W-:Y:S02]  /*380f0*/  SHF.R.U32.HI R39, RZ, 0x6, R38.reuse ;  /* 0x00000006ff277819 */ /* 0x110fe40000011626 */
[----:B------:R-:W-:Y:S02]  /*38100*/  SHF.R.U32.HI R38, RZ, 0x6, R38 ;  /* 0x00000006ff267819 */ /* 0x000fe40000011626 */
[----:B------:R-:W-:Y:S02]  /*38110*/  SGXT.U32 R39, R39, 0x1 ;  /* 0x000000012727781a */ /* 0x000fe40000000000 */
[----:B------:R-:W-:Y:S02]  /*38120*/  SGXT.U32 R38, R38, 0x1 ;  /* 0x000000012626781a */ /* 0x000fe40000000000 */
[----:B------:R-:W-:Y:S02]  /*38130*/  LOP3.LUT R39, R39, 0x1e, RZ, 0xfc, !PT ;  /* 0x0000001e27277812 */ /* 0x000fe400078efcff */
[----:B------:R-:W-:Y:S01]  /*38140*/  LOP3.LUT R38, R38, 0x1c, RZ, 0xfc, !PT ;  /* 0x0000001c26267812 */ /* 0x000fe200078efcff */
[----:B------:R4:W-:Y:S01]  /*38150*/  STL.64 [R1+0xd28], R8 ;  /* 0x000d280801007387 */ /* 0x0009e20000100a00 */
[----:B------:R-:W-:-:S02]  /*38160*/  ISETP.NE.U32.AND P1, PT, R3, RZ, PT ;  /* 0x000000ff0300720c */ /* 0x000fc40003f25070 */
[----:B------:R-:W-:Y:S01]  /*38170*/  SEL R3, RZ, 0x4, P4 ;  /* 0x00000004ff037807 */ /* 0x000fe20002000000 */
[----:B------:R-:W4:Y:S01]  /*38180*/  LDL.LU.64 R188, [R1+0xdf0] ;  /* 0x000df00001bc7983 */ /* 0x000f220000300a00 */
[----:B------:R-:W-:Y:S02]  /*38190*/  ISETP.GE.AND P4, PT, R38, UR10, PT ;  /* 0x0000000a26007c0c */ /* 0x000fe4000bf86270 */
[----:B------:R-:W-:Y:S01]  /*381a0*/  ISETP.GE.AND P5, PT, R39, UR10, PT ;  /* 0x0000000a27007c0c */ /* 0x000fe2000bfa6270 */
[----:B------:R-:W4:Y:S04]  /*381b0*/  LDL.LU.64 R134, [R1+0xde8] ;  /* 0x000de80001867983 */ /* 0x000f280000300a00 */
[----:B------:R-:W4:Y:S01]  /*381c0*/  LDL.LU.64 R226, [R1+0xde0] ;  /* 0x000de00001e27983 */ /* 0x000f220000300a00 */
[----:B--2---:R-:W-:-:S03]  /*381d0*/  IMAD.WIDE R38, R252, 0x4, R120 ;  /* 0x00000004fc267825 */ /* 0x004fc600078e0278 */
[----:B------:R-:W2:Y:S01]  /*381e0*/  LDL.LU.64 R156, [R1+0xd78] ;  /* 0x000d7800019c7983 */ /* 0x000ea20000300a00 */
[----:B------:R-:W-:-:S03]  /*381f0*/  SGXT.U32 R221, R221, 0x1 ;  /* 0x00000001dddd781a */ /* 0x000fc60000000000 */
[----:B------:R-:W2:Y:S04]  /*38200*/  LDL.LU.64 R148, [R1+0xd70] ;  /* 0x000d700001947983 */ /* 0x000ea80000300a00 */
[----:B------:R-:W2:Y:S01]  /*38210*/  LDL.LU.64 R164, [R1+0xd68] ;  /* 0x000d680001a47983 */ /* 0x000ea20000300a00 */
[----:B---3--:R-:W-:-:S03]  /*38220*/  IMAD.WIDE R200, R252, 0x4, R244 ;  /* 0x00000004fcc87825 */ /* 0x008fc600078e02f4 */
[----:B------:R3:W-:Y:S01]  /*38230*/  STL.64 [R1+0xd80], R38 ;  /* 0x000d802601007387 */ /* 0x0007e20000100a00 */
[----:B------:R-:W-:-:S03]  /*38240*/  LOP3.LUT R221, R221, 0x1a, RZ, 0xfc, !PT ;  /* 0x0000001adddd7812 */ /* 0x000fc600078efcff */
[----:B------:R-:W2:Y:S04]  /*38250*/  LDL.LU.64 R12, [R1+0xd60] ;  /* 0x000d6000010c7983 */ /* 0x000ea80000300a00 */
[----:B------:R-:W2:Y:S04]  /*38260*/  LDL.LU.64 R140, [R1+0xcf8] ;  /* 0x000cf800018c7983 */ /* 0x000ea80000300a00 */
[----:B------:R-:W2:Y:S04]  /*38270*/  LDL.LU.64 R138, [R1+0xcf0] ;  /* 0x000cf000018a7983 */ /* 0x000ea80000300a00 */
[----:B------:R1:W-:Y:S01]  /*38280*/  STL.64 [R1+0xd88], R200 ;  /* 0x000d88c801007387 */ /* 0x0003e20000100a00 */
[----:B------:R-:W-:-:S03]  /*38290*/  ISETP.GE.AND P3, PT, R221, UR10, PT ;  /* 0x0000000add007c0c */ /* 0x000fc6000bf66270 */
[----:B------:R-:W2:Y:S04]  /*382a0*/  LDL.LU.64 R244, [R1+0xce8] ;  /* 0x000ce80001f47983 */ /* 0x000ea80000300a00 */
[----:B----4-:R-:W4:Y:S04]  /*382b0*/  LDL.LU.64 R8, [R1+0xce0] ;  /* 0x000ce00001087983 */ /* 0x010f280000300a00 */
[----:B------:R-:W4:Y:S04]  /*382c0*/  LDL.LU.64 R220, [R1+0xc88] ;  /* 0x000c880001dc7983 */ /* 0x000f280000300a00 */
[----:B------:R-:W4:Y:S04]  /*382d0*/  LDL.LU.64 R204, [R1+0xc80] ;  /* 0x000c800001cc7983 */ /* 0x000f280000300a00 */
[----:B------:R-:W4:Y:S04]  /*382e0*/  LDL.LU.64 R108, [R1+0xc78] ;  /* 0x000c7800016c7983 */ /* 0x000f280000300a00 */
[----:B------:R4:W-:Y:S01]  /*382f0*/  LDGSTS.E [R242+-0x34000], desc[UR48][R38.64], P6 ;  /* 0xcc00000026f27fae */ /* 0x0009e2000b121870 */
[----:B------:R-:W-:-:S03]  /*38300*/  SEL R5, R3, RZ, P2 ;  /* 0x000000ff03057207 */ /* 0x000fc60001000000 */
[----:B---3--:R-:W3:Y:S04]  /*38310*/  LDL.LU.64 R38, [R1+0xc70] ;  /* 0x000c700001267983 */ /* 0x008ee80000300a00 */
[----:B------:R-:W3:Y:S04]  /*38320*/  LDL.LU.64 R236, [R1+0x20] ;  /* 0x0000200001ec7983 */ /* 0x000ee80000300a00 */
[----:B------:R-:W3:Y:S01]  /*38330*/  LDL.LU.64 R120, [R1+0x18] ;  /* 0x0000180001787983 */ /* 0x000ee20000300a00 */
[----:B------:R-:W-:Y:S02]  /*38340*/  SEL R4, R4, RZ, P2 ;  /* 0x000000ff04047207 */ /* 0x000fe40001000000 */
[----:B------:R-:W-:Y:S01]  /*38350*/  SEL R3, RZ, 0x4, P0 ;  /* 0x00000004ff037807 */ /* 0x000fe20000000000 */
[----:B------:R-:W-:Y:S01]  /*38360*/  LDGSTS.E [R242+-0x33ff8], desc[UR48][R200.64], P1 ;  /* 0xcc008000c8f27fae */ /* 0x000fe20008921870 */
[----:B------:R-:W-:-:S02]  /*38370*/  ISETP.NE.U32.AND P0, PT, R5, RZ, PT ;  /* 0x000000ff0500720c */ /* 0x000fc40003f05070 */
[----:B------:R-:W-:Y:S02]  /*38380*/  ISETP.NE.U32.AND P6, PT, R4, RZ, PT ;  /* 0x000000ff0400720c */ /* 0x000fe40003fc5070 */
[----:B------:R-:W3:Y:S01]  /*38390*/  LDL.LU.64 R4, [R1+0xdf8] ;  /* 0x000df80001047983 */ /* 0x000ee20000300a00 */
[----:B------:R-:W-:-:S04]  /*383a0*/  SEL R3, R3, RZ, P2 ;  /* 0x000000ff03037207 */ /* 0x000fc80001000000 */
[----:B------:R-:W-:Y:S02]  /*383b0*/  ISETP.NE.U32.AND P1, PT, R3, RZ, PT ;  /* 0x000000ff0300720c */ /* 0x000fe40003f25070 */
[----:B------:R-:W-:Y:S01]  /*383c0*/  SEL R3, RZ, 0x4, P3 ;  /* 0x00000004ff037807 */ /* 0x000fe20001800000 */
[----:B-1----:R-:W3:Y:S01]  /*383d0*/  LDL.LU.64 R200, [R1+0x2028] ;  /* 0x0020280001c87983 */ /* 0x002ee20000300a00 */
[----:B------:R-:W-:-:S03]  /*383e0*/  ISETP.GE.AND P3, PT, R2, UR10, PT ;  /* 0x0000000a02007c0c */ /* 0x000fc6000bf66270 */
[----:B------:R-:W5:Y:S01]  /*383f0*/  LDL.LU R2, [R1+0x2020] ;  /* 0x0020200001027983 */ /* 0x000f620000300800 */
[----:B------:R-:W-:Y:S01]  /*38400*/  SEL R3, R3, RZ, P2 ;  /* 0x000000ff03037207 */ /* 0x000fe20001000000 */
[----:B------:R-:W-:-:S04]  /*38410*/  IMAD.WIDE R188, R252, 0x4, R188 ;  /* 0x00000004fcbc7825 */ /* 0x000fc800078e02bc */
[C---:B------:R-:W-:Y:S01]  /*38420*/  IMAD.WIDE R134, R252.reuse, 0x4, R134 ;  /* 0x00000004fc867825 */ /* 0x040fe200078e0286 */
[----:B------:R-:W-:Y:S03]  /*38430*/  STL.64 [R1+0xc90], R188 ;  /* 0x000c90bc01007387 */ /* 0x000fe60000100a00 */
[C---:B------:R-:W-:Y:S01]  /*38440*/  IMAD.WIDE R226, R252.reuse, 0x4, R226 ;  /* 0x00000004fce27825 */ /* 0x040fe200078e02e2 */
[----:B------:R-:W-:Y:S03]  /*38450*/  STL.64 [R1+0xc98], R134 ;  /* 0x000c988601007387 */ /* 0x000fe60000100a00 */
[----:B--2---:R-:W-:-:S04]  /*38460*/  IMAD.WIDE R156, R252, 0x4, R156 ;  /* 0x00000004fc9c7825 */ /* 0x004fc800078e029c */
[----:B------:R-:W-:-:S04]  /*38470*/  IMAD.WIDE R148, R252, 0x4, R148 ;  /* 0x00000004fc947825 */ /* 0x000fc800078e0294 */
[----:B------:R-:W-:-:S05]  /*38480*/  IMAD.WIDE R164, R252, 0x4, R164 ;  /* 0x00000004fca47825 */ /* 0x000fca00078e02a4 */
[----:B------:R1:W-:Y:S01]  /*38490*/  STL.64 [R1+0xd10], R164 ;  /* 0x000d10a401007387 */ /* 0x0003e20000100a00 */
[----:B------:R-:W-:-:S04]  /*384a0*/  IMAD.WIDE R12, R252, 0x4, R12 ;  /* 0x00000004fc0c7825 */ /* 0x000fc800078e020c */
[C---:B------:R-:W-:Y:S01]  /*384b0*/  IMAD.WIDE R140, R252.reuse, 0x4, R140 ;  /* 0x00000004fc8c7825 */ /* 0x040fe200078e028c */
[----:B-1----:R-:W2:Y:S04]  /*384c0*/  LDL.LU.64 R164, [R1+0x2018] ;  /* 0x0020180001a47983 */ /* 0x002ea80000300a00 */
[----:B------:R-:W-:Y:S01]  /*384d0*/  STL.64 [R1+0xd00], R156 ;  /* 0x000d009c01007387 */ /* 0x000fe20000100a00 */
[----:B------:R-:W-:-:S03]  /*384e0*/  IMAD.WIDE R244, R252, 0x4, R244 ;  /* 0x00000004fcf47825 */ /* 0x000fc600078e02f4 */
[----:B------:R-:W-:Y:S01]  /*384f0*/  STL.64 [R1+0xca0], R226 ;  /* 0x000ca0e201007387 */ /* 0x000fe20000100a00 */
[----:B----4-:R-:W-:-:S03]  /*38500*/  IMAD.WIDE R8, R252, 0x4, R8 ;  /* 0x00000004fc087825 */ /* 0x010fc600078e0208 */
[----:B------:R-:W-:Y:S04]  /*38510*/  STL.64 [R1+0xd08], R148 ;  /* 0x000d089401007387 */ /* 0x000fe80000100a00 */
[----:B------:R1:W-:Y:S04]  /*38520*/  STL.64 [R1+0xd18], R12 ;  /* 0x000d180c01007387 */ /* 0x0003e80000100a00 */
[----:B-1----:R-:W4:Y:S04]  /*38530*/  LDL.LU.64 R12, [R1+0x2010] ;  /* 0x00201000010c7983 */ /* 0x002f280000300a00 */
[----:B------:R1:W-:Y:S04]  /*38540*/  STL.64 [R1+0xce8], R244 ;  /* 0x000ce8f401007387 */ /* 0x0003e80000100a00 */
[----:B-1----:R-:W2:Y:S04]  /*38550*/  LDL.LU.64 R244, [R1+0x2008] ;  /* 0x0020080001f47983 */ /* 0x002ea80000300a00 */
[----:B------:R-:W-:Y:S04]  /*38560*/  STL.64 [R1+0xcf8], R140 ;  /* 0x000cf88c01007387 */ /* 0x000fe80000100a00 */
[----:B------:R3:W-:Y:S02]  /*38570*/  STL.64 [R1+0xce0], R8 ;  /* 0x000ce00801007387 */ /* 0x0007e40000100a00 */
[----:B---3--:R-:W-:-:S02]  /*38580*/  IMAD.WIDE R8, R252, 0x4, R120 ;  /* 0x00000004fc087825 */ /* 0x008fc400078e0278 */
[----:B------:R-:W1:Y:S02]  /*38590*/  S2R R121, SR_TID.X ;  /* 0x0000000000797919 */ /* 0x000e640000002100 */
[----:B------:R-:W-:-:S04]  /*385a0*/  IMAD.WIDE R220, R252, 0x4, R220 ;  /* 0x00000004fcdc7825 */ /* 0x000fc800078e02dc */
[C---:B------:R-:W-:Y:S01]  /*385b0*/  IMAD.WIDE R204, R252.reuse, 0x4, R204 ;  /* 0x00000004fccc7825 */ /* 0x040fe200078e02cc */
[----:B------:R-:W-:Y:S04]  /*385c0*/  LDGSTS.E [R242+-0x32000], desc[UR48][R220.64], P0 ;  /* 0xce000000dcf27fae */ /* 0x000fe80008121870 */
[----:B------:R3:W-:Y:S01]  /*385d0*/  LDGSTS.E [R242+-0x31ff8], desc[UR48][R204.64], P6 ;  /* 0xce008000ccf27fae */ /* 0x0007e2000b121870 */
[----:B------:R-:W-:-:S04]  /*385e0*/  IMAD.WIDE R138, R252, 0x4, R138 ;  /* 0x00000004fc8a7825 */ /* 0x000fc800078e028a */
[----:B------:R-:W-:Y:S01]  /*385f0*/  IMAD.WIDE R236, R252, 0x4, R236 ;  /* 0x00000004fcec7825 */ /* 0x000fe200078e02ec */
[----:B-1----:R-:W-:-:S04]  /*38600*/  SHF.R.U32.HI R120, RZ, 0x6, R121 ;  /* 0x00000006ff787819 */ /* 0x002fc80000011679 */
[----:B------:R-:W-:-:S04]  /*38610*/  SGXT.U32 R120, R120, 0x1 ;  /* 0x000000017878781a */ /* 0x000fc80000000000 */
[----:B------:R-:W-:-:S04]  /*38620*/  LOP3.LUT R120, R120, 0x3a, RZ, 0xfc, !PT ;  /* 0x0000003a78787812 */ /* 0x000fc800078efcff */
[----:B------:R-:W-:Y:S02]  /*38630*/  ISETP.GE.AND P6, PT, R120, UR10, PT ;  /* 0x0000000a78007c0c */ /* 0x000fe4000bfc6270 */
[----:B------:R-:W-:Y:S01]  /*38640*/  SHF.R.U32.HI R120, RZ, 0x6, R121 ;  /* 0x00000006ff787819 */ /* 0x000fe20000011679 */
[----:B------:R-:W-:Y:S01]  /*38650*/  IMAD.WIDE R108, R252, 0x4, R108 ;  /* 0x00000004fc6c7825 */ /* 0x000fe200078e026c */
[----:B------:R-:W-:Y:S02]  /*38660*/  STL.64 [R1+0xcf0], R138 ;  /* 0x000cf08a01007387 */ /* 0x000fe40000100a00 */
[----:B------:R-:W-:Y:S02]  /*38670*/  SGXT.U32 R120, R120, 0x1 ;  /* 0x000000017878781a */ /* 0x000fe40000000000 */
[----:B------:R-:W-:Y:S02]  /*38680*/  STL.64 [R1+0xc88], R220 ;  /* 0x000c88dc01007387 */ /* 0x000fe40000100a00 */
[----:B------:R-:W-:-:S02]  /*38690*/  LOP3.LUT R120, R120, 0x58, RZ, 0xfc, !PT ;  /* 0x0000005878787812 */ /* 0x000fc400078efcff */
[----:B------:R-:W-:Y:S04]  /*386a0*/  STL.64 [R1+0xc80], R204 ;  /* 0x000c80cc01007387 */ /* 0x000fe80000100a00 */
[----:B------:R-:W-:Y:S04]  /*386b0*/  STL.64 [R1+0xd68], R236 ;  /* 0x000d68ec01007387 */ /* 0x000fe80000100a00 */
[----:B------:R-:W-:Y:S04]  /*386c0*/  STL.64 [R1+0xc78], R108 ;  /* 0x000c786c01007387 */ /* 0x000fe80000100a00 */
[----:B------:R1:W-:Y:S02]  /*386d0*/  STL.64 [R1+0xd60], R8 ;  /* 0x000d600801007387 */ /* 0x0003e40000100a00 */
[----:B-1----:R-:W-:-:S02]  /*386e0*/  SEL R8, RZ, 0x4, P3 ;  /* 0x00000004ff087807 */ /* 0x002fc40001800000 */
[----:B------:R-:W-:Y:S02]  /*386f0*/  ISETP.GE.AND P3, PT, R120, UR10, PT ;  /* 0x0000000a78007c0c */ /* 0x000fe4000bf66270 */
[----:B------:R-:W-:-:S04]  /*38700*/  SHF.R.U32.HI R120, RZ, 0x6, R121 ;  /* 0x00000006ff787819 */ /* 0x000fc80000011679 */
[----:B------:R-:W-:Y:S02]  /*38710*/  SGXT.U32 R120, R120, 0x1 ;  /* 0x000000017878781a */ /* 0x000fe40000000000 */
[----:B------:R-:W-:Y:S02]  /*38720*/  ISETP.NE.U32.AND P0, PT, R3, RZ, PT ;  /* 0x000000ff0300720c */ /* 0x000fe40003f05070 */
[----:B------:R-:W-:Y:S02]  /*38730*/  LOP3.LUT R120, R120, 0x5a, RZ, 0xfc, !PT ;  /* 0x0000005a78787812 */ /* 0x000fe400078efcff */
[----:B------:R-:W-:Y:S02]  /*38740*/  SEL R3, RZ, 0x4, P6 ;  /* 0x00000004ff037807 */ /* 0x000fe40003000000 */
[----:B------:R-:W-:Y:S02]  /*38750*/  ISETP.GE.AND P6, PT, R120, UR10, PT ;  /* 0x0000000a78007c0c */ /* 0x000fe4000bfc6270 */
[----:B------:R-:W-:Y:S01]  /*38760*/  SHF.R.U32.HI R120, RZ, 0x6, R121 ;  /* 0x00000006ff787819 */ /* 0x000fe20000011679 */
[----:B------:R-:W-:Y:S01]  /*38770*/  IMAD.WIDE R4, R252, 0x4, R4 ;  /* 0x00000004fc047825 */ /* 0x000fe200078e0204 */
[----:B------:R-:W-:-:S02]  /*38780*/  SEL R8, R8, RZ, P2 ;  /* 0x000000ff08087207 */ /* 0x000fc40001000000 */
[----:B------:R-:W-:Y:S02]  /*38790*/  SGXT.U32 R120, R120, 0x1 ;  /* 0x000000017878781a */ /* 0x000fe40000000000 */
[----:B------:R-:W-:Y:S01]  /*387a0*/  SHF.R.U32.HI R121, RZ, 0x6, R121 ;  /* 0x00000006ff797819 */ /* 0x000fe20000011679 */
[----:B------:R1:W-:Y:S01]  /*387b0*/  LDGSTS.E [R243+-0x38000], desc[UR48][R4.64], P1 ;  /* 0xc800000004f37fae */ /* 0x0003e20008921870 */
[----:B------:R-:W-:Y:S02]  /*387c0*/  LOP3.LUT R120, R120, 0x78, RZ, 0xfc, !PT ;  /* 0x0000007878787812 */ /* 0x000fe400078efcff */
[----:B------:R-:W-:Y:S01]  /*387d0*/  ISETP.NE.U32.AND P1, PT, R8, RZ, PT ;  /* 0x000000ff0800720c */ /* 0x000fe20003f25070 */
[----:B------:R-:W-:Y:S01]  /*387e0*/  LDGSTS.E [R243+-0x37ff8], desc[UR48][R188.64], P0 ;  /* 0xc8008000bcf37fae */ /* 0x000fe20008121870 */
[----:B------:R-:W-:Y:S02]  /*387f0*/  SEL R8, R3, RZ, P2 ;  /* 0x000000ff03087207 */ /* 0x000fe40001000000 */
[----:B------:R-:W-:-:S02]  /*38800*/  SEL R3, RZ, 0x4, P3 ;  /* 0x00000004ff037807 */ /* 0x000fc40001800000 */
[----:B------:R-:W-:Y:S02]  /*38810*/  SGXT.U32 R121, R121, 0x1 ;  /* 0x000000017979781a */ /* 0x000fe40000000000 */
[----:B------:R-:W-:Y:S02]  /*38820*/  ISETP.GE.AND P3, PT, R120, UR10, PT ;  /* 0x0000000a78007c0c */ /* 0x000fe4000bf66270 */
[----:B------:R-:W-:Y:S02]  /*38830*/  SEL R9, RZ, 0x4, P6 ;  /* 0x00000004ff097807 */ /* 0x000fe40003000000 */
[----:B------:R-:W-:Y:S01]  /*38840*/  ISETP.NE.U32.AND P6, PT, R8, RZ, PT ;  /* 0x000000ff0800720c */ /* 0x000fe20003fc5070 */
[----:B------:R-:W-:Y:S01]  /*38850*/  LDGSTS.E [R243+-0x36000], desc[UR48][R156.64], P1 ;  /* 0xca0000009cf37fae */ /* 0x000fe20008921870 */
[----:B------:R-:W-:Y:S02]  /*38860*/  LOP3.LUT R121, R121, 0x7a, RZ, 0xfc, !PT ;  /* 0x0000007a79797812 */ /* 0x000fe400078efcff */
[----:B------:R-:W-:-:S02]  /*38870*/  SEL R8, R3, RZ, P2 ;  /* 0x000000ff03087207 */ /* 0x000fc40001000000 */
[----:B------:R-:W-:Y:S02]  /*38880*/  SEL R3, RZ, 0x4, P3 ;  /* 0x00000004ff037807 */ /* 0x000fe40001800000 */
[----:B------:R-:W-:Y:S02]  /*38890*/  ISETP.GE.AND P3, PT, R121, UR10, PT ;  /* 0x0000000a79007c0c */ /* 0x000fe4000bf66270 */
[----:B------:R-:W-:Y:S02]  /*388a0*/  ISETP.NE.U32.AND P0, PT, R8, RZ, PT ;  /* 0x000000ff0800720c */ /* 0x000fe40003f05070 */
[----:B------:R-:W-:Y:S01]  /*388b0*/  SEL R9, R9, RZ, P2 ;  /* 0x000000ff09097207 */ /* 0x000fe20001000000 */
[----:B------:R-:W-:Y:S01]  /*388c0*/  IMAD.WIDE R38, R252, 0x4, R38 ;  /* 0x00000004fc267825 */ /* 0x000fe200078e0226 */
[----:B------:R-:W-:Y:S01]  /*388d0*/  SEL R8, R3, RZ, P2 ;  /* 0x000000ff03087207 */ /* 0x000fe20001000000 */
[----:B------:R-:W-:Y:S01]  /*388e0*/  LDGSTS.E [R243+-0x35ff8], desc[UR48][R148.64], P6 ;  /* 0xca00800094f37fae */ /* 0x000fe2000b121870 */
[----:B------:R-:W-:-:S02]  /*388f0*/  SEL R3, RZ, 0x4, P3 ;  /* 0x00000004ff037807 */ /* 0x000fc40001800000 */
[----:B------:R-:W-:Y:S02]  /*38900*/  ISETP.NE.U32.AND P1, PT, R9, RZ, PT ;  /* 0x000000ff0900720c */ /* 0x000fe40003f25070 */
[----:B------:R-:W-:Y:S01]  /*38910*/  ISETP.NE.U32.AND P3, PT, R8, RZ, PT ;  /* 0x000000ff0800720c */ /* 0x000fe20003f65070 */
[----:B------:R3:W-:Y:S04]  /*38920*/  STL.64 [R1+0xc70], R38 ;  /* 0x000c702601007387 */ /* 0x0007e80000100a00 */
[----:B------:R1:W-:Y:S04]  /*38930*/  STL.64 [R1+0x1a58], R4 ;  /* 0x001a580401007387 */ /* 0x0003e80000100a00 */
[----:B------:R-:W1:Y:S04]  /*38940*/  LDL.LU.64 R148, [R1+0xc68] ;  /* 0x000c680001947983 */ /* 0x000e680000300a00 */
[----:B------:R1:W-:Y:S04]  /*38950*/  LDGSTS.E [R243+-0x34000], desc[UR48][R140.64], P0 ;  /* 0xcc0000008cf37fae */ /* 0x0003e80008121870 */
[----:B------:R-:W-:Y:S04]  /*38960*/  LDGSTS.E [R243+-0x33ff8], desc[UR48][R138.64], P1 ;  /* 0xcc0080008af37fae */ /* 0x000fe80008921870 */
[----:B------:R1:W-:Y:S04]  /*38970*/  LDGSTS.E [R243+-0x32000], desc[UR48][R108.64], P3 ;  /* 0xce0000006cf37fae */ /* 0x0003e80009921870 */
[----:B------:R-:W4:Y:S04]  /*38980*/  LDL.LU.64 R140, [R1+0xc60] ;  /* 0x000c6000018c7983 */ /* 0x000f280000300a00 */
[----:B------:R-:W4:Y:S04]  /*38990*/  LDL.LU.64 R108, [R1+0xc58] ;  /* 0x000c5800016c7983 */ /* 0x000f280000300a00 */
[----:B------:R-:W4:Y:S04]  /*389a0*/  LDL.LU.64 R204, [R1+0xc50] ;  /* 0x000c500001cc7983 */ /* 0x000f280000300a00 */
[----:B------:R-:W4:Y:S01]  /*389b0*/  LDL.LU.64 R188, [R1+0xc48] ;  /* 0x000c480001bc7983 */ /* 0x000f220000300a00 */
[----:B------:R-:W3:Y:S01]  /*389c0*/  S2R R121, SR_TID.X ;  /* 0x0000000000797919 */ /* 0x000ee20000002100 */
[----:B------:R-:W-:-:S02]  /*389d0*/  SEL R8, R3, RZ, P2 ;  /* 0x000000ff03087207 */ /* 0x000fc40001000000 */
[----:B------:R-:W-:Y:S01]  /*389e0*/  SEL R3, RZ, 0x4, P4 ;  /* 0x00000004ff037807 */ /* 0x000fe20002000000 */
[----:B------:R-:W4:Y:S01]  /*389f0*/  LDL.LU.64 R138, [R1+0xc40] ;  /* 0x000c4000018a7983 */ /* 0x000f220000300a00 */
[--C-:B---3--:R-:W-:Y:S02]  /*38a00*/  SHF.R.U32.HI R120, RZ, 0x6, R121.reuse ;  /* 0x00000006ff787819 */ /* 0x108fe40000011679 */
[----:B------:R-:W-:-:S04]  /*38a10*/  SHF.R.U32.HI R121, RZ, 0x6, R121 ;  /* 0x00000006ff797819 */ /* 0x000fc80000011679 */
[----:B------:R-:W-:-:S04]  /*38a20*/  SGXT.U32 R121, R121, 0x1 ;  /* 0x000000017979781a */ /* 0x000fc80000000000 */
[----:B------:R-:W-:-:S04]  /*38a30*/  LOP3.LUT R121, R121, 0x3e, RZ, 0xfc, !PT ;  /* 0x0000003e79797812 */ /* 0x000fc800078efcff */
[----:B------:R-:W-:Y:S02]  /*38a40*/  ISETP.GE.AND P6, PT, R121, UR10, PT ;  /* 0x0000000a79007c0c */ /* 0x000fe4000bfc6270 */
[----:B------:R-:W3:Y:S01]  /*38a50*/  S2R R121, SR_TID.X ;  /* 0x0000000000797919 */ /* 0x000ee20000002100 */
[----:B------:R-:W-:-:S04]  /*38a60*/  SGXT.U32 R120, R120, 0x1 ;  /* 0x000000017878781a */ /* 0x000fc80000000000 */
[----:B------:R-:W-:-:S04]  /*38a70*/  LOP3.LUT R120, R120, 0x3c, RZ, 0xfc, !PT ;  /* 0x0000003c78787812 */ /* 0x000fc800078efcff */
[----:B------:R-:W-:Y:S02]  /*38a80*/  ISETP.GE.AND P4, PT, R120, UR10, PT ;  /* 0x0000000a78007c0c */ /* 0x000fe4000bf86270 */
[----:B------:R-:W2:Y:S01]  /*38a90*/  S2R R120, SR_TID.X ;  /* 0x0000000000787919 */ /* 0x000ea20000002100 */
[----:B------:R-:W-:Y:S02]  /*38aa0*/  SEL R9, RZ, 0x4, P5 ;  /* 0x00000004ff097807 */ /* 0x000fe40002800000 */
[----:B------:R-:W-:Y:S02]  /*38ab0*/  ISETP.NE.U32.AND P5, PT, R8, RZ, PT ;  /* 0x000000ff0800720c */ /* 0x000fe40003fa5070 */
[----:B------:R-:W-:Y:S02]  /*38ac0*/  SEL R8, R3, RZ, P2 ;  /* 0x000000ff03087207 */ /* 0x000fe40001000000 */
[----:B---3--:R-:W-:-:S09]  /*38ad0*/  SHF.R.U32.HI R121, RZ, 0x6, R121 ;  /* 0x00000006ff797819 */ /* 0x008fd20000011679 */
[----:B------:R3:W-:Y:S01]  /*38ae0*/  LDGSTS.E [R243+-0x31ff8], desc[UR48][R38.64], P5 ;  /* 0xce00800026f37fae */ /* 0x0007e2000a921870 */
[----:B------:R-:W-:-:S04]  /*38af0*/  SGXT.U32 R121, R121, 0x1 ;  /* 0x000000017979781a */ /* 0x000fc80000000000 */
[----:B------:R-:W-:-:S04]  /*38b00*/  LOP3.LUT R121, R121, 0x5c, RZ, 0xfc, !PT ;  /* 0x0000005c79797812 */ /* 0x000fc800078efcff */
[----:B------:R-:W-:Y:S01]  /*38b10*/  ISETP.GE.AND P1, PT, R121, UR10, PT ;  /* 0x0000000a79007c0c */ /* 0x000fe2000bf26270 */
[----:B------:R-:W3:Y:S01]  /*38b20*/  LDL.LU.64 R38, [R1+0xc28] ;  /* 0x000c280001267983 */ /* 0x000ee20000300a00 */
[----:B--2---:R-:W-:Y:S02]  /*38b30*/  SHF.R.U32.HI R121, RZ, 0x6, R120 ;  /* 0x00000006ff797819 */ /* 0x004fe40000011678 */
[----:B------:R-:W-:Y:S02]  /*38b40*/  SEL R3, RZ, 0x4, P4 ;  /* 0x00000004ff037807 */ /* 0x000fe40002000000 */
[----:B------:R-:W-:Y:S02]  /*38b50*/  SGXT.U32 R121, R121, 0x1 ;  /* 0x000000017979781a */ /* 0x000fe40000000000 */
[----:B------:R-:W-:Y:S02]  /*38b60*/  ISETP.NE.U32.AND P4, PT, R8, RZ, PT ;  /* 0x000000ff0800720c */ /* 0x000fe40003f85070 */
[----:B------:R-:W-:-:S02]  /*38b70*/  SEL R8, R3, RZ, P2 ;  /* 0x000000ff03087207 */ /* 0x000fc40001000000 */
[----:B------:R-:W-:Y:S02]  /*38b80*/  LOP3.LUT R121, R121, 0x7c, RZ, 0xfc, !PT ;  /* 0x0000007c79797812 */ /* 0x000fe400078efcff */
[----:B------:R-:W-:Y:S02]  /*38b90*/  ISETP.NE.U32.AND P0, PT, R8, RZ, PT ;  /* 0x000000ff0800720c */ /* 0x000fe40003f05070 */
[----:B------:R-:W-:Y:S02]  /*38ba0*/  SEL R8, RZ, 0x4, P1 ;  /* 0x00000004ff087807 */ /* 0x000fe40000800000 */
[----:B------:R-:W-:Y:S02]  /*38bb0*/  ISETP.GE.AND P1, PT, R121, UR10, PT ;  /* 0x0000000a79007c0c */ /* 0x000fe4000bf26270 */
[----:B------:R-:W2:Y:S01]  /*38bc0*/  S2R R121, SR_TID.X ;  /* 0x0000000000797919 */ /* 0x000ea20000002100 */
[----:B------:R-:W-:Y:S02]  /*38bd0*/  SHF.R.U32.HI R120, RZ, 0x6, R120 ;  /* 0x00000006ff787819 */ /* 0x000fe40000011678 */
[----:B------:R-:W-:Y:S01]  /*38be0*/  SEL R9, R9, RZ, P2 ;  /* 0x000000ff09097207 */ /* 0x000fe20001000000 */
[----:B------:R3:W-:Y:S01]  /*38bf0*/  LDGSTS.E [R244+-0x38000], desc[UR48][R134.64], P4 ;  /* 0xc800000086f47fae */ /* 0x0007e2000a121870 */
[----:B------:R-:W-:-:S04]  /*38c00*/  SGXT.U32 R120, R120, 0x1 ;  /* 0x000000017878781a */ /* 0x000fc80000000000 */
[----:B------:R-:W-:-:S04]  /*38c10*/  LOP3.LUT R120, R120, 0x5e, RZ, 0xfc, !PT ;  /* 0x0000005e78787812 */ /* 0x000fc800078efcff */
[----:B------:R-:W-:Y:S02]  /*38c20*/  ISETP.GE.AND P5, PT, R120, UR10, PT ;  /* 0x0000000a78007c0c */ /* 0x000fe4000bfa6270 */
[----:B------:R-:W-:-:S04]  /*38c30*/  SEL R3, RZ, 0x4, P6 ;  /* 0x00000004ff037807 */ /* 0x000fc80003000000 */
[----:B------:R-:W-:Y:S02]  /*38c40*/  SEL R3, R3, RZ, P2 ;  /* 0x000000ff03037207 */ /* 0x000fe40001000000 */
[----:B--2---:R-:W-:-:S04]  /*38c50*/  SHF.R.U32.HI R120, RZ, 0x6, R121 ;  /* 0x00000006ff787819 */ /* 0x004fc80000011679 */
[----:B------:R-:W-:Y:S02]  /*38c60*/  SGXT.U32 R120, R120, 0x1 ;  /* 0x000000017878781a */ /* 0x000fe40000000000 */
[----:B------:R-:W-:Y:S02]  /*38c70*/  LOP3.LUT R121, R121, 0x7f, RZ, 0xc0, !PT ;  /* 0x0000007f79797812 */ /* 0x000fe400078ec0ff */
[----:B------:R-:W-:Y:S02]  /*38c80*/  LOP3.LUT R120, R120, 0x7e, RZ, 0xfc, !PT ;  /* 0x0000007e78787812 */ /* 0x000fe400078efcff */
[----:B------:R-:W-:Y:S02]  /*38c90*/  ISETP.NE.U32.AND P3, PT, R3, RZ, PT ;  /* 0x000000ff0300720c */ /* 0x000fe40003f65070 */
[----:B------:R-:W-:Y:S02]  /*38ca0*/  SEL R3, RZ, 0x4, P5 ;  /* 0x00000004ff037807 */ /* 0x000fe40002800000 */
[----:B------:R-:W-:-:S02]  /*38cb0*/  SEL R242, RZ, 0x4, P1 ;  /* 0x00000004fff27807 */ /* 0x000fc40000800000 */
[----:B------:R-:W-:Y:S02]  /*38cc0*/  ISETP.GE.AND P5, PT, R120, UR10, PT ;  /* 0x0000000a78007c0c */ /* 0x000fe4000bfa6270 */
[----:B------:R-:W-:Y:S02]  /*38cd0*/  ISETP.GE.AND P1, PT, R121, UR10, PT ;  /* 0x0000000a79007c0c */ /* 0x000fe4000bf26270 */
[----:B------:R-:W2:Y:S04]  /*38ce0*/  LDL.LU.64 R120, [R1+0xc20] ;  /* 0x000c200001787983 */ /* 0x000ea80000300a00 */
[----:B------:R-:W2:Y:S04]  /*38cf0*/  LDL.LU.64 R236, [R1+0xc18] ;  /* 0x000c180001ec7983 */ /* 0x000ea80000300a00 */
[----:B------:R-:W2:Y:S01]  /*38d00*/  LDL.LU.64 R220, [R1+0xc10] ;  /* 0x000c100001dc7983 */ /* 0x000ea20000300a00 */
[----:B------:R-:W-:Y:S01]  /*38d10*/  ISETP.NE.U32.AND P6, PT, R9, RZ, PT ;  /* 0x000000ff0900720c */ /* 0x000fe20003fc5070 */
[----:B------:R-:W-:Y:S01]  /*38d20*/  USHF.L.U32 UR50, UR9, 0x7, URZ ;  /* 0x0000000709327899 */ /* 0x000fe2000800063f */
[----:B------:R-:W-:Y:S01]  /*38d30*/  SEL R8, R8, RZ, P2 ;  /* 0x000000ff08087207 */ /* 0x000fe20001000000 */
[----:B------:R-:W2:Y:S01]  /*38d40*/  LDL.LU.64 R134, [R1+0xc08] ;  /* 0x000c080001867983 */ /* 0x000ea20000300a00 */
[----:B------:R-:W-:-:S03]  /*38d50*/  SEL R3, R3, RZ, P2 ;  /* 0x000000ff03037207 */ /* 0x000fc60001000000 */
[----:B------:R-:W2:Y:S01]  /*38d60*/  LDL.LU.64 R156, [R1+0xc00] ;  /* 0x000c0000019c7983 */ /* 0x000ea20000300a00 */
[----:B------:R-:W-:Y:S02]  /*38d70*/  SEL R9, RZ, 0x4, P5 ;  /* 0x00000004ff097807 */ /* 0x000fe40002800000 */
[----:B------:R-:W-:Y:S02]  /*38d80*/  ISETP.NE.U32.AND P5, PT, R8, RZ, PT ;  /* 0x000000ff0800720c */ /* 0x000fe40003fa5070 */
[----:B------:R-:W-:Y:S01]  /*38d90*/  SEL R8, RZ, 0x4, P1 ;  /* 0x00000004ff087807 */ /* 0x000fe20000800000 */
[----:B------:R2:W-:Y:S01]  /*38da0*/  LDGSTS.E [R244+-0x37ff8], desc[UR48][R226.64], P6 ;  /* 0xc8008000e2f47fae */ /* 0x0005e2000b121870 */
[----:B------:R-:W-:Y:S01]  /*38db0*/  ISETP.NE.U32.AND P1, PT, R3, RZ, PT ;  /* 0x000000ff0300720c */ /* 0x000fe20003f25070 */
[----:B------:R-:W-:Y:S01]  /*38dc0*/  IMAD.U32 R3, RZ, RZ, UR50 ;  /* 0x00000032ff037e24 */ /* 0x000fe2000f8e00ff */
[----:B------:R-:W-:Y:S02]  /*38dd0*/  SEL R9, R9, RZ, P2 ;  /* 0x000000ff09097207 */ /* 0x000fe40001000000 */
[----:B------:R-:W-:-:S02]  /*38de0*/  SEL R8, R8, RZ, P2 ;  /* 0x000000ff08087207 */ /* 0x000fc40001000000 */
[----:B------:R-:W-:Y:S02]  /*38df0*/  ISETP.NE.U32.AND P4, PT, R9, RZ, PT ;  /* 0x000000ff0900720c */ /* 0x000fe40003f85070 */
[----:B------:R-:W-:Y:S01]  /*38e00*/  ISETP.NE.U32.AND P6, PT, R8, RZ, PT ;  /* 0x000000ff0800720c */ /* 0x000fe20003fc5070 */
[----:B-1----:R-:W-:-:S05]  /*38e10*/  IMAD.WIDE R4, R3, 0x4, R148 ;  /* 0x0000000403047825 */ /* 0x002fca00078e0294 */
[----:B------:R1:W-:Y:S01]  /*38e20*/  STL.64 [R1+0xc68], R4 ;  /* 0x000c680401007387 */ /* 0x0003e20000100a00 */
[----:B----4-:R-:W-:-:S05]  /*38e30*/  IMAD.WIDE R140, R3, 0x4, R140 ;  /* 0x00000004038c7825 */ /* 0x010fca00078e028c */
[----:B------:R4:W-:Y:S01]  /*38e40*/  STL.64 [R1+0xc60], R140 ;  /* 0x000c608c01007387 */ /* 0x0009e20000100a00 */
[----:B------:R-:W-:-:S03]  /*38e50*/  IMAD.WIDE R8, R3, 0x4, R108 ;  /* 0x0000000403087825 */ /* 0x000fc600078e026c */
[----:B------:R-:W2:Y:S01]  /*38e60*/  LDL.LU.64 R226, [R1+0xbe8] ;  /* 0x000be80001e27983 */ /* 0x000ea20000300a00 */
[----:B-1----:R-:W-:-:S03]  /*38e70*/  IMAD.WIDE R4, R3, 0x4, R204 ;  /* 0x0000000403047825 */ /* 0x002fc600078e02cc */
[----:B------:R-:W-:Y:S01]  /*38e80*/  STL.64 [R1+0xc58], R8 ;  /* 0x000c580801007387 */ /* 0x000fe20000100a00 */
[----:B------:R-:W-:-:S03]  /*38e90*/  IMAD.WIDE R108, R3, 0x4, R188 ;  /* 0x00000004036c7825 */ /* 0x000fc600078e02bc */
[----:B------:R-:W2:Y:S04]  /*38ea0*/  LDL.LU.64 R148, [R1+0xbe0] ;  /* 0x000be00001947983 */ /* 0x000ea80000300a00 */
[----:B------:R1:W-:Y:S04]  /*38eb0*/  STL.64 [R1+0xc50], R4 ;  /* 0x000c500401007387 */ /* 0x0003e80000100a00 */
[----:B----4-:R-:W4:Y:S04]  /*38ec0*/  LDL.LU.64 R140, [R1+0xbd8] ;  /* 0x000bd800018c7983 */ /* 0x010f280000300a00 */
[----:B-1----:R-:W4:Y:S04]  /*38ed0*/  LDL.LU.64 R4, [R1+0xbd0] ;  /* 0x000bd00001047983 */ /* 0x002f280000300a00 */
[----:B------:R-:W-:Y:S04]  /*38ee0*/  STL.64 [R1+0xc48], R108 ;  /* 0x000c486c01007387 */ /* 0x000fe80000100a00 */
[----:B------:R-:W4:Y:S01]  /*38ef0*/  LDL.LU.64 R188, [R1+0xbc8] ;  /* 0x000bc80001bc7983 */ /* 0x000f220000300a00 */
[----:B------:R-:W-:-:S04]  /*38f00*/  IMAD.WIDE R8, R3, 0x4, R138 ;  /* 0x0000000403087825 */ /* 0x000fc800078e028a */
[C---:B------:R-:W-:Y:S01]  /*38f10*/  IMAD.WIDE R12, R3.reuse, 0x4, R12 ;  /* 0x00000004030c7825 */ /* 0x040fe200078e020c */
[----:B------:R1:W-:Y:S04]  /*38f20*/  STL.64 [R1+0xc40], R8 ;  /* 0x000c400801007387 */ /* 0x0003e80000100a00 */
[----:B-1----:R-:W4:Y:S04]  /*38f30*/  LDL.LU.64 R8, [R1+0xbc0] ;  /* 0x000bc00001087983 */ /* 0x002f280000300a00 */
[----:B------:R1:W-:Y:S04]  /*38f40*/  STL.64 [R1+0xc38], R12 ;  /* 0x000c380c01007387 */ /* 0x0003e80000100a00 */
[----:B------:R-:W4:Y:S04]  /*38f50*/  LDL.LU.64 R138, [R1+0xbb8] ;  /* 0x000bb800018a7983 */ /* 0x000f280000300a00 */
[----:B-1----:R-:W4:Y:S01]  /*38f60*/  LDL.LU.64 R12, [R1+0xba8] ;  /* 0x000ba800010c7983 */ /* 0x002f220000300a00 */
[----:B------:R-:W-:Y:S01]  /*38f70*/  SEL R242, R242, RZ, P2 ;  /* 0x000000fff2f27207 */ /* 0x000fe20001000000 */
[----:B---3--:R-:W-:-:S05]  /*38f80*/  IMAD.WIDE R38, R3, 0x4, R38 ;  /* 0x0000000403267825 */ /* 0x008fca00078e0226 */
[----:B------:R1:W-:Y:S04]  /*38f90*/  STL.64 [R1+0xc28], R38 ;  /* 0x000c282601007387 */ /* 0x0003e80000100a00 */
[----:B-1----:R-:W3:Y:S01]  /*38fa0*/  LDL.LU.64 R38, [R1+0xba0] ;  /* 0x000ba00001267983 */ /* 0x002ee20000300a00 */
[----:B------:R-:W-:Y:S01]  /*38fb0*/  ISETP.NE.U32.AND P2, PT, R242, RZ, PT ;  /* 0x000000fff200720c */ /* 0x000fe20003f45070 */
[C---:B--2---:R-:W-:Y:S02]  /*38fc0*/  IMAD.WIDE R108, R3.reuse, 0x4, R120 ;  /* 0x00000004036c7825 */ /* 0x044fe400078e0278 */
[----:B------:R-:W2:Y:S02]  /*38fd0*/  LDL.LU.64 R120, [R1+0xb98] ;  /* 0x000b980001787983 */ /* 0x000ea40000300a00 */
[----:B------:R-:W-:-:S02]  /*38fe0*/  IMAD.WIDE R204, R3, 0x4, R236 ;  /* 0x0000000403cc7825 */ /* 0x000fc400078e02ec */
[----:B------:R1:W-:Y:S04]  /*38ff0*/  STL.64 [R1+0xc20], R108 ;  /* 0x000c206c01007387 */ /* 0x0003e80000100a00 */
[----:B------:R-:W-:Y:S04]  /*39000*/  STL.64 [R1+0xc18], R204 ;  /* 0x000c18cc01007387 */ /* 0x000fe80000100a00 */
[----:B------:R-:W2:Y:S01]  /*39010*/  LDL.LU.64 R236, [R1+0xb90] ;  /* 0x000b900001ec7983 */ /* 0x000ea20000300a00 */
[----:B-1----:R-:W-:-:S03]  /*39020*/  IMAD.WIDE R108, R3, 0x4, R220 ;  /* 0x00000004036c7825 */ /* 0x002fc600078e02dc */
[----:B------:R-:W2:Y:S04]  /*39030*/  LDL.LU.64 R220, [R1+0xb88] ;  /* 0x000b880001dc7983 */ /* 0x000ea80000300a00 */
[----:B------:R1:W-:Y:S02]  /*39040*/  STL.64 [R1+0xc10], R108 ;  /* 0x000c106c01007387 */ /* 0x0003e40000100a00 */
[----:B-1----:R-:W-:-:S04]  /*39050*/  IMAD.WIDE R108, R3, 0x4, R134 ;  /* 0x00000004036c7825 */ /* 0x002fc800078e0286 */
[C---:B------:R-:W-:Y:S02]  /*39060*/  IMAD.WIDE R134, R3.reuse, 0x4, R156 ;  /* 0x0000000403867825 */ /* 0x040fe400078e029c */
[----:B------:R-:W2:Y:S04]  /*39070*/  LDL.LU.64 R156, [R1+0xb80] ;  /* 0x000b8000019c7983 */ /* 0x000ea80000300a00 */
[----:B------:R-:W-:Y:S04]  /*39080*/  STL.64 [R1+0xc08], R108 ;  /* 0x000c086c01007387 */ /* 0x000fe80000100a00 */
[----:B------:R1:W-:Y:S04]  /*39090*/  STL.64 [R1+0xc00], R134 ;  /* 0x000c008601007387 */ /* 0x0003e80000100a00 */
[----:B-1----:R-:W2:Y:S01]  /*390a0*/  LDL.LU.64 R134, [R1+0xb78] ;  /* 0x000b780001867983 */ /* 0x002ea20000300a00 */
[----:B------:R-:W-:-:S03]  /*390b0*/  IMAD.WIDE R108, R3, 0x4, R164 ;  /* 0x00000004036c7825 */ /* 0x000fc600078e02a4 */
[----:B------:R-:W2:Y:S04]  /*390c0*/  LDL.64 R242, [R1+0xb70] ;  /* 0x000b700001f27983 */ /* 0x000ea80000100a00 */
[----:B------:R1:W-:Y:S04]  /*390d0*/  STL.64 [R1+0xbf8], R108 ;  /* 0x000bf86c01007387 */ /* 0x0003e80000100a00 */
[----:B-1----:R-:W2:Y:S04]  /*390e0*/  LDL.LU.64 R108, [R1+0xb68] ;  /* 0x000b6800016c7983 */ /* 0x002ea80000300a00 */
[----:B------:R-:W2:Y:S04]  /*390f0*/  LDL.LU.64 R204, [R1+0xb60] ;  /* 0x000b600001cc7983 */ /* 0x000ea80000300a00 */
[----:B------:R-:W2:Y:S01]  /*39100*/  LDL.LU.64 R164, [R1+0xb58] ;  /* 0x000b580001a47983 */ /* 0x000ea20000300a00 */
[----:B------:R-:W-:-:S05]  /*39110*/  IMAD.WIDE R226, R3, 0x4, R226 ;  /* 0x0000000403e27825 */ /* 0x000fca00078e02e2 */
[----:B------:R1:W-:Y:S01]  /*39120*/  STL.64 [R1+0xbe8], R226 ;  /* 0x000be8e201007387 */ /* 0x0003e20000100a00 */
[----:B------:R-:W-:-:S04]  /*39130*/  IMAD.WIDE R148, R3, 0x4, R148 ;  /* 0x0000000403947825 */ /* 0x000fc800078e0294 */
[C---:B----4-:R-:W-:Y:S01]  /*39140*/  IMAD.WIDE R140, R3.reuse, 0x4, R140 ;  /* 0x00000004038c7825 */ /* 0x050fe200078e028c */
[----:B-1----:R-:W4:Y:S04]  /*39150*/  LDL.LU.64 R226, [R1+0x2000] ;  /* 0x0020000001e27983 */ /* 0x002f280000300a00 */
[----:B------:R1:W-:Y:S01]  /*39160*/  STL.64 [R1+0xbe0], R148 ;  /* 0x000be09401007387 */ /* 0x0003e20000100a00 */
[----:B------:R-:W-:-:S04]  /*39170*/  IMAD.WIDE R4, R3, 0x4, R4 ;  /* 0x0000000403047825 */ /* 0x000fc800078e0204 */
[C---:B------:R-:W-:Y:S01]  /*39180*/  IMAD.WIDE R188, R3.reuse, 0x4, R188 ;  /* 0x0000000403bc7825 */ /* 0x040fe200078e02bc */
[----:B-1----:R-:W4:Y:S04]  /*39190*/  LDL.LU.64 R148, [R1+0x1ff8] ;  /* 0x001ff80001947983 */ /* 0x002f280000300a00 */
[----:B------:R1:W-:Y:S04]  /*391a0*/  STL.64 [R1+0xbd8], R140 ;  /* 0x000bd88c01007387 */ /* 0x0003e80000100a00 */
[----:B-1----:R-:W4:Y:S04]  /*391b0*/  LDL.LU.64 R140, [R1+0x1ff0] ;  /* 0x001ff000018c7983 */ /* 0x002f280000300a00 */
[----:B------:R1:W-:Y:S04]  /*391c0*/  STL.64 [R1+0xbd0], R4 ;  /* 0x000bd00401007387 */ /* 0x0003e80000100a00 */
[----:B-1----:R-:W4:Y:S04]  /*391d0*/  LDL.LU.64 R4, [R1+0xb50] ;  /* 0x000b500001047983 */ /* 0x002f280000300a00 */
[----:B------:R1:W-:Y:S04]  /*391e0*/  STL.64 [R1+0xbc8], R188 ;  /* 0x000bc8bc01007387 */ /* 0x0003e80000100a00 */
[----:B-1----:R-:W4:Y:S01]  /*391f0*/  LDL.LU.64 R188, [R1+0xb48] ;  /* 0x000b480001bc7983 */ /* 0x002f220000300a00 */
[----:B------:R-:W-:-:S04]  /*39200*/  IMAD.WIDE R8, R3, 0x4, R8 ;  /* 0x0000000403087825 */ /* 0x000fc800078e0208 */
[C---:B------:R-:W-:Y:S01]  /*39210*/  IMAD.WIDE R138, R3.reuse, 0x4, R138 ;  /* 0x00000004038a7825 */ /* 0x040fe200078e028a */
[----:B------:R1:W-:Y:S03]  /*39220*/  STL.64 [R1+0xbc0], R8 ;  /* 0x000bc00801007387 */ /* 0x0003e60000100a00 */
[C---:B------:R-:W-:Y:S01]  /*39230*/  IMAD.WIDE R12, R3.reuse, 0x4, R12 ;  /* 0x00000004030c7825 */ /* 0x040fe200078e020c */
[----:B-1----:R-:W4:Y:S04]  /*39240*/  LDL.LU.64 R8, [R1+0xb40] ;  /* 0x000b400001087983 */ /* 0x002f280000300a00 */
[----:B------:R1:W-:Y:S04]  /*39250*/  STL.64 [R1+0xbb8], R138 ;  /* 0x000bb88a01007387 */ /* 0x0003e80000100a00 */
[----:B-1----:R-:W4:Y:S01]  /*39260*/  LDL.LU.64 R138, [R1+0x1fe8] ;  /* 0x001fe800018a7983 */ /* 0x002f220000300a00 */
[----:B---3--:R-:W-:-:S03]  /*39270*/  IMAD.WIDE R38, R3, 0x4, R38 ;  /* 0x0000000403267825 */ /* 0x008fc600078e0226 */
[----:B------:R1:W-:Y:S04]  /*39280*/  STL.64 [R1+0xba8], R12 ;  /* 0x000ba80c01007387 */ /* 0x0003e80000100a00 */
[----:B-1----:R-:W3:Y:S04]  /*39290*/  LDL.LU.64 R12, [R1+0xb28] ;  /* 0x000b2800010c7983 */ /* 0x002ee80000300a00 */
[----:B------:R1:W-:Y:S04]  /*392a0*/  STL.64 [R1+0xba0], R38 ;  /* 0x000ba02601007387 */ /* 0x0003e80000100a00 */
[----:B-1----:R-:W3:Y:S01]  /*392b0*/  LDL.LU.64 R38, [R1+0xb20] ;  /* 0x000b200001267983 */ /* 0x002ee20000300a00 */
[----:B--2---:R-:W-:-:S05]  /*392c0*/  IMAD.WIDE R120, R3, 0x4, R120 ;  /* 0x0000000403787825 */ /* 0x004fca00078e0278 */
[----:B------:R1:W-:Y:S01]  /*392d0*/  STL.64 [R1+0xb98], R120 ;  /* 0x000b987801007387 */ /* 0x0003e20000100a00 */
[----:B------:R-:W-:-:S03]  /*392e0*/  IMAD.WIDE R236, R3, 0x4, R236 ;  /* 0x0000000403ec7825 */ /* 0x000fc600078e02ec */
[----:B-1----:R-:W2:Y:S01]  /*392f0*/  LDL.LU.64 R120, [R1+0xb18] ;  /* 0x000b180001787983 */ /* 0x002ea20000300a00 */
[----:B------:R-:W-:-:S03]  /*39300*/  IMAD.WIDE R220, R3, 0x4, R220 ;  /* 0x0000000403dc7825 */ /* 0x000fc600078e02dc */
[----:B------:R1:W-:Y:S04]  /*39310*/  STL.64 [R1+0xb90], R236 ;  /* 0x000b90ec01007387 */ /* 0x0003e80000100a00 */
[----:B-1----:R-:W2:Y:S04]  /*39320*/  LDL.LU.64 R236, [R1+0xb10] ;  /* 0x000b100001ec7983 */ /* 0x002ea80000300a00 */
[----:B------:R1:W-:Y:S01]  /*39330*/  STL.64 [R1+0xb88], R220 ;  /* 0x000b88dc01007387 */ /* 0x0003e20000100a00 */
[----:B------:R-:W-:-:S03]  /*39340*/  IMAD.WIDE R156, R3, 0x4, R156 ;  /* 0x00000004039c7825 */ /* 0x000fc600078e029c */
[----:B-1----:R-:W2:Y:S04]  /*39350*/  LDL.LU.64 R220, [R1+0xb08] ;  /* 0x000b080001dc7983 */ /* 0x002ea80000300a00 */
[----:B------:R1:W-:Y:S01]  /*39360*/  STL.64 [R1+0xb80], R156 ;  /* 0x000b809c01007387 */ /* 0x0003e20000100a00 */
[----:B------:R-:W-:-:S03]  /*39370*/  IMAD.WIDE R134, R3, 0x4, R134 ;  /* 0x0000000403867825 */ /* 0x000fc600078e0286 */
[----:B-1----:R-:W2:Y:S04]  /*39380*/  LDL.LU.64 R156, [R1+0xb00] ;  /* 0x000b0000019c7983 */ /* 0x002ea80000300a00 */
[----:B------:R1:W-:Y:S04]  /*39390*/  STL.64 [R1+0xb78], R134 ;  /* 0x000b788601007387 */ /* 0x0003e80000100a00 */
[----:B-1----:R-:W2:Y:S01]  /*393a0*/  LDL.LU.64 R134, [R1+0x1fe0] ;  /* 0x001fe00001867983 */ /* 0x002ea20000300a00 */
[----:B------:R-:W-:-:S04]  /*393b0*/  IMAD.WIDE R108, R3, 0x4, R108 ;  /* 0x00000004036c7825 */ /* 0x000fc800078e026c */
[C---:B------:R-:W-:Y:S01]  /*393c0*/  IMAD.WIDE R204, R3.reuse, 0x4, R204 ;  /* 0x0000000403cc7825 */ /* 0x040fe200078e02cc */
[----:B------:R1:W-:Y:S03]  /*393d0*/  STL.64 [R1+0xb68], R108 ;  /* 0x000b686c01007387 */ /* 0x0003e60000100a00 */
[----:B------:R-:W-:-:S04]  /*393e0*/  IMAD.WIDE R164, R3, 0x4, R164 ;  /* 0x0000000403a47825 */ /* 0x000fc800078e02a4 */
[C---:B------:R-:W-:Y:S01]  /*393f0*/  IMAD.WIDE R242, R3.reuse, 0x4, R242 ;  /* 0x0000000403f27825 */ /* 0x040fe200078e02f2 */
[----:B-1----:R-:W2:Y:S04]  /*39400*/  LDL.LU.64 R108, [R1+0xae8] ;  /* 0x000ae800016c7983 */ /* 0x002ea80000300a00 */
[----:B------:R1:W-:Y:S04]  /*39410*/  STL.64 [R1+0xb60], R204 ;  /* 0x000b60cc01007387 */ /* 0x0003e80000100a00 */
[----:B-1----:R-:W2:Y:S04]  /*39420*/  LDL.LU.64 R204, [R1+0xae0] ;  /* 0x000ae00001cc7983 */ /* 0x002ea80000300a00 */
[----:B------:R1:W-:Y:S04]  /*39430*/  STL.64 [R1+0xb58], R164 ;  /* 0x000b58a401007387 */ /* 0x0003e80000100a00 */
[----:B-1----:R-:W2:Y:S04]  /*39440*/  LDL.LU.64 R164, [R1+0xad0] ;  /* 0x000ad00001a47983 */ /* 0x002ea80000300a00 */
[----:B------:R1:W-:Y:S04]  /*39450*/  STL.64 [R1+0x1a60], R242 ;  /* 0x001a60f201007387 */ /* 0x0003e80000100a00 */
[----:B-1----:R-:W2:Y:S01]  /*39460*/  LDL.LU.64 R242, [R1+0xad8] ;  /* 0x000ad80001f27983 */ /* 0x002ea20000300a00 */
[----:B----4-:R-:W-:-:S05]  /*39470*/  IMAD.WIDE R4, R3, 0x4, R4 ;  /* 0x0000000403047825 */ /* 0x010fca00078e0204 */
[----:B------:R1:W-:Y:S01]  /*39480*/  STL.64 [R1+0xb50], R4 ;  /* 0x000b500401007387 */ /* 0x0003e20000100a00 */
[----:B------:R-:W-:-:S03]  /*39490*/  IMAD.WIDE R188, R3, 0x4, R188 ;  /* 0x0000000403bc7825 */ /* 0x000fc600078e02bc */
[----:B-1----:R-:W4:Y:S04]  /*394a0*/  LDL.LU.64 R4, [R1+0xac8] ;  /* 0x000ac80001047983 */ /* 0x002f280000300a00 */
[----:B------:R1:W-:Y:S04]  /*394b0*/  STL.64 [R1+0xb48], R188 ;  /* 0x000b48bc01007387 */ /* 0x0003e80000100a00 */
[----:B-1----:R-:W4:Y:S01]  /*394c0*/  LDL.LU.64 R188, [R1+0xac0] ;  /* 0x000ac00001bc7983 */ /* 0x002f220000300a00 */
[----:B------:R-:W-:-:S05]  /*394d0*/  IMAD.WIDE R8, R3, 0x4, R8 ;  /* 0x0000000403087825 */ /* 0x000fca00078e0208 */
[----:B------:R1:W-:Y:S01]  /*394e0*/  STL.64 [R1+0xb40], R8 ;  /* 0x000b400801007387 */ /* 0x0003e20000100a00 */
[----:B------:R-:W-:-:S04]  /*394f0*/  IMAD.WIDE R138, R3, 0x4, R138 ;  /* 0x00000004038a7825 */ /* 0x000fc800078e028a */
[----:B---3--:R-:W-:-:S04]  /*39500*/  IMAD.WIDE R12, R3, 0x4, R12 ;  /* 0x00000004030c7825 */ /* 0x008fc800078e020c */
[----:B------:R-:W-:-:S04]  /*39510*/  IMAD.WIDE R38, R3, 0x4, R38 ;  /* 0x0000000403267825 */ /* 0x000fc800078e0226 */
[----:B--2---:R-:W-:-:S04]  /*39520*/  IMAD.WIDE R120, R3, 0x4, R120 ;  /* 0x0000000403787825 */ /* 0x004fc800078e0278 */
[----:B------:R-:W-:-:S04]  /*39530*/  IMAD.WIDE R236, R3, 0x4, R236 ;  /* 0x0000000403ec7825 */ /* 0x000fc800078e02ec */
[----:B------:R-:W-:-:S04]  /*39540*/  IMAD.WIDE R220, R3, 0x4, R220 ;  /* 0x0000000403dc7825 */ /* 0x000fc800078e02dc */
[----:B------:R-:W-:-:S04]  /*39550*/  IMAD.WIDE R156, R3, 0x4, R156 ;  /* 0x00000004039c7825 */ /* 0x000fc800078e029c */
[C---:B-1----:R-:W-:Y:S02]  /*39560*/  IMAD.WIDE R8, R3.reuse, 0x4, R134 ;  /* 0x0000000403087825 */ /* 0x042fe400078e0286 */
[----:B------:R-:W2:Y:S04]  /*39570*/  LDL.LU.64 R134, [R1+0xaa8] ;  /* 0x000aa80001867983 */ /* 0x000ea80000300a00 */
[----:B------:R1:W-:Y:S02]  /*39580*/  STL.64 [R1+0xb38], R8 ;  /* 0x000b380801007387 */ /* 0x0003e40000100a00 */
[C---:B-1----:R-:W-:Y:S02]  /*39590*/  IMAD.WIDE R8, R3.reuse, 0x4, R172 ;  /* 0x0000000403087825 */ /* 0x042fe400078e02ac */
[----:B------:R-:W3:Y:S04]  /*395a0*/  LDL.LU.64 R172, [R1+0xaa0] ;  /* 0x000aa00001ac7983 */ /* 0x000ee80000300a00 */
[----:B------:R1:W-:Y:S01]  /*395b0*/  STL.64 [R1+0xb28], R12 ;  /* 0x000b280c01007387 */ /* 0x0003e20000100a00 */
[----:B------:R-:W-:-:S03]  /*395c0*/  IMAD.WIDE R108, R3, 0x4, R108 ;  /* 0x00000004036c7825 */ /* 0x000fc600078e026c */
[----:B-1----:R-:W3:Y:S04]  /*395d0*/  LDL.LU.64 R12, [R1+0xa98] ;  /* 0x000a9800010c7983 */ /* 0x002ee80000300a00 */
        /* <DEDUP_REMOVED lines=9> */
[----:B------:R1:W-:Y:S04]  /*39670*/  STL.64 [R1+0xb08], R220 ;  /* 0x000b08dc01007387 */ /* 0x0003e80000100a00 */
[----:B-1----:R-:W3:Y:S04]  /*39680*/  LDL.LU.64 R220, [R1+0xa68] ;  /* 0x000a680001dc7983 */ /* 0x002ee80000300a00 */
[----:B------:R1:W-:Y:S04]  /*39690*/  STL.64 [R1+0xb00], R156 ;  /* 0x000b009c01007387 */ /* 0x0003e80000100a00 */
[----:B-1----:R-:W3:Y:S04]  /*396a0*/  LDL.LU.64 R156, [R1+0xa60] ;  /* 0x000a6000019c7983 */ /* 0x002ee80000300a00 */
[----:B------:R1:W-:Y:S01]  /*396b0*/  STL.64 [R1+0xaf8], R138 ;  /* 0x000af88a01007387 */ /* 0x0003e20000100a00 */
[----:B----4-:R-:W-:-:S03]  /*396c0*/  IMAD.WIDE R4, R3, 0x4, R4 ;  /* 0x0000000403047825 */ /* 0x010fc600078e0204 */
[----:B-1----:R-:W4:Y:S04]  /*396d0*/  LDL.LU.64 R138, [R1+0xa58] ;  /* 0x000a5800018a7983 */ /* 0x002f280000300a00 */
[----:B------:R1:W-:Y:S01]  /*396e0*/  STL.64 [R1+0xae8], R108 ;  /* 0x000ae86c01007387 */ /* 0x0003e20000100a00 */
[----:B------:R-:W-:-:S03]  /*396f0*/  IMAD.WIDE R188, R3, 0x4, R188 ;  /* 0x0000000403bc7825 */ /* 0x000fc600078e02bc */
[----:B-1----:R-:W4:Y:S04]  /*39700*/  LDL.LU.64 R108, [R1+0x1fd8] ;  /* 0x001fd800016c7983 */ /* 0x002f280000300a00 */
[----:B------:R1:W-:Y:S04]  /*39710*/  STL.64 [R1+0xae0], R204 ;  /* 0x000ae0cc01007387 */ /* 0x0003e80000100a00 */
        /* <DEDUP_REMOVED lines=8> */
[----:B-1----:R-:W4:Y:S01]  /*397a0*/  LDL.LU.64 R188, [R1+0x1fc8] ;  /* 0x001fc80001bc7983 */ /* 0x002f220000300a00 */
[----:B--2---:R-:W-:-:S04]  /*397b0*/  IMAD.WIDE R134, R3, 0x4, R134 ;  /* 0x0000000403867825 */ /* 0x004fc800078e0286 */
[----:B---3--:R-:W-:-:S04]  /*397c0*/  IMAD.WIDE R172, R3, 0x4, R172 ;  /* 0x0000000403ac7825 */ /* 0x008fc800078e02ac */
[----:B------:R-:W-:-:S04]  /*397d0*/  IMAD.WIDE R38, R3, 0x4, R38 ;  /* 0x0000000403267825 */ /* 0x000fc800078e0226 */
[----:B------:R-:W-:-:S04]  /*397e0*/  IMAD.WIDE R120, R3, 0x4, R120 ;  /* 0x0000000403787825 */ /* 0x000fc800078e0278 */
[----:B------:R-:W-:-:S04]  /*397f0*/  IMAD.WIDE R236, R3, 0x4, R236 ;  /* 0x0000000403ec7825 */ /* 0x000fc800078e02ec */
[----:B----4-:R-:W-:-:S05]  /*39800*/  IMAD.WIDE R188, R3, 0x4, R188 ;  /* 0x0000000403bc7825 */ /* 0x010fca00078e02bc */
[----:B------:R1:W-:Y:S04]  /*39810*/  STL.64 [R1+0xab8], R188 ;  /* 0x000ab8bc01007387 */ /* 0x0003e80000100a00 */
[----:B-1----:R-:W2:Y:S04]  /*39820*/  LDL.LU.64 R188, [R1+0xa28] ;  /* 0x000a280001bc7983 */ /* 0x002ea80000300a00 */
[----:B------:R1:W-:Y:S04]  /*39830*/  STL.64 [R1+0xaa8], R134 ;  /* 0x000aa88601007387 */ /* 0x0003e80000100a00 */
[----:B-1----:R-:W3:Y:S04]  /*39840*/  LDL.LU.64 R134, [R1+0xa20] ;  /* 0x000a200001867983 */ /* 0x002ee80000300a00 */
[----:B------:R1:W-:Y:S02]  /*39850*/  STL.64 [R1+0xaa0], R172 ;  /* 0x000aa0ac01007387 */ /* 0x0003e40000100a00 */
[----:B-1----:R-:W-:-:S02]  /*39860*/  IMAD.WIDE R172, R3, 0x4, R12 ;  /* 0x0000000403ac7825 */ /* 0x002fc400078e020c */
[----:B------:R-:W4:Y:S04]  /*39870*/  LDL.LU.64 R12, [R1+0xa18] ;  /* 0x000a1800010c7983 */ /* 0x000f280000300a00 */
[----:B------:R1:W-:Y:S04]  /*39880*/  STL.64 [R1+0xa98], R172 ;  /* 0x000a98ac01007387 */ /* 0x0003e80000100a00 */
[----:B-1----:R-:W4:Y:S04]  /*39890*/  LDL.LU.64 R172, [R1+0xa10] ;  /* 0x000a100001ac7983 */ /* 0x002f280000300a00 */
[----:B------:R1:W-:Y:S04]  /*398a0*/  STL.64 [R1+0xa90], R38 ;  /* 0x000a902601007387 */ /* 0x0003e80000100a00 */
[----:B-1----:R-:W4:Y:S04]  /*398b0*/  LDL.LU.64 R38, [R1+0xa08] ;  /* 0x000a080001267983 */ /* 0x002f280000300a00 */
[----:B------:R1:W-:Y:S04]  /*398c0*/  STL.64 [R1+0xa88], R120 ;  /* 0x000a887801007387 */ /* 0x0003e80000100a00 */
[----:B-1----:R-:W4:Y:S04]  /*398d0*/  LDL.LU.64 R120, [R1+0xa00] ;  /* 0x000a000001787983 */ /* 0x002f280000300a00 */
[----:B------:R1:W-:Y:S04]  /*398e0*/  STL.64 [R1+0xa80], R236 ;  /* 0x000a80ec01007387 */ /* 0x0003e80000100a00 */
[----:B-1----:R-:W2:Y:S01]  /*398f0*/  LDL.LU.64 R236, [R1+0x1fc0] ;  /* 0x001fc00001ec7983 */ /* 0x002ea20000300a00 */
[----:B------:R-:W-:-:S04]  /*39900*/  IMAD.WIDE R220, R3, 0x4, R220 ;  /* 0x0000000403dc7825 */ /* 0x000fc800078e02dc */
[----:B------:R-:W-:-:S04]  /*39910*/  IMAD.WIDE R156, R3, 0x4, R156 ;  /* 0x00000004039c7825 */ /* 0x000fc800078e029c */
[----:B------:R-:W-:-:S04]  /*39920*/  IMAD.WIDE R138, R3, 0x4, R138 ;  /* 0x00000004038a7825 */ /* 0x000fc800078e028a */
[----:B------:R-:W-:-:S04]  /*39930*/  IMAD.WIDE R242, R3, 0x4, R242 ;  /* 0x0000000403f27825 */ /* 0x000fc800078e02f2 */
[----:B------:R-:W-:-:S04]  /*39940*/  IMAD.WIDE R164, R3, 0x4, R164 ;  /* 0x0000000403a47825 */ /* 0x000fc800078e02a4 */
[----:B------:R-:W-:-:S04]  /*39950*/  IMAD.WIDE R4, R3, 0x4, R4 ;  /* 0x0000000403047825 */ /* 0x000fc800078e0204 */
[----:B------:R-:W-:-:S04]  /*39960*/  IMAD.WIDE R204, R3, 0x4, R204 ;  /* 0x0000000403cc7825 */ /* 0x000fc800078e02cc */
[----:B--2---:R-:W-:-:S05]  /*39970*/  IMAD.WIDE R236, R3, 0x4, R236 ;  /* 0x0000000403ec7825 */ /* 0x004fca00078e02ec */
[----:B------:R1:W-:Y:S04]  /*39980*/  STL.64 [R1+0xa78], R236 ;  /* 0x000a78ec01007387 */ /* 0x0003e80000100a00 */
[----:B------:R2:W-:Y:S04]  /*39990*/  STL.64 [R1+0xa68], R220 ;  /* 0x000a68dc01007387 */ /* 0x0005e80000100a00 */
[----:B-1----:R-:W4:Y:S04]  /*399a0*/  LDL.LU.64 R236, [R1+0x9e8] ;  /* 0x0009e80001ec7983 */ /* 0x002f280000300a00 */
[----:B------:R1:W-:Y:S04]  /*399b0*/  STL.64 [R1+0xa60], R156 ;  /* 0x000a609c01007387 */ /* 0x0003e80000100a00 */
[----:B--2---:R-:W2:Y:S04]  /*399c0*/  LDL.LU.64 R220, [R1+0x9e0] ;  /* 0x0009e00001dc7983 */ /* 0x004ea80000300a00 */
[----:B------:R3:W-:Y:S04]  /*399d0*/  STL.64 [R1+0xa58], R138 ;  /* 0x000a588a01007387 */ /* 0x0007e80000100a00 */
[----:B-1----:R-:W2:Y:S04]  /*399e0*/  LDL.LU.64 R156, [R1+0x9d8] ;  /* 0x0009d800019c7983 */ /* 0x002ea80000300a00 */
[----:B---3--:R-:W3:Y:S04]  /*399f0*/  LDL.LU.64 R138, [R1+0x9d0] ;  /* 0x0009d000018a7983 */ /* 0x008ee80000300a00 */
[----:B------:R1:W-:Y:S04]  /*39a00*/  STL.64 [R1+0xa50], R242 ;  /* 0x000a50f201007387 */ /* 0x0003e80000100a00 */
[----:B-1----:R-:W3:Y:S04]  /*39a10*/  LDL.LU.64 R242, [R1+0x9c8] ;  /* 0x0009c80001f27983 */ /* 0x002ee80000300a00 */
[----:B------:R1:W-:Y:S04]  /*39a20*/  STL.64 [R1+0xa48], R164 ;  /* 0x000a48a401007387 */ /* 0x0003e80000100a00 */
[----:B-1----:R-:W3:Y:S04]  /*39a30*/  LDL.LU.64 R164, [R1+0x9c0] ;  /* 0x0009c00001a47983 */ /* 0x002ee80000300a00 */
[----:B------:R1:W-:Y:S04]  /*39a40*/  STL.64 [R1+0xa40], R4 ;  /* 0x000a400401007387 */ /* 0x0003e80000100a00 */
[----:B-1----:R-:W3:Y:S01]  /*39a50*/  LDL.LU.64 R4, [R1+0x9b8] ;  /* 0x0009b80001047983 */ /* 0x002ee20000300a00 */
[----:B------:R-:W-:-:S03]  /*39a60*/  IMAD.WIDE R188, R3, 0x4, R188 ;  /* 0x0000000403bc7825 */ /* 0x000fc600078e02bc */
[----:B------:R1:W-:Y:S01]  /*39a70*/  STL.64 [R1+0xa38], R204 ;  /* 0x000a38cc01007387 */ /* 0x0003e20000100a00 */
[----:B------:R-:W-:-:S04]  /*39a80*/  IMAD.WIDE R134, R3, 0x4, R134 ;  /* 0x0000000403867825 */ /* 0x000fc800078e0286 */
[----:B----4-:R-:W-:-:S04]  /*39a90*/  IMAD.WIDE R12, R3, 0x4, R12 ;  /* 0x00000004030c7825 */ /* 0x010fc800078e020c */
[C---:B-1----:R-:W-:Y:S02]  /*39aa0*/  IMAD.WIDE R204, R3.reuse, 0x4, R76 ;  /* 0x0000000403cc7825 */ /* 0x042fe400078e024c */
[----:B------:R-:W4:Y:S04]  /*39ab0*/  LDL.LU.64 R76, [R1+0x9a8] ;  /* 0x0009a800014c7983 */ /* 0x000f280000300a00 */
[----:B------:R1:W-:Y:S01]  /*39ac0*/  STL.64 [R1+0xa30], R204 ;  /* 0x000a30cc01007387 */ /* 0x0003e20000100a00 */
[----:B------:R-:W-:-:S03]  /*39ad0*/  IMAD.WIDE R172, R3, 0x4, R172 ;  /* 0x0000000403ac7825 */ /* 0x000fc600078e02ac */
[----:B-1----:R-:W4:Y:S04]  /*39ae0*/  LDL.LU.64 R204, [R1+0x9a0] ;  /* 0x0009a00001cc7983 */ /* 0x002f280000300a00 */
        /* <DEDUP_REMOVED lines=20> */
[----:B------:R-:W-:-:S05]  /*39c30*/  IMAD.WIDE R236, R3, 0x4, R236 ;  /* 0x0000000403ec7825 */ /* 0x000fca00078e02ec */
[----:B------:R1:W-:Y:S01]  /*39c40*/  STL.64 [R1+0x9e8], R236 ;  /* 0x0009e8ec01007387 */ /* 0x0003e20000100a00 */
[----:B--2---:R-:W-:-:S04]  /*39c50*/  IMAD.WIDE R220, R3, 0x4, R220 ;  /* 0x0000000403dc7825 */ /* 0x004fc800078e02dc */
[C---:B------:R-:W-:Y:S01]  /*39c60*/  IMAD.WIDE R156, R3.reuse, 0x4, R156 ;  /* 0x00000004039c7825 */ /* 0x040fe200078e029c */
[----:B-1----:R-:W2:Y:S04]  /*39c70*/  LDL.LU.64 R236, [R1+0x1fb8] ;  /* 0x001fb80001ec7983 */ /* 0x002ea80000300a00 */
[----:B------:R1:W-:Y:S01]  /*39c80*/  STL.64 [R1+0x9e0], R220 ;  /* 0x0009e0dc01007387 */ /* 0x0003e20000100a00 */
[----:B---3--:R-:W-:-:S03]  /*39c90*/  IMAD.WIDE R138, R3, 0x4, R138 ;  /* 0x00000004038a7825 */ /* 0x008fc600078e028a */
[----:B-1----:R-:W3:Y:S04]  /*39ca0*/  LDL.LU.64 R220, [R1+0x1fb0] ;  /* 0x001fb00001dc7983 */ /* 0x002ee80000300a00 */
[----:B------:R1:W-:Y:S01]  /*39cb0*/  STL.64 [R1+0x9d8], R156 ;  /* 0x0009d89c01007387 */ /* 0x0003e20000100a00 */
[----:B------:R-:W-:-:S03]  /*39cc0*/  IMAD.WIDE R242, R3, 0x4, R242 ;  /* 0x0000000403f27825 */ /* 0x000fc600078e02f2 */
[----:B-1----:R-:W2:Y:S04]  /*39cd0*/  LDL.LU.64 R156, [R1+0x948] ;  /* 0x00094800019c7983 */ /* 0x002ea80000300a00 */
        /* <DEDUP_REMOVED lines=8> */
[----:B------:R1:W-:Y:S02]  /*39d60*/  STL.64 [R1+0x9b8], R4 ;  /* 0x0009b80401007387 */ /* 0x0003e40000100a00 */
[----:B-1----:R-:W-:-:S02]  /*39d70*/  IMAD.WIDE R4, R3, 0x4, R82 ;  /* 0x0000000403047825 */ /* 0x002fc400078e0252 */
[----:B------:R-:W3:Y:S02]  /*39d80*/  LDL.LU.64 R82, [R1+0x920] ;  /* 0x0009200001527983 */ /* 0x000ee40000300a00 */
[C---:B----4-:R-:W-:Y:S02]  /*39d90*/  IMAD.WIDE R76, R3.reuse, 0x4, R76 ;  /* 0x00000004034c7825 */ /* 0x050fe400078e024c */
[----:B------:R1:W-:Y:S02]  /*39da0*/  STL.64 [R1+0x9b0], R4 ;  /* 0x0009b00401007387 */ /* 0x0003e40000100a00 */
[----:B------:R-:W-:-:S04]  /*39db0*/  IMAD.WIDE R204, R3, 0x4, R204 ;  /* 0x0000000403cc7825 */ /* 0x000fc800078e02cc */
[C---:B------:R-:W-:Y:S01]  /*39dc0*/  IMAD.WIDE R188, R3.reuse, 0x4, R188 ;  /* 0x0000000403bc7825 */ /* 0x040fe200078e02bc */
[----:B-1----:R-:W4:Y:S04]  /*39dd0*/  LDL.LU.64 R4, [R1+0x918] ;  /* 0x0009180001047983 */ /* 0x002f280000300a00 */
[----:B------:R1:W-:Y:S01]  /*39de0*/  STL.64 [R1+0x9a8], R76 ;  /* 0x0009a84c01007387 */ /* 0x0003e20000100a00 */
[----:B------:R-:W-:-:S03]  /*39df0*/  IMAD.WIDE R134, R3, 0x4, R134 ;  /* 0x0000000403867825 */ /* 0x000fc600078e0286 */
[----:B-1----:R-:W4:Y:S04]  /*39e00*/  LDL.LU.64 R76, [R1+0x910] ;  /* 0x00091000014c7983 */ /* 0x002f280000300a00 */
[----:B------:R1:W-:Y:S01]  /*39e10*/  STL.64 [R1+0x9a0], R204 ;  /* 0x0009a0cc01007387 */ /* 0x0003e20000100a00 */
[----:B------:R-:W-:-:S04]  /*39e20*/  IMAD.WIDE R12, R3, 0x4, R12 ;  /* 0x00000004030c7825 */ /* 0x000fc800078e020c */
[C---:B------:R-:W-:Y:S01]  /*39e30*/  IMAD.WIDE R140, R3.reuse, 0x4, R140 ;  /* 0x00000004038c7825 */ /* 0x040fe200078e028c */
        /* <DEDUP_REMOVED lines=9> */
[----:B------:R1:W-:Y:S01]  /*39ed0*/  STL.64 [R1+0x980], R172 ;  /* 0x000980ac01007387 */ /* 0x0003e20000100a00 */
[----:B------:R-:W-:-:S03]  /*39ee0*/  IMAD.WIDE R108, R3, 0x4, R108 ;  /* 0x00000004036c7825 */ /* 0x000fc600078e026c */
[----:B-1----:R-:W4:Y:S04]  /*39ef0*/  LDL.LU.64 R172, [R1+0x1f98] ;  /* 0x001f980001ac7983 */ /* 0x002f280000300a00 */
[----:B------:R1:W-:Y:S04]  /*39f00*/  STL.64 [R1+0x978], R140 ;  /* 0x0009788c01007387 */ /* 0x0003e80000100a00 */
[----:B------:R1:W-:Y:S01]  /*39f10*/  STL.64 [R1+0x970], R124 ;  /* 0x0009707c01007387 */ /* 0x0003e20000100a00 */
[----:B------:R-:W-:-:S04]  /*39f20*/  IMAD.WIDE R92, R3, 0x4, R92 ;  /* 0x00000004035c7825 */ /* 0x000fc800078e025c */
[C---:B-1----:R-:W-:Y:S02]  /*39f30*/  IMAD.WIDE R140, R3.reuse, 0x4, R38 ;  /* 0x00000004038c7825 */ /* 0x042fe400078e0226 */
[----:B------:R-:W4:Y:S02]  /*39f40*/  LDL.LU.64 R38, [R1+0x8e8] ;  /* 0x0008e80001267983 */ /* 0x000f240000300a00 */
[C---:B------:R-:W-:Y:S02]  /*39f50*/  IMAD.WIDE R124, R3.reuse, 0x4, R120 ;  /* 0x00000004037c7825 */ /* 0x040fe400078e0278 */
[----:B------:R1:W-:Y:S04]  /*39f60*/  STL.64 [R1+0x968], R140 ;  /* 0x0009688c01007387 */ /* 0x0003e80000100a00 */
[----:B------:R-:W4:Y:S04]  /*39f70*/  LDL.LU.64 R120, [R1+0x8e0] ;  /* 0x0008e00001787983 */ /* 0x000f280000300a00 */
[----:B------:R1:W-:Y:S04]  /*39f80*/  STL.64 [R1+0x960], R124 ;  /* 0x0009607c01007387 */ /* 0x0003e80000100a00 */
[----:B-1----:R-:W4:Y:S04]  /*39f90*/  LDL.LU.64 R140, [R1+0x8d8] ;  /* 0x0008d800018c7983 */ /* 0x002f280000300a00 */
[----:B------:R1:W-:Y:S04]  /*39fa0*/  STL.64 [R1+0x958], R108 ;  /* 0x0009586c01007387 */ /* 0x0003e80000100a00 */
[----:B------:R-:W4:Y:S04]  /*39fb0*/  LDL.LU.64 R124, [R1+0x8d0] ;  /* 0x0008d000017c7983 */ /* 0x000f280000300a00 */
[----:B------:R1:W-:Y:S04]  /*39fc0*/  STL.64 [R1+0x950], R92 ;  /* 0x0009505c01007387 */ /* 0x0003e80000100a00 */
[----:B-1----:R-:W4:Y:S04]  /*39fd0*/  LDL.LU.64 R108, [R1+0x8c8] ;  /* 0x0008c800016c7983 */ /* 0x002f280000300a00 */
[----:B------:R-:W4:Y:S01]  /*39fe0*/  LDL.LU.64 R92, [R1+0x8c0] ;  /* 0x0008c000015c7983 */ /* 0x000f220000300a00 */
[----:B------:R-:W-:-:S04]  /*39ff0*/  IMAD.WIDE R194, R3, 0x4, R194 ;  /* 0x0000000403c27825 */ /* 0x000fc800078e02c2 */
[----:B--2---:R-:W-:-:S05]  /*3a000*/  IMAD.WIDE R156, R3, 0x4, R156 ;  /* 0x00000004039c7825 */ /* 0x004fca00078e029c */
[----:B------:R1:W-:Y:S01]  /*3a010*/  STL.64 [R1+0x948], R156 ;  /* 0x0009489c01007387 */ /* 0x0003e20000100a00 */
[----:B---3--:R-:W-:-:S03]  /*3a020*/  IMAD.WIDE R138, R3, 0x4, R138 ;  /* 0x00000004038a7825 */ /* 0x008fc600078e028a */
[----:B-1----:R-:W2:Y:S04]  /*3a030*/  LDL.LU.64 R156, [R1+0x1f90] ;  /* 0x001f9000019c7983 */ /* 0x002ea80000300a00 */
[----:B------:R1:W-:Y:S01]  /*3a040*/  STL.64 [R1+0x940], R138 ;  /* 0x0009408a01007387 */ /* 0x0003e20000100a00 */
[----:B------:R-:W-:-:S03]  /*3a050*/  IMAD.WIDE R242, R3, 0x4, R242 ;  /* 0x0000000403f27825 */ /* 0x000fc600078e02f2 */
[----:B-1----:R-:W3:Y:S04]  /*3a060*/  LDL.LU.64 R138, [R1+0x8a8] ;  /* 0x0008a800018a7983 */ /* 0x002ee80000300a00 */
[----:B------:R1:W-:Y:S04]  /*3a070*/  STL.64 [R1+0x938], R242 ;  /* 0x000938f201007387 */ /* 0x0003e80000100a00 */
[----:B------:R1:W-:Y:S02]  /*3a080*/  STL.64 [R1+0x930], R194 ;  /* 0x000930c201007387 */ /* 0x0003e40000100a00 */
[----:B-1----:R-:W-:-:S02]  /*3a090*/  IMAD.WIDE R242, R3, 0x4, R164 ;  /* 0x0000000403f27825 */ /* 0x002fc400078e02a4 */
[----:B------:R-:W2:Y:S04]  /*3a0a0*/  LDL.LU.64 R194, [R1+0x8a0] ;  /* 0x0008a00001c27983 */ /* 0x000ea80000300a00 */
[----:B------:R-:W2:Y:S04]  /*3a0b0*/  LDL.LU.64 R164, [R1+0x898] ;  /* 0x0008980001a47983 */ /* 0x000ea80000300a00 */
[----:B------:R1:W-:Y:S02]  /*3a0c0*/  STL.64 [R1+0x928], R242 ;  /* 0x000928f201007387 */ /* 0x0003e40000100a00 */
[----:B-1----:R-:W-:-:S02]  /*3a0d0*/  IMAD.WIDE R242, R3, 0x4, R82 ;  /* 0x0000000403f27825 */ /* 0x002fc400078e0252 */
[----:B------:R-:W2:Y:S04]  /*3a0e0*/  LDL.LU.64 R82, [R1+0x890] ;  /* 0x0008900001527983 */ /* 0x000ea80000300a00 */
[----:B------:R4:W-:Y:S02]  /*3a0f0*/  STL.64 [R1+0x920], R242 ;  /* 0x000920f201007387 */ /* 0x0009e40000100a00 */
[----:B----4-:R-:W-:-:S04]  /*3a100*/  IMAD.WIDE R242, R3, 0x4, R4 ;  /* 0x0000000403f27825 */ /* 0x010fc800078e0204 */
[C---:B------:R-:W-:Y:S02]  /*3a110*/  IMAD.WIDE R4, R3.reuse, 0x4, R76 ;  /* 0x0000000403047825 */ /* 0x040fe400078e024c */
[----:B------:R-:W4:Y:S04]  /*3a120*/  LDL.LU.64 R76, [R1+0x888] ;  /* 0x00088800014c7983 */ /* 0x000f280000300a00 */
[----:B------:R1:W-:Y:S01]  /*3a130*/  STL.64 [R1+0x918], R242 ;  /* 0x000918f201007387 */ /* 0x0003e20000100a00 */
[----:B------:R-:W-:-:S03]  /*3a140*/  IMAD.WIDE R148, R3, 0x4, R148 ;  /* 0x0000000403947825 */ /* 0x000fc600078e0294 */
[----:B-1----:R-:W4:Y:S04]  /*3a150*/  LDL.LU.64 R242, [R1+0x880] ;  /* 0x0008800001f27983 */ /* 0x002f280000300a00 */
[----:B------:R1:W-:Y:S01]  /*3a160*/  STL.64 [R1+0x910], R4 ;  /* 0x0009100401007387 */ /* 0x0003e20000100a00 */
[----:B------:R-:W-:-:S03]  /*3a170*/  IMAD.WIDE R86, R3, 0x4, R86 ;  /* 0x0000000403567825 */ /* 0x000fc600078e0256 */
[----:B-1----:R-:W4:Y:S01]  /*3a180*/  LDL.LU.64 R4, [R1+0x878] ;  /* 0x0008780001047983 */ /* 0x002f220000300a00 */
[----:B------:R-:W-:-:S05]  /*3a190*/  IMAD.WIDE R134, R3, 0x4, R134 ;  /* 0x0000000403867825 */ /* 0x000fca00078e0286 */
[----:B------:R1:W-:Y:S01]  /*3a1a0*/  STL.64 [R1+0x908], R134 ;  /* 0x0009088601007387 */ /* 0x0003e20000100a00 */
[----:B------:R-:W-:-:S03]  /*3a1b0*/  IMAD.WIDE R12, R3, 0x4, R12 ;  /* 0x00000004030c7825 */ /* 0x000fc600078e020c */
[----:B-1----:R-:W4:Y:S04]  /*3a1c0*/  LDL.LU.64 R134, [R1+0x868] ;  /* 0x0008680001867983 */ /* 0x002f280000300a00 */
[----:B------:R1:W-:Y:S04]  /*3a1d0*/  STL.64 [R1+0x900], R12 ;  /* 0x0009000c01007387 */ /* 0x0003e80000100a00 */
[----:B-1----:R-:W4:Y:S04]  /*3a1e0*/  LDL.LU.64 R12, [R1+0x860] ;  /* 0x00086000010c7983 */ /* 0x002f280000300a00 */
[----:B------:R1:W-:Y:S01]  /*3a1f0*/  STL.64 [R1+0x8f8], R148 ;  /* 0x0008f89401007387 */ /* 0x0003e20000100a00 */
[----:B------:R-:W-:-:S03]  /*3a200*/  IMAD.WIDE R226, R3, 0x4, R226 ;  /* 0x0000000403e27825 */ /* 0x000fc600078e02e2 */
[----:B-1----:R-:W4:Y:S01]  /*3a210*/  LDL.LU.64 R148, [R1+0x858] ;  /* 0x0008580001947983 */ /* 0x002f220000300a00 */
[----:B------:R-:W-:-:S03]  /*3a220*/  IMAD.WIDE R38, R3, 0x4, R38 ;  /* 0x0000000403267825 */ /* 0x000fc600078e0226 */
        /* <DEDUP_REMOVED lines=22> */
[----:B------:R1:W-:Y:S01]  /*3a390*/  STL.64 [R1+0x8b0], R100 ;  /* 0x0008b06401007387 */ /* 0x0003e20000100a00 */
[----:B---3--:R-:W-:-:S03]  /*3a3a0*/  IMAD.WIDE R138, R3, 0x4, R138 ;  /* 0x00000004038a7825 */ /* 0x008fc600078e028a */
[----:B-1----:R-:W3:Y:S04]  /*3a3b0*/  LDL.LU.64 R100, [R1+0x820] ;  /* 0x0008200001647983 */ /* 0x002ee80000300a00 */
[----:B------:R1:W-:Y:S01]  /*3a3c0*/  STL.64 [R1+0x8a8], R138 ;  /* 0x0008a88a01007387 */ /* 0x0003e20000100a00 */
[----:B--2---:R-:W-:-:S03]  /*3a3d0*/  IMAD.WIDE R194, R3, 0x4, R194 ;  /* 0x0000000403c27825 */ /* 0x004fc600078e02c2 */
[----:B-1----:R-:W2:Y:S01]  /*3a3e0*/  LDL.LU.64 R138, [R1+0x818] ;  /* 0x00081800018a7983 */ /* 0x002ea20000300a00 */
[----:B------:R-:W-:-:S03]  /*3a3f0*/  IMAD.WIDE R164, R3, 0x4, R164 ;  /* 0x0000000403a47825 */ /* 0x000fc600078e02a4 */
[----:B------:R1:W-:Y:S04]  /*3a400*/  STL.64 [R1+0x8a0], R194 ;  /* 0x0008a0c201007387 */ /* 0x0003e80000100a00 */
[----:B-1----:R-:W2:Y:S01]  /*3a410*/  LDL.LU.64 R194, [R1+0x810] ;  /* 0x0008100001c27983 */ /* 0x002ea20000300a00 */
[----:B------:R-:W-:-:S03]  /*3a420*/  IMAD.WIDE R82, R3, 0x4, R82 ;  /* 0x0000000403527825 */ /* 0x000fc600078e0252 */
[----:B------:R1:W-:Y:S04]  /*3a430*/  STL.64 [R1+0x898], R164 ;  /* 0x000898a401007387 */ /* 0x0003e80000100a00 */
[----:B-1----:R-:W2:Y:S04]  /*3a440*/  LDL.LU.64 R164, [R1+0x808] ;  /* 0x0008080001a47983 */ /* 0x002ea80000300a00 */
[----:B------:R1:W-:Y:S04]  /*3a450*/  STL.64 [R1+0x890], R82 ;  /* 0x0008905201007387 */ /* 0x0003e80000100a00 */
[----:B-1----:R-:W2:Y:S01]  /*3a460*/  LDL.LU.64 R82, [R1+0x800] ;  /* 0x0008000001527983 */ /* 0x002ea20000300a00 */
[----:B----4-:R-:W-:-:S05]  /*3a470*/  IMAD.WIDE R76, R3, 0x4, R76 ;  /* 0x00000004034c7825 */ /* 0x010fca00078e024c */
[----:B------:R1:W-:Y:S01]  /*3a480*/  STL.64 [R1+0x888], R76 ;  /* 0x0008884c01007387 */ /* 0x0003e20000100a00 */
[----:B------:R-:W-:-:S03]  /*3a490*/  IMAD.WIDE R242, R3, 0x4, R242 ;  /* 0x0000000403f27825 */ /* 0x000fc600078e02f2 */
[----:B-1----:R-:W4:Y:S01]  /*3a4a0*/  LDL.LU.64 R76, [R1+0x1f68] ;  /* 0x001f6800014c7983 */ /* 0x002f220000300a00 */
[----:B------:R-:W-:-:S03]  /*3a4b0*/  IMAD.WIDE R228, R3, 0x4, R228 ;  /* 0x0000000403e47825 */ /* 0x000fc600078e02e4 */
[----:B------:R-:W-:Y:S01]  /*3a4c0*/  STL.64 [R1+0x880], R242 ;  /* 0x000880f201007387 */ /* 0x000fe20000100a00 */
[----:B------:R-:W-:-:S05]  /*3a4d0*/  IMAD.WIDE R4, R3, 0x4, R4 ;  /* 0x0000000403047825 */ /* 0x000fca00078e0204 */
[----:B------:R1:W-:Y:S04]  /*3a4e0*/  STL.64 [R1+0x878], R4 ;  /* 0x0008780401007387 */ /* 0x0003e80000100a00 */
        /* <DEDUP_REMOVED lines=9> */
[----:B------:R-:W4:Y:S04]  /*3a580*/  LDL.LU.64 R148, [R1+0x7d0] ;  /* 0x0007d00001947983 */ /* 0x000f280000300a00 */
[----:B------:R1:W-:Y:S01]  /*3a590*/  STL.64 [R1+0x858], R242 ;  /* 0x000858f201007387 */ /* 0x0003e20000100a00 */
[----:B------:R-:W-:-:S04]  /*3a5a0*/  IMAD.WIDE R60, R3, 0x4, R60 ;  /* 0x00000004033c7825 */ /* 0x000fc800078e023c */
[C---:B-1----:R-:W-:Y:S02]  /*3a5b0*/  IMAD.WIDE R12, R3.reuse, 0x4, R86 ;  /* 0x00000004030c7825 */ /* 0x042fe400078e0256 */
[----:B------:R-:W4:Y:S04]  /*3a5c0*/  LDL.LU.64 R86, [R1+0x7c8] ;  /* 0x0007c80001567983 */ /* 0x000f280000300a00 */
[----:B------:R1:W-:Y:S01]  /*3a5d0*/  STL.64 [R1+0x850], R12 ;  /* 0x0008500c01007387 */ /* 0x0003e20000100a00 */
[----:B------:R-:W-:-:S03]  /*3a5e0*/  IMAD.WIDE R242, R3, 0x4, R38 ;  /* 0x0000000403f27825 */ /* 0x000fc600078e0226 */
[----:B-1----:R-:W4:Y:S04]  /*3a5f0*/  LDL.LU.64 R12, [R1+0x7c0] ;  /* 0x0007c000010c7983 */ /* 0x002f280000300a00 */
[----:B------:R1:W-:Y:S01]  /*3a600*/  STL.64 [R1+0x848], R242 ;  /* 0x000848f201007387 */ /* 0x0003e20000100a00 */
[----:B------:R-:W-:-:S04]  /*3a610*/  IMAD.WIDE R38, R3, 0x4, R120 ;  /* 0x0000000403267825 */ /* 0x000fc800078e0278 */
[C---:B------:R-:W-:Y:S01]  /*3a620*/  IMAD.WIDE R120, R3.reuse, 0x4, R200 ;  /* 0x0000000403787825 */ /* 0x040fe200078e02c8 */
[----:B------:R1:W-:Y:S04]  /*3a630*/  STL.64 [R1+0x840], R38 ;  /* 0x0008402601007387 */ /* 0x0003e80000100a00 */
[----:B-1----:R-:W4:Y:S04]  /*3a640*/  LDL.LU.64 R242, [R1+0x7b0] ;  /* 0x0007b00001f27983 */ /* 0x002f280000300a00 */
[----:B------:R-:W4:Y:S04]  /*3a650*/  LDL.LU.64 R38, [R1+0x7a8] ;  /* 0x0007a80001267983 */ /* 0x000f280000300a00 */
[----:B------:R1:W-:Y:S04]  /*3a660*/  STL.64 [R1+0x838], R120 ;  /* 0x0008387801007387 */ /* 0x0003e80000100a00 */
[----:B-1----:R-:W4:Y:S04]  /*3a670*/  LDL.LU.64 R120, [R1+0x7a0] ;  /* 0x0007a00001787983 */ /* 0x002f280000300a00 */
[----:B------:R-:W4:Y:S04]  /*3a680*/  LDL.LU.64 R200, [R1+0x798] ;  /* 0x0007980001c87983 */ /* 0x000f280000300a00 */
[----:B------:R1:W-:Y:S04]  /*3a690*/  STL.64 [R1+0x830], R60 ;  /* 0x0008303c01007387 */ /* 0x0003e80000100a00 */
[----:B-1----:R-:W4:Y:S01]  /*3a6a0*/  LDL.LU.64 R60, [R1+0x1f60] ;  /* 0x001f6000013c7983 */ /* 0x002f220000300a00 */
[----:B------:R-:W-:-:S05]  /*3a6b0*/  IMAD.WIDE R226, R3, 0x4, R226 ;  /* 0x0000000403e27825 */ /* 0x000fca00078e02e2 */
[----:B------:R3:W-:Y:S02]  /*3a6c0*/  STL.64 [R1+0x828], R226 ;  /* 0x000828e201007387 */ /* 0x0007e40000100a00 */
[----:B---3--:R-:W-:-:S05]  /*3a6d0*/  IMAD.WIDE R226, R3, 0x4, R100 ;  /* 0x0000000403e27825 */ /* 0x008fca00078e0264 */
[----:B------:R1:W-:Y:S01]  /*3a6e0*/  STL.64 [R1+0x820], R226 ;  /* 0x000820e201007387 */ /* 0x0003e20000100a00 */
[----:B--2---:R-:W-:-:S03]  /*3a6f0*/  IMAD.WIDE R100, R3, 0x4, R138 ;  /* 0x0000000403647825 */ /* 0x004fc600078e028a */
[----:B-1----:R-:W2:Y:S04]  /*3a700*/  LDL.LU.64 R226, [R1+0x790] ;  /* 0x0007900001e27983 */ /* 0x002ea80000300a00 */
        /* <DEDUP_REMOVED lines=11> */
[----:B-1----:R-:W3:Y:S01]  /*3a7c0*/  LDL.LU.64 R82, [R1+0x758] ;  /* 0x0007580001527983 */ /* 0x002ee20000300a00 */
[----:B------:R-:W-:-:S04]  /*3a7d0*/  IMAD.WIDE R44, R3, 0x4, R44 ;  /* 0x00000004032c7825 */ /* 0x000fc800078e022c */
[C---:B------:R-:W-:Y:S01]  /*3a7e0*/  IMAD.WIDE R28, R3.reuse, 0x4, R28 ;  /* 0x00000004031c7825 */ /* 0x040fe200078e021c */
[----:B------:R1:W-:Y:S04]  /*3a7f0*/  STL.64 [R1+0x7f8], R44 ;  /* 0x0007f82c01007387 */ /* 0x0003e80000100a00 */
[----:B-1----:R-:W3:Y:S01]  /*3a800*/  LDL.LU.64 R44, [R1+0x1f58] ;  /* 0x001f5800012c7983 */ /* 0x002ee20000300a00 */
[----:B----4-:R-:W-:-:S03]  /*3a810*/  IMAD.WIDE R4, R3, 0x4, R4 ;  /* 0x0000000403047825 */ /* 0x010fc600078e0204 */
[----:B------:R1:W-:Y:S04]  /*3a820*/  STL.64 [R1+0x7f0], R28 ;  /* 0x0007f01c01007387 */ /* 0x0003e80000100a00 */
[----:B-1----:R-:W4:Y:S04]  /*3a830*/  LDL.LU.64 R28, [R1+0x1f50] ;  /* 0x001f5000011c7983 */ /* 0x002f280000300a00 */
[----:B------:R1:W-:Y:S02]  /*3a840*/  STL.64 [R1+0x7e8], R4 ;  /* 0x0007e80401007387 */ /* 0x0003e40000100a00 */
[----:B-1----:R-:W-:-:S02]  /*3a850*/  IMAD.WIDE R4, R3, 0x4, R228 ;  /* 0x0000000403047825 */ /* 0x002fc400078e02e4 */
[----:B------:R-:W4:Y:S02]  /*3a860*/  LDL.LU.64 R228, [R1+0x750] ;  /* 0x0007500001e47983 */ /* 0x000f240000300a00 */
[C---:B------:R-:W-:Y:S02]  /*3a870*/  IMAD.WIDE R134, R3.reuse, 0x4, R134 ;  /* 0x0000000403867825 */ /* 0x040fe400078e0286 */
[----:B------:R1:W-:Y:S02]  /*3a880*/  STL.64 [R1+0x7e0], R4 ;  /* 0x0007e00401007387 */ /* 0x0003e40000100a00 */
[C---:B------:R-:W-:Y:S02]  /*3a890*/  IMAD.WIDE R98, R3.reuse, 0x4, R98 ;  /* 0x0000000403627825 */ /* 0x040fe400078e0262 */
[----:B-1----:R-:W4:Y:S02]  /*3a8a0*/  LDL.LU.64 R4, [R1+0x748] ;  /* 0x0007480001047983 */ /* 0x002f240000300a00 */
[----:B------:R-:W-:-:S02]  /*3a8b0*/  IMAD.WIDE R148, R3, 0x4, R148 ;  /* 0x0000000403947825 */ /* 0x000fc400078e0294 */
[----:B------:R1:W-:Y:S04]  /*3a8c0*/  STL.64 [R1+0x7d8], R134 ;  /* 0x0007d88601007387 */ /* 0x0003e80000100a00 */
[----:B-1----:R-:W4:Y:S01]  /*3a8d0*/  LDL.LU.64 R134, [R1+0x740] ;  /* 0x0007400001867983 */ /* 0x002f220000300a00 */
[----:B------:R-:W-:-:S03]  /*3a8e0*/  IMAD.WIDE R86, R3, 0x4, R86 ;  /* 0x0000000403567825 */ /* 0x000fc600078e0256 */
[----:B------:R1:W-:Y:S04]  /*3a8f0*/  STL.64 [R1+0x7d0], R148 ;  /* 0x0007d09401007387 */ /* 0x0003e80000100a00 */
[----:B-1----:R-:W4:Y:S01]  /*3a900*/  LDL.LU.64 R148, [R1+0x728] ;  /* 0x0007280001947983 */ /* 0x002f220000300a00 */
[----:B------:R-:W-:-:S03]  /*3a910*/  IMAD.WIDE R12, R3, 0x4, R12 ;  /* 0x00000004030c7825 */ /* 0x000fc600078e020c */
[----:B------:R1:W-:Y:S04]  /*3a920*/  STL.64 [R1+0x7c8], R86 ;  /* 0x0007c85601007387 */ /* 0x0003e80000100a00 */
[----:B-1----:R-:W4:Y:S04]  /*3a930*/  LDL.LU.64 R86, [R1+0x720] ;  /* 0x0007200001567983 */ /* 0x002f280000300a00 */
[----:B------:R1:W-:Y:S01]  /*3a940*/  STL.64 [R1+0x7c0], R12 ;  /* 0x0007c00c01007387 */ /* 0x0003e20000100a00 */
[----:B------:R-:W-:-:S03]  /*3a950*/  IMAD.WIDE R242, R3, 0x4, R242 ;  /* 0x0000000403f27825 */ /* 0x000fc600078e02f2 */
[----:B-1----:R-:W4:Y:S01]  /*3a960*/  LDL.LU.64 R12, [R1+0x1f48] ;  /* 0x001f4800010c7983 */ /* 0x002f220000300a00 */
[----:B------:R-:W-:-:S03]  /*3a970*/  IMAD.WIDE R38, R3, 0x4, R38 ;  /* 0x0000000403267825 */ /* 0x000fc600078e0226 */
[----:B------:R1:W-:Y:S04]  /*3a980*/  STL.64 [R1+0x7b8], R98 ;  /* 0x0007b86201007387 */ /* 0x0003e80000100a00 */
[----:B-1----:R-:W4:Y:S04]  /*3a990*/  LDL.LU.64 R98, [R1+0x1f40] ;  /* 0x001f400001627983 */ /* 0x002f280000300a00 */
[----:B------:R1:W-:Y:S04]  /*3a9a0*/  STL.64 [R1+0x7b0], R242 ;  /* 0x0007b0f201007387 */ /* 0x0003e80000100a00 */
[----:B------:R1:W-:Y:S02]  /*3a9b0*/  STL.64 [R1+0x7a8], R38 ;  /* 0x0007a82601007387 */ /* 0x0003e40000100a00 */
[----:B-1----:R-:W-:-:S04]  /*3a9c0*/  IMAD.WIDE R242, R3, 0x4, R120 ;  /* 0x0000000403f27825 */ /* 0x002fc800078e0278 */
[C---:B------:R-:W-:Y:S01]  /*3a9d0*/  IMAD.WIDE R120, R3.reuse, 0x4, R200 ;  /* 0x0000000403787825 */ /* 0x040fe200078e02c8 */
[----:B------:R-:W4:Y:S04]  /*3a9e0*/  LDL.LU.64 R38, [R1+0x718] ;  /* 0x0007180001267983 */ /* 0x000f280000300a00 */
[----:B------:R1:W-:Y:S01]  /*3a9f0*/  STL.64 [R1+0x7a0], R242 ;  /* 0x0007a0f201007387 */ /* 0x0003e20000100a00 */
[----:B------:R-:W-:-:S03]  /*3aa00*/  IMAD.WIDE R52, R3, 0x4, R52 ;  /* 0x0000000403347825 */ /* 0x000fc600078e0234 */
[----:B-1----:R-:W4:Y:S04]  /*3aa10*/  LDL.LU.64 R242, [R1+0x710] ;  /* 0x0007100001f27983 */ /* 0x002f280000300a00 */
[----:B------:R1:W-:Y:S01]  /*3aa20*/  STL.64 [R1+0x798], R120 ;  /* 0x0007987801007387 */ /* 0x0003e20000100a00 */
[----:B------:R-:W-:-:S03]  /*3aa30*/  IMAD.WIDE R198, R3, 0x4, R198 ;  /* 0x0000000403c67825 */ /* 0x000fc600078e02c6 */
[----:B-1----:R-:W4:Y:S04]  /*3aa40*/  LDL.LU.64 R120, [R1+0x708] ;  /* 0x0007080001787983 */ /* 0x002f280000300a00 */
[----:B------:R-:W4:Y:S01]  /*3aa50*/  LDL.LU.64 R200, [R1+0x700] ;  /* 0x0007000001c87983 */ /* 0x000f220000300a00 */
[----:B--2---:R-:W-:-:S04]  /*3aa60*/  IMAD.WIDE R226, R3, 0x4, R226 ;  /* 0x0000000403e27825 */ /* 0x004fc800078e02e2 */
[C---:B---3--:R-:W-:Y:S01]  /*3aa70*/  IMAD.WIDE R138, R3.reuse, 0x4, R138 ;  /* 0x00000004038a7825 */ /* 0x048fe200078e028a */
[----:B------:R1:W-:Y:S04]  /*3aa80*/  STL.64 [R1+0x790], R226 ;  /* 0x000790e201007387 */ /* 0x0003e80000100a00 */
[----:B-1----:R-:W2:Y:S01]  /*3aa90*/  LDL.LU.64 R226, [R1+0x1f38] ;  /* 0x001f380001e27983 */ /* 0x002ea20000300a00 */
[----:B------:R-:W-:-:S03]  /*3aaa0*/  IMAD.WIDE R100, R3, 0x4, R100 ;  /* 0x0000000403647825 */ /* 0x000fc600078e0264 */
[----:B------:R1:W-:Y:S04]  /*3aab0*/  STL.64 [R1+0x788], R138 ;  /* 0x0007888a01007387 */ /* 0x0003e80000100a00 */
[----:B-1----:R-:W3:Y:S04]  /*3aac0*/  LDL.LU.64 R138, [R1+0x6e8] ;  /* 0x0006e800018a7983 */ /* 0x002ee80000300a00 */
[----:B------:R1:W-:Y:S04]  /*3aad0*/  STL.64 [R1+0x780], R100 ;  /* 0x0007806401007387 */ /* 0x0003e80000100a00 */
[----:B-1----:R-:W2:Y:S04]  /*3aae0*/  LDL.LU.64 R100, [R1+0x1f30] ;  /* 0x001f300001647983 */ /* 0x002ea80000300a00 */
[----:B------:R1:W-:Y:S01]  /*3aaf0*/  STL.64 [R1+0x778], R52 ;  /* 0x0007783401007387 */ /* 0x0003e20000100a00 */
[----:B------:R-:W-:-:S03]  /*3ab00*/  IMAD.WIDE R164, R3, 0x4, R164 ;  /* 0x0000000403a47825 */ /* 0x000fc600078e02a4 */
[----:B------:R-:W-:Y:S01]  /*3ab10*/  STL.64 [R1+0x770], R198 ;  /* 0x000770c601007387 */ /* 0x000fe20000100a00 */
[----:B-1----:R-:W-:-:S04]  /*3ab20*/  IMAD.WIDE R52, R3, 0x4, R194 ;  /* 0x0000000403347825 */ /* 0x002fc800078e02c2 */
[C---:B------:R-:W-:Y:S01]  /*3ab30*/  IMAD.WIDE R82, R3.reuse, 0x4, R82 ;  /* 0x0000000403527825 */ /* 0x040fe200078e0252 */
[----:B------:R1:W-:Y:S04]  /*3ab40*/  STL.64 [R1+0x768], R52 ;  /* 0x0007683401007387 */ /* 0x0003e80000100a00 */
[----:B-1----:R-:W2:Y:S04]  /*3ab50*/  LDL.LU.64 R52, [R1+0x6e0] ;  /* 0x0006e00001347983 */ /* 0x002ea80000300a00 */
[----:B------:R1:W-:Y:S04]  /*3ab60*/  STL.64 [R1+0x760], R164 ;  /* 0x000760a401007387 */ /* 0x0003e80000100a00 */
[----:B------:R-:W2:Y:S04]  /*3ab70*/  LDL.LU.64 R198, [R1+0x6d8] ;  /* 0x0006d80001c67983 */ /* 0x000ea80000300a00 */
[----:B------:R1:W-:Y:S04]  /*3ab80*/  STL.64 [R1+0x758], R82 ;  /* 0x0007585201007387 */ /* 0x0003e80000100a00 */
[----:B------:R-:W2:Y:S04]  /*3ab90*/  LDL.LU.64 R194, [R1+0x6d0] ;  /* 0x0006d00001c27983 */ /* 0x000ea80000300a00 */
[----:B-1----:R-:W2:Y:S04]  /*3aba0*/  LDL.LU.64 R164, [R1+0x6c8] ;  /* 0x0006c80001a47983 */ /* 0x002ea80000300a00 */
[----:B------:R-:W2:Y:S01]  /*3abb0*/  LDL.LU.64 R82, [R1+0x6c0] ;  /* 0x0006c00001527983 */ /* 0x000ea20000300a00 */
[----:B----4-:R-:W-:-:S05]  /*3abc0*/  IMAD.WIDE R228, R3, 0x4, R228 ;  /* 0x0000000403e47825 */ /* 0x010fca00078e02e4 */
[----:B------:R1:W-:Y:S01]  /*3abd0*/  STL.64 [R1+0x750], R228 ;  /* 0x000750e401007387 */ /* 0x0003e20000100a00 */
[----:B------:R-:W-:-:S03]  /*3abe0*/  IMAD.WIDE R4, R3, 0x4, R4 ;  /* 0x0000000403047825 */ /* 0x000fc600078e0204 */
[----:B-1----:R-:W4:Y:S04]  /*3abf0*/  LDL.LU.64 R228, [R1+0x1f28] ;  /* 0x001f280001e47983 */ /* 0x002f280000300a00 */
[----:B------:R1:W-:Y:S01]  /*3ac00*/  STL.64 [R1+0xd70], R4 ;  /* 0x000d700401007387 */ /* 0x0003e20000100a00 */
[----:B------:R-:W-:-:S04]  /*3ac10*/  IMAD.WIDE R134, R3, 0x4, R134 ;  /* 0x0000000403867825 */ /* 0x000fc800078e0286 */
[C---:B-1----:R-:W-:Y:S01]  /*3ac20*/  IMAD.WIDE R4, R3.reuse, 0x4, R130 ;  /* 0x0000000403047825 */ /* 0x042fe200078e0282 */
[----:B------:R1:W-:Y:S03]  /*3ac30*/  STL.64 [R1+0xd78], R134 ;  /* 0x000d788601007387 */ /* 0x0003e60000100a00 */
[C---:B------:R-:W-:Y:S01]  /*3ac40*/  IMAD.WIDE R130, R3.reuse, 0x4, R56 ;  /* 0x0000000403827825 */ /* 0x040fe200078e0238 */
[----:B------:R-:W-:Y:S04]  /*3ac50*/  STL.64 [R1+0xde0], R4 ;  /* 0x000de00401007387 */ /* 0x000fe80000100a00 */
[----:B------:R1:W-:Y:S01]  /*3ac60*/  STL.64 [R1+0xde8], R130 ;  /* 0x000de88201007387 */ /* 0x0003e20000100a00 */
[----:B------:R-:W-:-:S03]  /*3ac70*/  IMAD.WIDE R56, R3, 0x4, R148 ;  /* 0x0000000403387825 */ /* 0x000fc600078e0294 */
[----:B-1----:R-:W4:Y:S04]  /*3ac80*/  LDL.LU.64 R134, [R1+0x6a8] ;  /* 0x0006a80001867983 */ /* 0x002f280000300a00 */
[----:B------:R1:W-:Y:S04]  /*3ac90*/  STL.64 [R1+0xdf0], R56 ;  /* 0x000df03801007387 */ /* 0x0003e80000100a00 */
[----:B------:R-:W4:Y:S01]  /*3aca0*/  LDL.LU.64 R130, [R1+0x6a0] ;  /* 0x0006a00001827983 */ /* 0x000f220000300a00 */
[----:B------:R-:W-:-:S05]  /*3acb0*/  IMAD.WIDE R4, R3, 0x4, R86 ;  /* 0x0000000403047825 */ /* 0x000fca00078e0256 */
[----:B------:R1:W-:Y:S04]  /*3acc0*/  STL.64 [R1+0xdf8], R4 ;  /* 0x000df80401007387 */ /* 0x0003e80000100a00 */
[----:B-1----:R-:W4:Y:S04]  /*3acd0*/  LDL.LU.64 R56, [R1+0x698] ;  /* 0x0006980001387983 */ /* 0x002f280000300a00 */
[----:B------:R-:W4:Y:S04]  /*3ace0*/  LDL.LU.64 R4, [R1+0x690] ;  /* 0x0006900001047983 */ /* 0x000f280000300a00 */
[----:B------:R-:W4:Y:S04]  /*3acf0*/  LDL.LU.64 R148, [R1+0x688] ;  /* 0x0006880001947983 */ /* 0x000f280000300a00 */
[----:B------:R-:W4:Y:S01]  /*3ad00*/  LDL.LU.64 R86, [R1+0x680] ;  /* 0x0006800001567983 */ /* 0x000f220000300a00 */
[----:B------:R-:W-:-:S04]  /*3ad10*/  IMAD.WIDE R166, R3, 0x4, R166 ;  /* 0x0000000403a67825 */ /* 0x000fc800078e02a6 */
[----:B------:R-:W-:-:S05]  /*3ad20*/  IMAD.WIDE R38, R3, 0x4, R38 ;  /* 0x0000000403267825 */ /* 0x000fca00078e0226 */
[----:B------:R1:W-:Y:S01]  /*3ad30*/  STL.64 [R1+0xe00], R38 ;  /* 0x000e002601007387 */ /* 0x0003e20000100a00 */
[----:B------:R-:W-:-:S03]  /*3ad40*/  IMAD.WIDE R242, R3, 0x4, R242 ;  /* 0x0000000403f27825 */ /* 0x000fc600078e02f2 */
[----:B-1----:R-:W4:Y:S04]  /*3ad50*/  LDL.LU.64 R38, [R1+0x1f20] ;  /* 0x001f200001267983 */ /* 0x002f280000300a00 */
[----:B------:R1:W-:Y:S02]  /*3ad60*/  STL.64 [R1+0xe08], R242 ;  /* 0x000e08f201007387 */ /* 0x0003e40000100a00 */
[----:B-1----:R-:W-:-:S04]  /*3ad70*/  IMAD.WIDE R242, R3, 0x4, R120 ;  /* 0x0000000403f27825 */ /* 0x002fc800078e0278 */
[C---:B------:R-:W-:Y:S01]  /*3ad80*/  IMAD.WIDE R200, R3.reuse, 0x4, R200 ;  /* 0x0000000403c87825 */ /* 0x040fe200078e02c8 */
[----:B------:R-:W-:Y:S03]  /*3ad90*/  STL.64 [R1+0xea8], R242 ;  /* 0x000ea8f201007387 */ /* 0x000fe60000100a00 */
[C---:B------:R-:W-:Y:S01]  /*3ada0*/  IMAD.WIDE R120, R3.reuse, 0x4, R88 ;  /* 0x0000000403787825 */ /* 0x040fe200078e0258 */
[----:B------:R-:W-:Y:S04]  /*3adb0*/  STL.64 [R1+0xeb0], R200 ;  /* 0x000eb0c801007387 */ /* 0x000fe80000100a00 */
[----:B------:R1:W-:Y:S04]  /*3adc0*/  STL.64 [R1+0xeb8], R120 ;  /* 0x000eb87801007387 */ /* 0x0003e80000100a00 */
[----:B-1----:R-:W4:Y:S04]  /*3add0*/  LDL.LU.64 R120, [R1+0x668] ;  /* 0x0006680001787983 */ /* 0x002f280000300a00 */
[----:B------:R-:W-:Y:S04]  /*3ade0*/  STL.64 [R1+0xec0], R166 ;  /* 0x000ec0a601007387 */ /* 0x000fe80000100a00 */
[----:B------:R-:W4:Y:S01]  /*3adf0*/  LDL.LU.64 R200, [R1+0x660] ;  /* 0x0006600001c87983 */ /* 0x000f220000300a00 */
[----:B------:R-:W-:-:S04]  /*3ae00*/  IMAD.WIDE R74, R3, 0x4, R74 ;  /* 0x00000004034a7825 */ /* 0x000fc800078e024a */
[----:B---3--:R-:W-:-:S05]  /*3ae10*/  IMAD.WIDE R88, R3, 0x4, R138 ;  /* 0x0000000403587825 */ /* 0x008fca00078e028a */
[----:B------:R1:W-:Y:S04]  /*3ae20*/  STL.64 [R1+0xec8], R88 ;  /* 0x000ec85801007387 */ /* 0x0003e80000100a00 */
[----:B-1----:R-:W3:Y:S04]  /*3ae30*/  LDL.LU.64 R88, [R1+0x658] ;  /* 0x0006580001587983 */ /* 0x002ee80000300a00 */
[----:B------:R-:W3:Y:S04]  /*3ae40*/  LDL.LU.64 R242, [R1+0x650] ;  /* 0x0006500001f27983 */ /* 0x000ee80000300a00 */
[----:B------:R-:W3:Y:S04]  /*3ae50*/  LDL.LU.64 R166, [R1+0x648] ;  /* 0x0006480001a67983 */ /* 0x000ee80000300a00 */
[----:B------:R-:W3:Y:S01]  /*3ae60*/  LDL.LU.64 R138, [R1+0x640] ;  /* 0x00064000018a7983 */ /* 0x000ee20000300a00 */
[----:B--2---:R-:W-:-:S05]  /*3ae70*/  IMAD.WIDE R52, R3, 0x4, R52 ;  /* 0x0000000403347825 */ /* 0x004fca00078e0234 */
[----:B------:R1:W-:Y:S01]  /*3ae80*/  STL.64 [R1+0xed0], R52 ;  /* 0x000ed03401007387 */ /* 0x0003e20000100a00 */
[----:B------:R-:W-:-:S04]  /*3ae90*/  IMAD.WIDE R198, R3, 0x4, R198 ;  /* 0x0000000403c67825 */ /* 0x000fc800078e02c6 */
[C---:B------:R-:W-:Y:S01]  /*3aea0*/  IMAD.WIDE R194, R3.reuse, 0x4, R194 ;  /* 0x0000000403c27825 */ /* 0x040fe200078e02c2 */
[----:B-1----:R-:W2:Y:S04]  /*3aeb0*/  LDL.LU.64 R52, [R1+0x1f18] ;  /* 0x001f180001347983 */ /* 0x002ea80000300a00 */
[----:B------:R1:W-:Y:S04]  /*3aec0*/  STL.64 [R1+0xed8], R198 ;  /* 0x000ed8c601007387 */ /* 0x0003e80000100a00 */
[----:B-1----:R-:W2:Y:S04]  /*3aed0*/  LDL.LU.64 R198, [R1+0x1f10] ;  /* 0x001f100001c67983 */ /* 0x002ea80000300a00 */
[----:B------:R1:W-:Y:S02]  /*3aee0*/  STL.64 [R1+0xee0], R194 ;  /* 0x000ee0c201007387 */ /* 0x0003e40000100a00 */
[----:B-1----:R-:W-:-:S04]  /*3aef0*/  IMAD.WIDE R194, R3, 0x4, R164 ;  /* 0x0000000403c27825 */ /* 0x002fc800078e02a4 */
[C---:B------:R-:W-:Y:S01]  /*3af00*/  IMAD.WIDE R164, R3.reuse, 0x4, R82 ;  /* 0x0000000403a47825 */ /* 0x040fe200078e0252 */
[----:B------:R1:W-:Y:S03]  /*3af10*/  STL.64 [R1+0xee8], R194 ;  /* 0x000ee8c201007387 */ /* 0x0003e60000100a00 */
[C---:B------:R-:W-:Y:S01]  /*3af20*/  IMAD.WIDE R82, R3.reuse, 0x4, R90 ;  /* 0x0000000403527825 */ /* 0x040fe200078e025a */
[----:B------:R1:W-:Y:S04]  /*3af30*/  STL.64 [R1+0xef0], R164 ;  /* 0x000ef0a401007387 */ /* 0x0003e80000100a00 */
[----:B-1----:R-:W2:Y:S04]  /*3af40*/  LDL.LU.64 R194, [R1+0x628] ;  /* 0x0006280001c27983 */ /* 0x002ea80000300a00 */
[----:B------:R1:W-:Y:S04]  /*3af50*/  STL.64 [R1+0xef8], R82 ;  /* 0x000ef85201007387 */ /* 0x0003e80000100a00 */
[----:B------:R-:W2:Y:S04]  /*3af60*/  LDL.LU.64 R164, [R1+0x620] ;  /* 0x0006200001a47983 */ /* 0x000ea80000300a00 */
[----:B------:R4:W-:Y:S04]  /*3af70*/  STL.64 [R1+0xf00], R74 ;  /* 0x000f004a01007387 */ /* 0x0009e80000100a00 */
[----:B-1----:R-:W2:Y:S04]  /*3af80*/  LDL.LU.64 R82, [R1+0x618] ;  /* 0x0006180001527983 */ /* 0x002ea80000300a00 */
[----:B------:R-:W2:Y:S01]  /*3af90*/  LDL.LU.64 R90, [R1+0x610] ;  /* 0x00061000015a7983 */ /* 0x000ea20000300a00 */
[----:B----4-:R-:W-:-:S03]  /*3afa0*/  IMAD.WIDE R134, R3, 0x4, R134 ;  /* 0x0000000403867825 */ /* 0x010fc600078e0286 */
[----:B------:R-:W4:Y:S04]  /*3afb0*/  LDL.LU.64 R74, [R1+0x608] ;  /* 0x00060800014a7983 */ /* 0x000f280000300a00 */
        /* <DEDUP_REMOVED lines=11> */
[----:B------:R1:W-:Y:S02]  /*3b070*/  STL.64 [R1+0xf20], R4 ;  /* 0x000f200401007387 */ /* 0x0003e40000100a00 */
[----:B-1----:R-:W-:-:S05]  /*3b080*/  IMAD.WIDE R4, R3, 0x4, R148 ;  /* 0x0000000403047825 */ /* 0x002fca00078e0294 */
[----:B------:R1:W-:Y:S04]  /*3b090*/  STL.64 [R1+0xf28], R4 ;  /* 0x000f280401007387 */ /* 0x0003e80000100a00 */
[----:B------:R1:W-:Y:S04]  /*3b0a0*/  STL.64 [R1+0xf30], R86 ;  /* 0x000f305601007387 */ /* 0x0003e80000100a00 */
[----:B------:R-:W4:Y:S01]  /*3b0b0*/  LDL.LU.64 R148, [R1+0x5e8] ;  /* 0x0005e80001947983 */ /* 0x000f220000300a00 */
[----:B-1----:R-:W-:-:S03]  /*3b0c0*/  IMAD.WIDE R4, R3, 0x4, R218 ;  /* 0x0000000403047825 */ /* 0x002fc600078e02da */
[----:B------:R1:W-:Y:S04]  /*3b0d0*/  STL.64 [R1+0xf38], R26 ;  /* 0x000f381a01007387 */ /* 0x0003e80000100a00 */
[----:B------:R-:W4:Y:S04]  /*3b0e0*/  LDL.LU.64 R86, [R1+0x5e0] ;  /* 0x0005e00001567983 */ /* 0x000f280000300a00 */
[----:B------:R1:W-:Y:S04]  /*3b0f0*/  STL.64 [R1+0xf40], R4 ;  /* 0x000f400401007387 */ /* 0x0003e80000100a00 */
[----:B-1----:R-:W4:Y:S04]  /*3b100*/  LDL.LU.64 R26, [R1+0x5d8] ;  /* 0x0005d800011a7983 */ /* 0x002f280000300a00 */
[----:B------:R-:W4:Y:S04]  /*3b110*/  LDL.LU.64 R4, [R1+0x5d0] ;  /* 0x0005d00001047983 */ /* 0x000f280000300a00 */
[----:B------:R-:W4:Y:S01]  /*3b120*/  LDL.LU.64 R218, [R1+0x5c8] ;  /* 0x0005c80001da7983 */ /* 0x000f220000300a00 */
[----:B------:R-:W-:-:S05]  /*3b130*/  IMAD.WIDE R120, R3, 0x4, R120 ;  /* 0x0000000403787825 */ /* 0x000fca00078e0278 */
[----:B------:R1:W-:Y:S01]  /*3b140*/  STL.64 [R1+0xf48], R120 ;  /* 0x000f487801007387 */ /* 0x0003e20000100a00 */
[----:B------:R-:W-:-:S03]  /*3b150*/  IMAD.WIDE R200, R3, 0x4, R200 ;  /* 0x0000000403c87825 */ /* 0x000fc600078e02c8 */
[----:B-1----:R-:W4:Y:S04]  /*3b160*/  LDL.LU.64 R120, [R1+0x1ef0] ;  /* 0x001ef00001787983 */ /* 0x002f280000300a00 */
[----:B------:R1:W-:Y:S04]  /*3b170*/  STL.64 [R1+0xf50], R200 ;  /* 0x000f50c801007387 */ /* 0x0003e80000100a00 */
[----:B-1----:R-:W4:Y:S01]  /*3b180*/  LDL.LU.64 R200, [R1+0x1ee8] ;  /* 0x001ee80001c87983 */ /* 0x002f220000300a00 */
[----:B---3--:R-:W-:-:S04]  /*3b190*/  IMAD.WIDE R88, R3, 0x4, R88 ;  /* 0x0000000403587825 */ /* 0x008fc800078e0258 */
[C---:B------:R-:W-:Y:S01]  /*3b1a0*/  IMAD.WIDE R242, R3.reuse, 0x4, R242 ;  /* 0x0000000403f27825 */ /* 0x040fe200078e02f2 */
[----:B------:R1:W-:Y:S04]  /*3b1b0*/  STL.64 [R1+0xf58], R88 ;  /* 0x000f585801007387 */ /* 0x0003e80000100a00 */
[----:B-1----:R-:W3:Y:S04]  /*3b1c0*/  LDL.LU.64 R88, [R1+0x1ee0] ;  /* 0x001ee00001587983 */ /* 0x002ee80000300a00 */
[----:B------:R1:W-:Y:S02]  /*3b1d0*/  STL.64 [R1+0xf60], R242 ;  /* 0x000f60f201007387 */ /* 0x0003e40000100a00 */
[----:B-1----:R-:W-:-:S04]  /*3b1e0*/  IMAD.WIDE R242, R3, 0x4, R166 ;  /* 0x0000000403f27825 */ /* 0x002fc800078e02a6 */
[C---:B------:R-:W-:Y:S01]  /*3b1f0*/  IMAD.WIDE R166, R3.reuse, 0x4, R138 ;  /* 0x0000000403a67825 */ /* 0x040fe200078e028a */
[----:B------:R-:W-:Y:S03]  /*3b200*/  STL.64 [R1+0xf68], R242 ;  /* 0x000f68f201007387 */ /* 0x000fe60000100a00 */
[C---:B------:R-:W-:Y:S01]  /*3b210*/  IMAD.WIDE R138, R3.reuse, 0x4, R116 ;  /* 0x00000004038a7825 */ /* 0x040fe200078e0274 */
[----:B------:R1:W-:Y:S03]  /*3b220*/  STL.64 [R1+0xf70], R166 ;  /* 0x000f70a601007387 */ /* 0x0003e60000100a00 */
[C---:B------:R-:W-:Y:S01]  /*3b230*/  IMAD.WIDE R116, R3.reuse, 0x4, R154 ;  /* 0x0000000403747825 */ /* 0x040fe200078e029a */
[----:B-1----:R-:W3:Y:S04]  /*3b240*/  LDL.LU.64 R166, [R1+0x5a8] ;  /* 0x0005a80001a67983 */ /* 0x002ee80000300a00 */
[----:B------:R1:W-:Y:S04]  /*3b250*/  STL.64 [R1+0xf78], R138 ;  /* 0x000f788a01007387 */ /* 0x0003e80000100a00 */
[----:B-1----:R-:W3:Y:S04]  /*3b260*/  LDL.LU.64 R138, [R1+0x5a0] ;  /* 0x0005a000018a7983 */ /* 0x002ee80000300a00 */
[----:B------:R1:W-:Y:S04]  /*3b270*/  STL.64 [R1+0xf80], R116 ;  /* 0x000f807401007387 */ /* 0x0003e80000100a00 */
[----:B-1----:R-:W3:Y:S04]  /*3b280*/  LDL.LU.64 R116, [R1+0x598] ;  /* 0x0005980001747983 */ /* 0x002ee80000300a00 */
        /* <DEDUP_REMOVED lines=9> */
[----:B------:R1:W-:Y:S04]  /*3b320*/  STL.64 [R1+0xf98], R82 ;  /* 0x000f985201007387 */ /* 0x0003e80000100a00 */
[----:B-1----:R-:W3:Y:S01]  /*3b330*/  LDL.LU.64 R82, [R1+0x1ec8] ;  /* 0x001ec80001527983 */ /* 0x002ee20000300a00 */
[----:B------:R-:W-:-:S05]  /*3b340*/  IMAD.WIDE R90, R3, 0x4, R90 ;  /* 0x00000004035a7825 */ /* 0x000fca00078e025a */
[----:B------:R4:W-:Y:S01]  /*3b350*/  STL.64 [R1+0xfa0], R90 ;  /* 0x000fa05a01007387 */ /* 0x0009e20000100a00 */
[----:B------:R-:W-:-:S04]  /*3b360*/  IMAD.WIDE R54, R3, 0x4, R54 ;  /* 0x0000000403367825 */ /* 0x000fc800078e0236 */
[----:B----4-:R-:W-:-:S04]  /*3b370*/  IMAD.WIDE R90, R3, 0x4, R74 ;  /* 0x00000004035a7825 */ /* 0x010fc800078e024a */
[C---:B------:R-:W-:Y:S01]  /*3b380*/  IMAD.WIDE R74, R3.reuse, 0x4, R20 ;  /* 0x00000004034a7825 */ /* 0x040fe200078e0214 */
[----:B------:R1:W-:Y:S04]  /*3b390*/  STL.64 [R1+0xfa8], R90 ;  /* 0x000fa85a01007387 */ /* 0x0003e80000100a00 */
[----:B------:R-:W4:Y:S01]  /*3b3a0*/  LDL.LU.64 R20, [R1+0x568] ;  /* 0x0005680001147983 */ /* 0x000f220000300a00 */
[----:B------:R-:W-:-:S04]  /*3b3b0*/  IMAD.WIDE R148, R3, 0x4, R148 ;  /* 0x0000000403947825 */ /* 0x000fc800078e0294 */
[----:B------:R-:W-:-:S04]  /*3b3c0*/  IMAD.WIDE R86, R3, 0x4, R86 ;  /* 0x0000000403567825 */ /* 0x000fc800078e0256 */
[----:B------:R-:W-:-:S04]  /*3b3d0*/  IMAD.WIDE R26, R3, 0x4, R26 ;  /* 0x00000004031a7825 */ /* 0x000fc800078e021a */
[----:B---3--:R-:W-:-:S05]  /*3b3e0*/  IMAD.WIDE R82, R3, 0x4, R82 ;  /* 0x0000000403527825 */ /* 0x008fca00078e0252 */
[----:B------:R-:W-:Y:S04]  /*3b3f0*/  STL.64 [R1+0xfb0], R82 ;  /* 0x000fb05201007387 */ /* 0x000fe80000100a00 */
[----:B------:R3:W-:Y:S04]  /*3b400*/  STL.64 [R1+0xfb8], R74 ;  /* 0x000fb84a01007387 */ /* 0x0007e80000100a00 */
[----:B-1----:R-:W2:Y:S04]  /*3b410*/  LDL.LU.64 R90, [R1+0x560] ;  /* 0x00056000015a7983 */ /* 0x002ea80000300a00 */
[----:B---3--:R-:W3:Y:S04]  /*3b420*/  LDL.LU.64 R74, [R1+0x558] ;  /* 0x00055800014a7983 */ /* 0x008ee80000300a00 */
[----:B------:R1:W-:Y:S04]  /*3b430*/  STL.64 [R1+0xfc0], R54 ;  /* 0x000fc03601007387 */ /* 0x0003e80000100a00 */
[----:B------:R-:W3:Y:S04]  /*3b440*/  LDL.LU.64 R82, [R1+0x550] ;  /* 0x0005500001527983 */ /* 0x000ee80000300a00 */
[----:B-1----:R-:W3:Y:S04]  /*3b450*/  LDL.LU.64 R54, [R1+0x548] ;  /* 0x0005480001367983 */ /* 0x002ee80000300a00 */
[----:B------:R1:W-:Y:S04]  /*3b460*/  STL.64 [R1+0xfc8], R148 ;  /* 0x000fc89401007387 */ /* 0x0003e80000100a00 */
[----:B-1----:R-:W3:Y:S04]  /*3b470*/  LDL.LU.64 R148, [R1+0x1ec0] ;  /* 0x001ec00001947983 */ /* 0x002ee80000300a00 */
[----:B------:R1:W-:Y:S04]  /*3b480*/  STL.64 [R1+0xfd0], R86 ;  /* 0x000fd05601007387 */ /* 0x0003e80000100a00 */
[----:B-1----:R-:W3:Y:S04]  /*3b490*/  LDL.LU.64 R86, [R1+0x1eb8] ;  /* 0x001eb80001567983 */ /* 0x002ee80000300a00 */
[----:B------:R1:W-:Y:S04]  /*3b4a0*/  STL.64 [R1+0xfd8], R26 ;  /* 0x000fd81a01007387 */ /* 0x0003e80000100a00 */
[----:B-1----:R-:W4:Y:S01]  /*3b4b0*/  LDL.LU.64 R26, [R1+0x1eb0] ;  /* 0x001eb000011a7983 */ /* 0x002f220000300a00 */
[----:B------:R-:W-:-:S04]  /*3b4c0*/  IMAD.WIDE R4, R3, 0x4, R4 ;  /* 0x0000000403047825 */ /* 0x000fc800078e0204 */
[C---:B------:R-:W-:Y:S01]  /*3b4d0*/  IMAD.WIDE R218, R3.reuse, 0x4, R218 ;  /* 0x0000000403da7825 */ /* 0x040fe200078e02da */
[----:B------:R1:W-:Y:S04]  /*3b4e0*/  STL.64 [R1+0xfe0], R4 ;  /* 0x000fe00401007387 */ /* 0x0003e80000100a00 */
[----:B------:R4:W-:Y:S01]  /*3b4f0*/  STL.64 [R1+0xfe8], R218 ;  /* 0x000fe8da01007387 */ /* 0x0009e20000100a00 */
[----:B------:R-:W-:-:S04]  /*3b500*/  IMAD.WIDE R166, R3, 0x4, R166 ;  /* 0x0000000403a67825 */ /* 0x000fc800078e02a6 */
[----:B-1----:R-:W-:-:S04]  /*3b510*/  IMAD.WIDE R4, R3, 0x4, R10 ;  /* 0x0000000403047825 */ /* 0x002fc800078e020a */
[----:B------:R-:W-:-:S04]  /*3b520*/  IMAD.WIDE R10, R3, 0x4, R70 ;  /* 0x00000004030a7825 */ /* 0x000fc800078e0246 */
[----:B------:R-:W-:-:S04]  /*3b530*/  IMAD.WIDE R138, R3, 0x4, R138 ;  /* 0x00000004038a7825 */ /* 0x000fc800078e028a */
[----:B------:R-:W-:-:S04]  /*3b540*/  IMAD.WIDE R116, R3, 0x4, R116 ;  /* 0x0000000403747825 */ /* 0x000fc800078e0274 */
[----:B----4-:R-:W-:-:S05]  /*3b550*/  IMAD.WIDE R26, R3, 0x4, R26 ;  /* 0x00000004031a7825 */ /* 0x010fca00078e021a */
[----:B------:R-:W-:Y:S04]  /*3b560*/  STL.64 [R1+0xff0], R26 ;  /* 0x000ff01a01007387 */ /* 0x000fe80000100a00 */
[----:B------:R-:W4:Y:S04]  /*3b570*/  LDL.LU.64 R218, [R1+0x528] ;  /* 0x0005280001da7983 */ /* 0x000f280000300a00 */
[----:B------:R1:W-:Y:S04]  /*3b580*/  STL.64 [R1+0xff8], R4 ;  /* 0x000ff80401007387 */ /* 0x0003e80000100a00 */
[----:B-1----:R-:W4:Y:S04]  /*3b590*/  LDL.LU.64 R4, [R1+0x520] ;  /* 0x0005200001047983 */ /* 0x002f280000300a00 */
[----:B------:R1:W-:Y:S04]  /*3b5a0*/  STL.64 [R1+0x1000], R10 ;  /* 0x0010000a01007387 */ /* 0x0003e80000100a00 */
[----:B------:R-:W4:Y:S04]  /*3b5b0*/  LDL.LU.64 R26, [R1+0x518] ;  /* 0x00051800011a7983 */ /* 0x000f280000300a00 */
[----:B-1----:R-:W4:Y:S04]  /*3b5c0*/  LDL.LU.64 R10, [R1+0x510] ;  /* 0x00051000010a7983 */ /* 0x002f280000300a00 */
[----:B------:R-:W4:Y:S04]  /*3b5d0*/  LDL.LU.64 R70, [R1+0x508] ;  /* 0x0005080001467983 */ /* 0x000f280000300a00 */
[----:B------:R1:W-:Y:S04]  /*3b5e0*/  STL.64 [R1+0x1008], R166 ;  /* 0x001008a601007387 */ /* 0x0003e80000100a00 */
[----:B-1----:R-:W4:Y:S04]  /*3b5f0*/  LDL.LU.64 R166, [R1+0x1ea8] ;  /* 0x001ea80001a67983 */ /* 0x002f280000300a00 */
[----:B------:R1:W-:Y:S04]  /*3b600*/  STL.64 [R1+0x1010], R138 ;  /* 0x0010108a01007387 */ /* 0x0003e80000100a00 */
[----:B-1----:R-:W4:Y:S04]  /*3b610*/  LDL.LU.64 R138, [R1+0x1ea0] ;  /* 0x001ea000018a7983 */ /* 0x002f280000300a00 */
[----:B------:R1:W-:Y:S04]  /*3b620*/  STL.64 [R1+0x1018], R116 ;  /* 0x0010187401007387 */ /* 0x0003e80000100a00 */
[----:B-1----:R-:W2:Y:S01]  /*3b630*/  LDL.LU.64 R116, [R1+0x1e98] ;  /* 0x001e980001747983 */ /* 0x002ea20000300a00 */
[----:B------:R-:W-:-:S04]  /*3b640*/  IMAD.WIDE R242, R3, 0x4, R242 ;  /* 0x0000000403f27825 */ /* 0x000fc800078e02f2 */
[C---:B------:R-:W-:Y:S01]  /*3b650*/  IMAD.WIDE R154, R3.reuse, 0x4, R154 ;  /* 0x00000004039a7825 */ /* 0x040fe200078e029a */
[----:B------:R-:W-:Y:S04]  /*3b660*/  STL.64 [R1+0x1020], R242 ;  /* 0x001020f201007387 */ /* 0x000fe80000100a00 */
[----:B------:R1:W-:Y:S01]  /*3b670*/  STL.64 [R1+0x1028], R154 ;  /* 0x0010289a01007387 */ /* 0x0003e20000100a00 */
[----:B------:R-:W-:-:S03]  /*3b680*/  IMAD.WIDE R118, R3, 0x4, R118 ;  /* 0x0000000403767825 */ /* 0x000fc600078e0276 */
[----:B-1----:R-:W4:Y:S01]  /*3b690*/  LDL.LU.64 R154, [R1+0x4e8] ;  /* 0x0004e800019a7983 */ /* 0x002f220000300a00 */
[----:B--2---:R-:W-:-:S04]  /*3b6a0*/  IMAD.WIDE R242, R3, 0x4, R116 ;  /* 0x0000000403f27825 */ /* 0x004fc800078e0274 */
[C---:B------:R-:W-:Y:S01]  /*3b6b0*/  IMAD.WIDE R116, R3.reuse, 0x4, R214 ;  /* 0x0000000403747825 */ /* 0x040fe200078e02d6 */
[----:B------:R1:W-:Y:S04]  /*3b6c0*/  STL.64 [R1+0x1030], R242 ;  /* 0x001030f201007387 */ /* 0x0003e80000100a00 */
[----:B-1----:R-:W2:Y:S04]  /*3b6d0*/  LDL.LU.64 R242, [R1+0x4e0] ;  /* 0x0004e00001f27983 */ /* 0x002ea80000300a00 */
[----:B------:R1:W-:Y:S04]  /*3b6e0*/  STL.64 [R1+0x1038], R116 ;  /* 0x0010387401007387 */ /* 0x0003e80000100a00 */
[----:B-1----:R-:W2:Y:S04]  /*3b6f0*/  LDL.LU.64 R116, [R1+0x4d8] ;  /* 0x0004d80001747983 */ /* 0x002ea80000300a00 */
[----:B------:R-:W2:Y:S04]  /*3b700*/  LDL.LU.64 R214, [R1+0x4d0] ;  /* 0x0004d00001d67983 */ /* 0x000ea80000300a00 */
[----:B------:R1:W-:Y:S04]  /*3b710*/  STL.64 [R1+0x1040], R118 ;  /* 0x0010407601007387 */ /* 0x0003e80000100a00 */
[----:B-1----:R-:W2:Y:S01]  /*3b720*/  LDL.LU.64 R118, [R1+0x1e90] ;  /* 0x001e900001767983 */ /* 0x002ea20000300a00 */
[----:B------:R-:W-:-:S04]  /*3b730*/  IMAD.WIDE R20, R3, 0x4, R20 ;  /* 0x0000000403147825 */ /* 0x000fc800078e0214 */
[C---:B------:R-:W-:Y:S01]  /*3b740*/  IMAD.WIDE R90, R3.reuse, 0x4, R90 ;  /* 0x00000004035a7825 */ /* 0x040fe200078e025a */
[----:B------:R1:W-:Y:S03]  /*3b750*/  STL.64 [R1+0x1048], R20 ;  /* 0x0010481401007387 */ /* 0x0003e60000100a00 */
[C---:B---3--:R-:W-:Y:S01]  /*3b760*/  IMAD.WIDE R82, R3.reuse, 0x4, R82 ;  /* 0x0000000403527825 */ /* 0x048fe200078e0252 */
[----:B-1----:R-:W3:Y:S04]  /*3b770*/  LDL.LU.64 R20, [R1+0x4c8] ;  /* 0x0004c80001147983 */ /* 0x002ee80000300a00 */
[----:B------:R1:W-:Y:S01]  /*3b780*/  STL.64 [R1+0x1050], R90 ;  /* 0x0010505a01007387 */ /* 0x0003e20000100a00 */
[----:B------:R-:W-:-:S04]  /*3b790*/  IMAD.WIDE R202, R3, 0x4, R202 ;  /* 0x0000000403ca7825 */ /* 0x000fc800078e02ca */
[----:B-1----:R-:W-:-:S04]  /*3b7a0*/  IMAD.WIDE R90, R3, 0x4, R74 ;  /* 0x00000004035a7825 */ /* 0x002fc800078e024a */
[C---:B------:R-:W-:Y:S01]  /*3b7b0*/  IMAD.WIDE R74, R3.reuse, 0x4, R54 ;  /* 0x00000004034a7825 */ /* 0x040fe200078e0236 */
[----:B------:R1:W-:Y:S04]  /*3b7c0*/  STL.64 [R1+0x1058], R90 ;  /* 0x0010585a01007387 */ /* 0x0003e80000100a00 */
[----:B------:R-:W-:Y:S04]  /*3b7d0*/  STL.64 [R1+0x1060], R82 ;  /* 0x0010605201007387 */ /* 0x000fe80000100a00 */
[----:B-1----:R-:W3:Y:S04]  /*3b7e0*/  LDL.LU.64 R90, [R1+0x4a8] ;  /* 0x0004a800015a7983 */ /* 0x002ee80000300a00 */
[----:B------:R1:W-:Y:S04]  /*3b7f0*/  STL.64 [R1+0x1068], R74 ;  /* 0x0010684a01007387 */ /* 0x0003e80000100a00 */
[----:B-1----:R-:W3:Y:S01]  /*3b800*/  LDL.LU.64 R74, [R1+0x4a0] ;  /* 0x0004a000014a7983 */ /* 0x002ee20000300a00 */
[----:B------:R-:W-:-:S04]  /*3b810*/  IMAD.WIDE R234, R3, 0x4, R234 ;  /* 0x0000000403ea7825 */ /* 0x000fc800078e02ea */
[----:B----4-:R-:W-:-:S04]  /*3b820*/  IMAD.WIDE R218, R3, 0x4, R218 ;  /* 0x0000000403da7825 */ /* 0x010fc800078e02da */
[----:B------:R-:W-:-:S04]  /*3b830*/  IMAD.WIDE R4, R3, 0x4, R4 ;  /* 0x0000000403047825 */ /* 0x000fc800078e0204 */
[----:B------:R-:W-:-:S04]  /*3b840*/  IMAD.WIDE R26, R3, 0x4, R26 ;  /* 0x00000004031a7825 */ /* 0x000fc800078e021a */
[----:B------:R-:W-:-:S04]  /*3b850*/  IMAD.WIDE R10, R3, 0x4, R10 ;  /* 0x00000004030a7825 */ /* 0x000fc800078e020a */
[----:B--2---:R-:W-:-:S05]  /*3b860*/  IMAD.WIDE R54, R3, 0x4, R118 ;  /* 0x0000000403367825 */ /* 0x004fca00078e0276 */
[----:B------:R1:W-:Y:S04]  /*3b870*/  STL.64 [R1+0x1070], R54 ;  /* 0x0010703601007387 */ /* 0x0003e80000100a00 */
[----:B------:R-:W2:Y:S04]  /*3b880*/  LDL.LU.64 R82, [R1+0x498] ;  /* 0x0004980001527983 */ /* 0x000ea80000300a00 */
[----:B-1----:R-:W4:Y:S04]  /*3b890*/  LDL.LU.64 R54, [R1+0x490] ;  /* 0x0004900001367983 */ /* 0x002f280000300a00 */
[----:B------:R-:W4:Y:S04]  /*3b8a0*/  LDL.LU.64 R118, [R1+0x488] ;  /* 0x0004880001767983 */ /* 0x000f280000300a00 */
[----:B------:R1:W-:Y:S04]  /*3b8b0*/  STL.64 [R1+0x1078], R202 ;  /* 0x001078ca01007387 */ /* 0x0003e80000100a00 */
[----:B-1----:R-:W2:Y:S04]  /*3b8c0*/  LDL.LU.64 R202, [R1+0x1e88] ;  /* 0x001e880001ca7983 */ /* 0x002ea80000300a00 */
[----:B------:R1:W-:Y:S04]  /*3b8d0*/  STL.64 [R1+0x1080], R234 ;  /* 0x001080ea01007387 */ /* 0x0003e80000100a00 */
[----:B-1----:R-:W4:Y:S04]  /*3b8e0*/  LDL.LU.64 R234, [R1+0x1e80] ;  /* 0x001e800001ea7983 */ /* 0x002f280000300a00 */
[----:B------:R1:W-:Y:S04]  /*3b8f0*/  STL.64 [R1+0x1088], R218 ;  /* 0x001088da01007387 */ /* 0x0003e80000100a00 */
[----:B-1----:R-:W4:Y:S04]  /*3b900*/  LDL.LU.64 R218, [R1+0x1e78] ;  /* 0x001e780001da7983 */ /* 0x002f280000300a00 */
[----:B------:R1:W-:Y:S04]  /*3b910*/  STL.64 [R1+0x1090], R4 ;  /* 0x0010900401007387 */ /* 0x0003e80000100a00 */
[----:B------:R3:W-:Y:S01]  /*3b920*/  STL.64 [R1+0x1098], R26 ;  /* 0x0010981a01007387 */ /* 0x0007e20000100a00 */
[----:B-1----:R-:W-:-:S03]  /*3b930*/  IMAD.WIDE R4, R3, 0x4, R70 ;  /* 0x0000000403047825 */ /* 0x002fc600078e0246 */
[----:B---3--:R-:W3:Y:S04]  /*3b940*/  LDL.LU.64 R26, [R1+0x468] ;  /* 0x00046800011a7983 */ /* 0x008ee80000300a00 */
[----:B------:R1:W-:Y:S04]  /*3b950*/  STL.64 [R1+0x10a0], R10 ;  /* 0x0010a00a01007387 */ /* 0x0003e80000100a00 */
[----:B-1----:R-:W4:Y:S04]  /*3b960*/  LDL.LU.64 R10, [R1+0x460] ;  /* 0x00046000010a7983 */ /* 0x002f280000300a00 */
[----:B------:R1:W-:Y:S04]  /*3b970*/  STL.64 [R1+0x10a8], R4 ;  /* 0x0010a80401007387 */ /* 0x0003e80000100a00 */
[----:B------:R-:W4:Y:S01]  /*3b980*/  LDL.LU.64 R70, [R1+0x458] ;  /* 0x0004580001467983 */ /* 0x000f220000300a00 */
[----:B------:R-:W-:-:S04]  /*3b990*/  IMAD.WIDE R186, R3, 0x4, R186 ;  /* 0x0000000403ba7825 */ /* 0x000fc800078e02ba */
[C---:B------:R-:W-:Y:S01]  /*3b9a0*/  IMAD.WIDE R170, R3.reuse, 0x4, R170 ;  /* 0x0000000403aa7825 */ /* 0x040fe200078e02aa */
[----:B-1----:R-:W4:Y:S03]  /*3b9b0*/  LDL.LU.64 R4, [R1+0x450] ;  /* 0x0004500001047983 */ /* 0x002f260000300a00 */
[----:B------:R-:W-:-:S04]  /*3b9c0*/  IMAD.WIDE R154, R3, 0x4, R154 ;  /* 0x00000004039a7825 */ /* 0x000fc800078e029a */
        /* <DEDUP_REMOVED lines=11> */
[----:B-1----:R-:W2:Y:S04]  /*3ba80*/  LDL.LU.64 R202, [R1+0x1e70] ;  /* 0x001e700001ca7983 */ /* 0x002ea80000300a00 */
[----:B------:R1:W-:Y:S04]  /*3ba90*/  STL.64 [R1+0x10b8], R186 ;  /* 0x0010b8ba01007387 */ /* 0x0003e80000100a00 */
[----:B-1----:R-:W2:Y:S04]  /*3baa0*/  LDL.LU.64 R186, [R1+0x1e68] ;  /* 0x001e680001ba7983 */ /* 0x002ea80000300a00 */
[----:B------:R1:W-:Y:S04]  /*3bab0*/  STL.64 [R1+0x10c0], R170 ;  /* 0x0010c0aa01007387 */ /* 0x0003e80000100a00 */
[----:B-1----:R-:W2:Y:S04]  /*3bac0*/  LDL.LU.64 R170, [R1+0x1e60] ;  /* 0x001e600001aa7983 */ /* 0x002ea80000300a00 */
[----:B------:R1:W-:Y:S04]  /*3bad0*/  STL.64 [R1+0x10c8], R154 ;  /* 0x0010c89a01007387 */ /* 0x0003e80000100a00 */
[----:B-1----:R-:W2:Y:S04]  /*3bae0*/  LDL.LU.64 R154, [R1+0x1e58] ;  /* 0x001e5800019a7983 */ /* 0x002ea80000300a00 */
[----:B------:R1:W-:Y:S04]  /*3baf0*/  STL.64 [R1+0x10d0], R242 ;  /* 0x0010d0f201007387 */ /* 0x0003e80000100a00 */
[----:B------:R3:W-:Y:S01]  /*3bb00*/  STL.64 [R1+0x10d8], R116 ;  /* 0x0010d87401007387 */ /* 0x0007e20000100a00 */
[----:B-1----:R-:W-:-:S03]  /*3bb10*/  IMAD.WIDE R242, R3, 0x4, R214 ;  /* 0x0000000403f27825 */ /* 0x002fc600078e02d6 */
[----:B---3--:R-:W3:Y:S04]  /*3bb20*/  LDL.LU.64 R116, [R1+0x428] ;  /* 0x0004280001747983 */ /* 0x008ee80000300a00 */
[----:B------:R-:W2:Y:S04]  /*3bb30*/  LDL.LU.64 R214, [R1+0x420] ;  /* 0x0004200001d67983 */ /* 0x000ea80000300a00 */
[----:B------:R1:W-:Y:S02]  /*3bb40*/  STL.64 [R1+0x10e0], R242 ;  /* 0x0010e0f201007387 */ /* 0x0003e40000100a00 */
[----:B-1----:R-:W-:-:S02]  /*3bb50*/  IMAD.WIDE R242, R3, 0x4, R20 ;  /* 0x0000000403f27825 */ /* 0x002fc400078e0214 */
[----:B------:R-:W2:Y:S04]  /*3bb60*/  LDL.LU.64 R20, [R1+0x418] ;  /* 0x0004180001147983 */ /* 0x000ea80000300a00 */
[----:B------:R1:W-:Y:S01]  /*3bb70*/  STL.64 [R1+0x10e8], R242 ;  /* 0x0010e8f201007387 */ /* 0x0003e20000100a00 */
[----:B------:R-:W-:-:S03]  /*3bb80*/  IMAD.WIDE R82, R3, 0x4, R82 ;  /* 0x0000000403527825 */ /* 0x000fc600078e0252 */
        /* <DEDUP_REMOVED lines=11> */
[----:B------:R4:W-:Y:S01]  /*3bc40*/  STL.64 [R1+0x1118], R82 ;  /* 0x0011185201007387 */ /* 0x0009e20000100a00 */
[----:B------:R-:W-:-:S04]  /*3bc50*/  IMAD.WIDE R26, R3, 0x4, R26 ;  /* 0x00000004031a7825 */ /* 0x000fc800078e021a */
[----:B----4-:R-:W-:-:S04]  /*3bc60*/  IMAD.WIDE R82, R3, 0x4, R54 ;  /* 0x0000000403527825 */ /* 0x010fc800078e0236 */
[C---:B------:R-:W-:Y:S01]  /*3bc70*/  IMAD.WIDE R54, R3.reuse, 0x4, R118 ;  /* 0x0000000403367825 */ /* 0x040fe200078e0276 */
[----:B------:R1:W-:Y:S03]  /*3bc80*/  STL.64 [R1+0x1120], R82 ;  /* 0x0011205201007387 */ /* 0x0003e60000100a00 */
        /* <DEDUP_REMOVED lines=21> */
[----:B------:R-:W-:-:S04]  /*3bde0*/  IMAD.WIDE R114, R3, 0x4, R114 ;  /* 0x0000000403727825 */ /* 0x000fc800078e0272 */
[----:B------:R-:W-:-:S04]  /*3bdf0*/  IMAD.WIDE R178, R3, 0x4, R178 ;  /* 0x0000000403b27825 */ /* 0x000fc800078e02b2 */
[----:B---3--:R-:W-:-:S04]  /*3be00*/  IMAD.WIDE R116, R3, 0x4, R116 ;  /* 0x0000000403747825 */ /* 0x008fc800078e0274 */
[----:B--2---:R-:W-:-:S04]  /*3be10*/  IMAD.WIDE R214, R3, 0x4, R214 ;  /* 0x0000000403d67825 */ /* 0x004fc800078e02d6 */
[----:B------:R-:W-:-:S04]  /*3be20*/  IMAD.WIDE R20, R3, 0x4, R20 ;  /* 0x0000000403147825 */ /* 0x000fc800078e0214 */
[----:B----4-:R-:W-:-:S04]  /*3be30*/  IMAD.WIDE R4, R3, 0x4, R70 ;  /* 0x0000000403047825 */ /* 0x010fc800078e0246 */
[C---:B------:R-:W-:Y:S02]  /*3be40*/  IMAD.WIDE R70, R3.reuse, 0x4, R86 ;  /* 0x0000000403467825 */ /* 0x040fe400078e0256 */
[----:B------:R-:W2:Y:S04]  /*3be50*/  LDL.LU.64 R86, [R1+0x3a8] ;  /* 0x0003a80001567983 */ /* 0x000ea80000300a00 */
[----:B------:R1:W-:Y:S04]  /*3be60*/  STL.64 [R1+0x1168], R4 ;  /* 0x0011680401007387 */ /* 0x0003e80000100a00 */
[----:B-1----:R-:W3:Y:S04]  /*3be70*/  LDL.LU.64 R4, [R1+0x3a0] ;  /* 0x0003a00001047983 */ /* 0x002ee80000300a00 */
        /* <DEDUP_REMOVED lines=14> */
[----:B------:R1:W-:Y:S03]  /*3bf60*/  STL.64 [R1+0x11a0], R242 ;  /* 0x0011a0f201007387 */ /* 0x0003e60000100a00 */
[----:B------:R-:W-:-:S04]  /*3bf70*/  IMAD.WIDE R150, R3, 0x4, R150 ;  /* 0x0000000403967825 */ /* 0x000fc800078e0296 */
[C---:B------:R-:W-:Y:S01]  /*3bf80*/  IMAD.WIDE R104, R3.reuse, 0x4, R104 ;  /* 0x0000000403687825 */ /* 0x040fe200078e0268 */
[----:B-1----:R-:W4:Y:S03]  /*3bf90*/  LDL.LU.64 R242, [R1+0x370] ;  /* 0x0003700001f27983 */ /* 0x002f260000300a00 */
        /* <DEDUP_REMOVED lines=20> */
[----:B-1----:R-:W3:Y:S01]  /*3c0e0*/  LDL.LU.64 R166, [R1+0x1dc8] ;  /* 0x001dc80001a67983 */ /* 0x002ee20000300a00 */
[----:B------:R-:W-:-:S04]  /*3c0f0*/  IMAD.WIDE R164, R3, 0x4, R164 ;  /* 0x0000000403a47825 */ /* 0x000fc800078e02a4 */
[----:B------:R-:W-:-:S04]  /*3c100*/  IMAD.WIDE R216, R3, 0x4, R216 ;  /* 0x0000000403d87825 */ /* 0x000fc800078e02d8 */
[----:B------:R-:W-:-:S04]  /*3c110*/  IMAD.WIDE R232, R3, 0x4, R232 ;  /* 0x0000000403e87825 */ /* 0x000fc800078e02e8 */
[----:B------:R-:W-:-:S04]  /*3c120*/  IMAD.WIDE R86, R3, 0x4, R86 ;  /* 0x0000000403567825 */ /* 0x000fc800078e0256 */
[----:B---3--:R-:W-:-:S05]  /*3c130*/  IMAD.WIDE R166, R3, 0x4, R166 ;  /* 0x0000000403a67825 */ /* 0x008fca00078e02a6 */
[----:B------:R1:W-:Y:S04]  /*3c140*/  STL.64 [R1+0x11e8], R166 ;  /* 0x0011e8a601007387 */ /* 0x0003e80000100a00 */
[----:B-1----:R-:W3:Y:S04]  /*3c150*/  LDL.LU.64 R166, [R1+0x328] ;  /* 0x0003280001a67983 */ /* 0x002ee80000300a00 */
[----:B------:R1:W-:Y:S04]  /*3c160*/  STL.64 [R1+0x11f0], R164 ;  /* 0x0011f0a401007387 */ /* 0x0003e80000100a00 */
[----:B-1----:R-:W3:Y:S04]  /*3c170*/  LDL.LU.64 R164, [R1+0x320] ;  /* 0x0003200001a47983 */ /* 0x002ee80000300a00 */
[----:B------:R1:W-:Y:S04]  /*3c180*/  STL.64 [R1+0x11f8], R216 ;  /* 0x0011f8d801007387 */ /* 0x0003e80000100a00 */
[----:B-1----:R-:W3:Y:S04]  /*3c190*/  LDL.LU.64 R216, [R1+0x318] ;  /* 0x0003180001d87983 */ /* 0x002ee80000300a00 */
[----:B------:R1:W-:Y:S04]  /*3c1a0*/  STL.64 [R1+0x1200], R232 ;  /* 0x001200e801007387 */ /* 0x0003e80000100a00 */
[----:B-1----:R-:W3:Y:S04]  /*3c1b0*/  LDL.LU.64 R232, [R1+0x310] ;  /* 0x0003100001e87983 */ /* 0x002ee80000300a00 */
[----:B------:R1:W-:Y:S04]  /*3c1c0*/  STL.64 [R1+0x1208], R86 ;  /* 0x0012085601007387 */ /* 0x0003e80000100a00 */
[----:B-1----:R-:W3:Y:S01]  /*3c1d0*/  LDL.LU.64 R86, [R1+0x1dc0] ;  /* 0x001dc00001567983 */ /* 0x002ee20000300a00 */
[----:B------:R-:W-:-:S04]  /*3c1e0*/  IMAD.WIDE R4, R3, 0x4, R4 ;  /* 0x0000000403047825 */ /* 0x000fc800078e0204 */
[C---:B----4-:R-:W-:Y:S01]  /*3c1f0*/  IMAD.WIDE R70, R3.reuse, 0x4, R70 ;  /* 0x0000000403467825 */ /* 0x050fe200078e0246 */
[----:B------:R1:W-:Y:S03]  /*3c200*/  STL.64 [R1+0x1210], R4 ;  /* 0x0012100401007387 */ /* 0x0003e60000100a00 */
[----:B------:R-:W-:-:S04]  /*3c210*/  IMAD.WIDE R214, R3, 0x4, R214 ;  /* 0x0000000403d67825 */ /* 0x000fc800078e02d6 */
[C---:B------:R-:W-:Y:S01]  /*3c220*/  IMAD.WIDE R194, R3.reuse, 0x4, R194 ;  /* 0x0000000403c27825 */ /* 0x040fe200078e02c2 */
[----:B-1----:R-:W4:Y:S03]  /*3c230*/  LDL.LU.64 R4, [R1+0x2e8] ;  /* 0x0002e80001047983 */ /* 0x002f260000300a00 */
[C---:B------:R-:W-:Y:S01]  /*3c240*/  IMAD.WIDE R152, R3.reuse, 0x4, R152 ;  /* 0x0000000403987825 */ /* 0x040fe200078e0298 */
[----:B------:R1:W-:Y:S03]  /*3c250*/  STL.64 [R1+0x1218], R70 ;  /* 0x0012184601007387 */ /* 0x0003e60000100a00 */
[----:B------:R-:W-:-:S04]  /*3c260*/  IMAD.WIDE R242, R3, 0x4, R242 ;  /* 0x0000000403f27825 */ /* 0x000fc800078e02f2 */
[C---:B--2---:R-:W-:Y:S01]  /*3c270*/  IMAD.WIDE R20, R3.reuse, 0x4, R20 ;  /* 0x0000000403147825 */ /* 0x044fe200078e0214 */
[----:B-1----:R-:W2:Y:S03]  /*3c280*/  LDL.LU.64 R70, [R1+0x2e0] ;  /* 0x0002e00001467983 */ /* 0x002ea60000300a00 */
[----:B------:R-:W-:-:S04]  /*3c290*/  IMAD.WIDE R148, R3, 0x4, R148 ;  /* 0x0000000403947825 */ /* 0x000fc800078e0294 */
[----:B------:R-:W-:-:S04]  /*3c2a0*/  IMAD.WIDE R150, R3, 0x4, R150 ;  /* 0x0000000403967825 */ /* 0x000fc800078e0296 */
[----:B------:R-:W-:-:S04]  /*3c2b0*/  IMAD.WIDE R104, R3, 0x4, R104 ;  /* 0x0000000403687825 */ /* 0x000fc800078e0268 */
[----:B---3--:R-:W-:-:S05]  /*3c2c0*/  IMAD.WIDE R86, R3, 0x4, R86 ;  /* 0x0000000403567825 */ /* 0x008fca00078e0256 */
[----:B------:R1:W-:Y:S04]  /*3c2d0*/  STL.64 [R1+0x1220], R86 ;  /* 0x0012205601007387 */ /* 0x0003e80000100a00 */
[----:B-1----:R-:W3:Y:S04]  /*3c2e0*/  LDL.LU.64 R86, [R1+0x2d8] ;  /* 0x0002d80001567983 */ /* 0x002ee80000300a00 */
        /* <DEDUP_REMOVED lines=15> */
[----:B-1----:R-:W4:Y:S01]  /*3c3e0*/  LDL.LU.64 R104, [R1+0x1da0] ;  /* 0x001da00001687983 */ /* 0x002f220000300a00 */
[----:B------:R-:W-:-:S04]  /*3c3f0*/  IMAD.WIDE R88, R3, 0x4, R88 ;  /* 0x0000000403587825 */ /* 0x000fc800078e0258 */
[----:B------:R-:W-:-:S04]  /*3c400*/  IMAD.WIDE R72, R3, 0x4, R72 ;  /* 0x0000000403487825 */ /* 0x000fc800078e0248 */
[----:B------:R-:W-:-:S04]  /*3c410*/  IMAD.WIDE R136, R3, 0x4, R136 ;  /* 0x0000000403887825 */ /* 0x000fc800078e0288 */
[----:B------:R-:W-:-:S04]  /*3c420*/  IMAD.WIDE R166, R3, 0x4, R166 ;  /* 0x0000000403a67825 */ /* 0x000fc800078e02a6 */
[----:B------:R-:W-:-:S04]  /*3c430*/  IMAD.WIDE R164, R3, 0x4, R164 ;  /* 0x0000000403a47825 */ /* 0x000fc800078e02a4 */
[----:B------:R-:W-:-:S04]  /*3c440*/  IMAD.WIDE R216, R3, 0x4, R216 ;  /* 0x0000000403d87825 */ /* 0x000fc800078e02d8 */
[----:B----4-:R-:W-:-:S05]  /*3c450*/  IMAD.WIDE R104, R3, 0x4, R104 ;  /* 0x0000000403687825 */ /* 0x010fca00078e0268 */
        /* <DEDUP_REMOVED lines=17> */
[----:B------:R-:W-:-:S04]  /*3c570*/  IMAD.WIDE R184, R3, 0x4, R184 ;  /* 0x0000000403b87825 */ /* 0x000fc800078e02b8 */
[C---:B------:R-:W-:Y:S01]  /*3c580*/  IMAD.WIDE R168, R3.reuse, 0x4, R168 ;  /* 0x0000000403a87825 */ /* 0x040fe200078e02a8 */
[----:B-1----:R-:W4:Y:S03]  /*3c590*/  LDL.LU.64 R232, [R1+0x1d80] ;  /* 0x001d800001e87983 */ /* 0x002f260000300a00 */
[----:B------:R-:W-:-:S04]  /*3c5a0*/  IMAD.WIDE R4, R3, 0x4, R4 ;  /* 0x0000000403047825 */ /* 0x000fc800078e0204 */
[----:B---3--:R-:W-:-:S04]  /*3c5b0*/  IMAD.WIDE R86, R3, 0x4, R86 ;  /* 0x0000000403567825 */ /* 0x008fc800078e0256 */
[----:B--2---:R-:W-:-:S04]  /*3c5c0*/  IMAD.WIDE R152, R3, 0x4, R152 ;  /* 0x0000000403987825 */ /* 0x004fc800078e0298 */
[----:B------:R-:W-:-:S04]  /*3c5d0*/  IMAD.WIDE R120, R3, 0x4, R120 ;  /* 0x0000000403787825 */ /* 0x000fc800078e0278 */
[----:B------:R-:W-:-:S04]  /*3c5e0*/  IMAD.WIDE R242, R3, 0x4, R242 ;  /* 0x0000000403f27825 */ /* 0x000fc800078e02f2 */
[----:B------:R-:W-:-:S04]  /*3c5f0*/  IMAD.WIDE R56, R3, 0x4, R56 ;  /* 0x0000000403387825 */ /* 0x000fc800078e0238 */
[----:B------:R-:W-:-:S04]  /*3c600*/  IMAD.WIDE R40, R3, 0x4, R40 ;  /* 0x0000000403287825 */ /* 0x000fc800078e0228 */
[----:B------:R-:W-:-:S04]  /*3c610*/  IMAD.WIDE R24, R3, 0x4, R24 ;  /* 0x0000000403187825 */ /* 0x000fc800078e0218 */
[----:B----4-:R-:W-:-:S04]  /*3c620*/  IMAD.WIDE R104, R3, 0x4, R104 ;  /* 0x0000000403687825 */ /* 0x010fc800078e0268 */
[----:B------:R-:W-:-:S04]  /*3c630*/  IMAD.WIDE R88, R3, 0x4, R88 ;  /* 0x0000000403587825 */ /* 0x000fc800078e0258 */
[----:B------:R-:W-:-:S04]  /*3c640*/  IMAD.WIDE R136, R3, 0x4, R136 ;  /* 0x0000000403887825 */ /* 0x000fc800078e0288 */
[----:B------:R-:W-:-:S04]  /*3c650*/  IMAD.WIDE R72, R3, 0x4, R72 ;  /* 0x0000000403487825 */ /* 0x000fc800078e0248 */
[----:B------:R-:W-:-:S05]  /*3c660*/  IMAD.WIDE R216, R3, 0x4, R216 ;  /* 0x0000000403d87825 */ /* 0x000fca00078e02d8 */
[----:B------:R1:W-:Y:S04]  /*3c670*/  STL.64 [R1+0x12b8], R216 ;  /* 0x0012b8d801007387 */ /* 0x0003e80000100a00 */
[----:B-1----:R-:W2:Y:S04]  /*3c680*/  LDL.LU.64 R216, [R1+0x1d78] ;  /* 0x001d780001d87983 */ /* 0x002ea80000300a00 */
[----:B------:R1:W-:Y:S04]  /*3c690*/  STL.64 [R1+0x12c0], R200 ;  /* 0x0012c0c801007387 */ /* 0x0003e80000100a00 */
[----:B-1----:R-:W3:Y:S04]  /*3c6a0*/  LDL.LU.64 R200, [R1+0x1d70] ;  /* 0x001d700001c87983 */ /* 0x002ee80000300a00 */
[----:B------:R1:W-:Y:S04]  /*3c6b0*/  STL.64 [R1+0x12c8], R184 ;  /* 0x0012c8b801007387 */ /* 0x0003e80000100a00 */
[----:B-1----:R-:W4:Y:S04]  /*3c6c0*/  LDL.LU.64 R184, [R1+0x1d68] ;  /* 0x001d680001b87983 */ /* 0x002f280000300a00 */
[----:B------:R1:W-:Y:S04]  /*3c6d0*/  STL.64 [R1+0x12d0], R168 ;  /* 0x0012d0a801007387 */ /* 0x0003e80000100a00 */
[----:B-1----:R-:W2:Y:S04]  /*3c6e0*/  LDL.LU.64 R168, [R1+0x1d60] ;  /* 0x001d600001a87983 */ /* 0x002ea80000300a00 */
[----:B------:R1:W-:Y:S02]  /*3c6f0*/  STL.64 [R1+0x12d8], R4 ;  /* 0x0012d80401007387 */ /* 0x0003e40000100a00 */
[----:B-1----:R-:W-:-:S02]  /*3c700*/  IMAD.WIDE R4, R3, 0x4, R70 ;  /* 0x0000000403047825 */ /* 0x002fc400078e0246 */
[----:B------:R-:W3:Y:S04]  /*3c710*/  LDL.LU.64 R70, [R1+0x228] ;  /* 0x0002280001467983 */ /* 0x000ee80000300a00 */
[----:B------:R1:W-:Y:S04]  /*3c720*/  STL.64 [R1+0x12e0], R4 ;  /* 0x0012e00401007387 */ /* 0x0003e80000100a00 */
[----:B-1----:R-:W4:Y:S04]  /*3c730*/  LDL.LU.64 R4, [R1+0x220] ;  /* 0x0002200001047983 */ /* 0x002f280000300a00 */
        /* <DEDUP_REMOVED lines=13> */
[----:B-1----:R-:W2:Y:S04]  /*3c810*/  LDL.LU.64 R242, [R1+0x1f0] ;  /* 0x0001f00001f27983 */ /* 0x002ea80000300a00 */
[----:B------:R1:W-:Y:S01]  /*3c820*/  STL.64 [R1+0x1318], R162 ;  /* 0x001318a201007387 */ /* 0x0003e20000100a00 */
[----:B------:R-:W-:-:S03]  /*3c830*/  IMAD.WIDE R166, R3, 0x4, R166 ;  /* 0x0000000403a67825 */ /* 0x000fc600078e02a6 */
[----:B-1----:R-:W2:Y:S04]  /*3c840*/  LDL.LU.64 R162, [R1+0x1e8] ;  /* 0x0001e80001a27983 */ /* 0x002ea80000300a00 */
[----:B------:R1:W-:Y:S01]  /*3c850*/  STL.64 [R1+0x1320], R20 ;  /* 0x0013201401007387 */ /* 0x0003e20000100a00 */
[----:B------:R-:W-:-:S03]  /*3c860*/  IMAD.WIDE R164, R3, 0x4, R164 ;  /* 0x0000000403a47825 */ /* 0x000fc600078e02a4 */
[----:B-1----:R-:W2:Y:S04]  /*3c870*/  LDL.LU.64 R20, [R1+0x1e0] ;  /* 0x0001e00001147983 */ /* 0x002ea80000300a00 */
[----:B------:R-:W2:Y:S04]  /*3c880*/  LDL.LU.64 R148, [R1+0x1d8] ;  /* 0x0001d80001947983 */ /* 0x000ea80000300a00 */
        /* <DEDUP_REMOVED lines=20> */
[----:B---3--:R-:W-:-:S04]  /*3c9d0*/  IMAD.WIDE R70, R3, 0x4, R70 ;  /* 0x0000000403467825 */ /* 0x008fc800078e0246 */
[----:B----4-:R-:W-:-:S04]  /*3c9e0*/  IMAD.WIDE R166, R3, 0x4, R166 ;  /* 0x0000000403a67825 */ /* 0x010fc800078e02a6 */
[----:B--2---:R-:W-:-:S05]  /*3c9f0*/  IMAD.WIDE R164, R3, 0x4, R164 ;  /* 0x0000000403a47825 */ /* 0x004fca00078e02a4 */
[----:B------:R1:W-:Y:S04]  /*3ca00*/  STL.64 [R1+0x1368], R164 ;  /* 0x001368a401007387 */ /* 0x0003e80000100a00 */
[----:B-1----:R-:W2:Y:S04]  /*3ca10*/  LDL.LU.64 R164, [R1+0x1a8] ;  /* 0x0001a80001a47983 */ /* 0x002ea80000300a00 */
        /* <DEDUP_REMOVED lines=14> */
[----:B------:R-:W-:Y:S03]  /*3cb00*/  STL.64 [R1+0x13a0], R4 ;  /* 0x0013a00401007387 */ /* 0x000fe60000100a00 */
        /* <DEDUP_REMOVED lines=9> */
[C---:B--2---:R-:W-:Y:S02]  /*3cba0*/  IMAD.WIDE R4, R3.reuse, 0x4, R70 ;  /* 0x0000000403047825 */ /* 0x044fe400078e0246 */
        /* <DEDUP_REMOVED lines=9> */
[----:B------:R-:W-:Y:S04]  /*3cc40*/  STL.64 [R1+0x13d0], R242 ;  /* 0x0013d0f201007387 */ /* 0x000fe80000100a00 */
[----:B------:R1:W-:Y:S04]  /*3cc50*/  STL.64 [R1+0x13d8], R162 ;  /* 0x0013d8a201007387 */ /* 0x0003e80000100a00 */
[----:B-1----:R-:W2:Y:S04]  /*3cc60*/  LDL.LU.64 R162, [R1+0x128] ;  /* 0x0001280001a27983 */ /* 0x002ea80000300a00 */
[----:B------:R1:W-:Y:S04]  /*3cc70*/  STL.64 [R1+0x13e0], R20 ;  /* 0x0013e01401007387 */ /* 0x0003e80000100a00 */
[----:B-1----:R-:W2:Y:S04]  /*3cc80*/  LDL.LU.64 R20, [R1+0x120] ;  /* 0x0001200001147983 */ /* 0x002ea80000300a00 */
[----:B------:R1:W-:Y:S04]  /*3cc90*/  STL.64 [R1+0x13e8], R148 ;  /* 0x0013e89401007387 */ /* 0x0003e80000100a00 */
[----:B-1----:R-:W2:Y:S01]  /*3cca0*/  LDL.LU.64 R148, [R1+0x118] ;  /* 0x0001180001947983 */ /* 0x002ea20000300a00 */
[----:B------:R-:W-:-:S03]  /*3ccb0*/  IMAD.WIDE R214, R3, 0x4, R214 ;  /* 0x0000000403d67825 */ /* 0x000fc600078e02d6 */
[----:B------:R-:W2:Y:S01]  /*3ccc0*/  LDL.LU.64 R242, [R1+0x110] ;  /* 0x0001100001f27983 */ /* 0x000ea20000300a00 */
[----:B------:R-:W-:-:S04]  /*3ccd0*/  IMAD.WIDE R198, R3, 0x4, R198 ;  /* 0x0000000403c67825 */ /* 0x000fc800078e02c6 */
[----:B------:R-:W-:-:S04]  /*3cce0*/  IMAD.WIDE R182, R3, 0x4, R182 ;  /* 0x0000000403b67825 */ /* 0x000fc800078e02b6 */
[----:B------:R-:W-:-:S04]  /*3ccf0*/  IMAD.WIDE R180, R3, 0x4, R180 ;  /* 0x0000000403b47825 */ /* 0x000fc800078e02b4 */
[----:B------:R-:W-:-:S04]  /*3cd00*/  IMAD.WIDE R164, R3, 0x4, R164 ;  /* 0x0000000403a47825 */ /* 0x000fc800078e02a4 */
[----:B---3--:R-:W-:-:S04]  /*3cd10*/  IMAD.WIDE R166, R3, 0x4, R166 ;  /* 0x0000000403a67825 */ /* 0x008fc800078e02a6 */
[----:B----4-:R-:W-:-:S04]  /*3cd20*/  IMAD.WIDE R150, R3, 0x4, R150 ;  /* 0x0000000403967825 */ /* 0x010fc800078e0296 */
        /* <DEDUP_REMOVED lines=9> */
[----:B--2---:R-:W-:-:S04]  /*3cdc0*/  IMAD.WIDE R70, R3, 0x4, R70 ;  /* 0x0000000403467825 */ /* 0x004fc800078e0246 */
        /* <DEDUP_REMOVED lines=60> */
[----:B-1----:R-:W2:Y:S03]  /*3d190*/  LDL.LU.64 R242, [R1+0x38] ;  /* 0x0000380001f27983 */ /* 0x002ea60000300a00 */
[C---:B------:R-:W-:Y:S01]  /*3d1a0*/  IMAD.WIDE R196, R3.reuse, 0x4, R196 ;  /* 0x0000000403c47825 */ /* 0x040fe200078e02c4 */
[----:B------:R1:W-:Y:S03]  /*3d1b0*/  STL.64 [R1+0x14b8], R82 ;  /* 0x0014b85201007387 */ /* 0x0003e60000100a00 */
[----:B---3--:R-:W-:-:S04]  /*3d1c0*/  IMAD.WIDE R180, R3, 0x4, R180 ;  /* 0x0000000403b47825 */ /* 0x008fc800078e02b4 */
[C---:B----4-:R-:W-:Y:S01]  /*3d1d0*/  IMAD.WIDE R164, R3.reuse, 0x4, R164 ;  /* 0x0000000403a47825 */ /* 0x050fe200078e02a4 */
[----:B-1----:R-:W3:Y:S04]  /*3d1e0*/  LDL.LU.64 R82, [R1+0x28] ;  /* 0x0000280001527983 */ /* 0x002ee80000300a00 */
        /* <DEDUP_REMOVED lines=14> */
[----:B-1----:R-:W4:Y:S01]  /*3d2d0*/  LDL.LU.64 R164, [R1+0x1c18] ;  /* 0x001c180001a47983 */ /* 0x002f220000300a00 */
[----:B--2---:R-:W-:-:S04]  /*3d2e0*/  IMAD.WIDE R52, R3, 0x4, R52 ;  /* 0x0000000403347825 */ /* 0x004fc800078e0234 */
[----:B------:R-:W-:-:S04]  /*3d2f0*/  IMAD.WIDE R36, R3, 0x4, R36 ;  /* 0x0000000403247825 */ /* 0x000fc800078e0224 */
[----:B------:R-:W-:-:S04]  /*3d300*/  IMAD.WIDE R66, R3, 0x4, R66 ;  /* 0x0000000403427825 */ /* 0x000fc800078e0242 */
[----:B------:R-:W-:-:S04]  /*3d310*/  IMAD.WIDE R178, R3, 0x4, R178 ;  /* 0x0000000403b27825 */ /* 0x000fc800078e02b2 */
[----:B------:R-:W-:-:S04]  /*3d320*/  IMAD.WIDE R20, R3, 0x4, R20 ;  /* 0x0000000403147825 */ /* 0x000fc800078e0214 */
[----:B------:R-:W-:-:S05]  /*3d330*/  IMAD.WIDE R148, R3, 0x4, R148 ;  /* 0x0000000403947825 */ /* 0x000fca00078e0294 */
[----:B------:R1:W-:Y:S04]  /*3d340*/  STL.64 [R1+0x14e8], R148 ;  /* 0x0014e89401007387 */ /* 0x0003e80000100a00 */
[----:B-1----:R-:W2:Y:S04]  /*3d350*/  LDL.LU.64 R148, [R1+0x1c10] ;  /* 0x001c100001947983 */ /* 0x002ea80000300a00 */
[----:B------:R1:W-:Y:S04]  /*3d360*/  STL.64 [R1+0x14f0], R132 ;  /* 0x0014f08401007387 */ /* 0x0003e80000100a00 */
[----:B-1----:R-:W4:Y:S04]  /*3d370*/  LDL.LU.64 R132, [R1+0x1c08] ;  /* 0x001c080001847983 */ /* 0x002f280000300a00 */
        /* <DEDUP_REMOVED lines=26> */
[----:B------:R-:W-:-:S04]  /*3d520*/  IMAD.WIDE R146, R3, 0x4, R146 ;  /* 0x0000000403927825 */ /* 0x000fc800078e0292 */
[C---:B------:R-:W-:Y:S01]  /*3d530*/  IMAD.WIDE R130, R3.reuse, 0x4, R130 ;  /* 0x0000000403827825 */ /* 0x040fe200078e0282 */
[----:B-1----:R-:W2:Y:S04]  /*3d540*/  LDL.LU.64 R210, [R1+0x1bb0] ;  /* 0x001bb00001d27983 */ /* 0x002ea80000300a00 */
[----:B------:R1:W-:Y:S01]  /*3d550*/  STL.64 [R1+0x1558], R194 ;  /* 0x001558c201007387 */ /* 0x0003e20000100a00 */
[----:B------:R-:W-:-:S03]  /*3d560*/  IMAD.WIDE R114, R3, 0x4, R114 ;  /* 0x0000000403727825 */ /* 0x000fc600078e0272 */
[----:B-1----:R-:W2:Y:S01]  /*3d570*/  LDL.LU.64 R194, [R1+0x1ba8] ;  /* 0x001ba80001c27983 */ /* 0x002ea20000300a00 */
[----:B------:R-:W-:-:S04]  /*3d580*/  IMAD.WIDE R98, R3, 0x4, R98 ;  /* 0x0000000403627825 */ /* 0x000fc800078e0262 */
[----:B---3--:R-:W-:-:S04]  /*3d590*/  IMAD.WIDE R82, R3, 0x4, R82 ;  /* 0x0000000403527825 */ /* 0x008fc800078e0252 */
[----:B------:R-:W-:-:S04]  /*3d5a0*/  IMAD.WIDE R242, R3, 0x4, R242 ;  /* 0x0000000403f27825 */ /* 0x000fc800078e02f2 */
[----:B------:R-:W-:-:S04]  /*3d5b0*/  IMAD.WIDE R50, R3, 0x4, R50 ;  /* 0x0000000403327825 */ /* 0x000fc800078e0232 */
[----:B------:R-:W-:-:S04]  /*3d5c0*/  IMAD.WIDE R18, R3, 0x4, R18 ;  /* 0x0000000403127825 */ /* 0x000fc800078e0212 */
[----:B------:R-:W-:-:S04]  /*3d5d0*/  IMAD.WIDE R6, R3, 0x4, R6 ;  /* 0x0000000403067825 */ /* 0x000fc800078e0206 */
[----:B----4-:R-:W-:-:S04]  /*3d5e0*/  IMAD.WIDE R66, R3, 0x4, R66 ;  /* 0x0000000403427825 */ /* 0x010fc800078e0242 */
[----:B--2---:R-:W-:-:S05]  /*3d5f0*/  IMAD.WIDE R178, R3, 0x4, R178 ;  /* 0x0000000403b27825 */ /* 0x004fca00078e02b2 */
[----:B------:R1:W-:Y:S04]  /*3d600*/  STL.64 [R1+0x1560], R178 ;  /* 0x001560b201007387 */ /* 0x0003e80000100a00 */
[----:B-1----:R-:W2:Y:S04]  /*3d610*/  LDL.LU.64 R178, [R1+0x1ba0] ;  /* 0x001ba00001b27983 */ /* 0x002ea80000300a00 */
[----:B------:R1:W-:Y:S04]  /*3d620*/  STL.64 [R1+0x1568], R162 ;  /* 0x001568a201007387 */ /* 0x0003e80000100a00 */
[----:B-1----:R-:W3:Y:S04]  /*3d630*/  LDL.LU.64 R162, [R1+0x1b98] ;  /* 0x001b980001a27983 */ /* 0x002ee80000300a00 */
[----:B------:R-:W-:Y:S04]  /*3d640*/  STL.64 [R1+0x1550], R4 ;  /* 0x0015500401007387 */ /* 0x000fe80000100a00 */
[----:B------:R1:W-:Y:S02]  /*3d650*/  STL.64 [R1+0x1a68], R4 ;  /* 0x001a680401007387 */ /* 0x0003e40000100a00 */
[----:B-1----:R-:W-:-:S02]  /*3d660*/  IMAD.MOV.U32 R4, RZ, RZ, R146 ;  /* 0x000000ffff047224 */ /* 0x002fc400078e0092 */
[----:B------:R-:W-:Y:S02]  /*3d670*/  IMAD.MOV.U32 R5, RZ, RZ, R147 ;  /* 0x000000ffff057224 */ /* 0x000fe400078e0093 */
[----:B------:R-:W4:Y:S04]  /*3d680*/  LDL.LU.64 R146, [R1+0x1b90] ;  /* 0x001b900001927983 */ /* 0x000f280000300a00 */
        /* <DEDUP_REMOVED lines=17> */
[----:B------:R-:W-:Y:S04]  /*3d7a0*/  STL.64 [R1+0x1590], R6 ;  /* 0x0015900601007387 */ /* 0x000fe80000100a00 */
[----:B------:R1:W-:Y:S04]  /*3d7b0*/  STL.64 [R1+0x1a80], R6 ;  /* 0x001a800601007387 */ /* 0x0003e80000100a00 */
[----:B-1----:R-:W3:Y:S01]  /*3d7c0*/  LDL.LU.64 R6, [R1] ;  /* 0x0000000001067983 */ /* 0x002ee20000300a00 */
[----:B------:R-:W-:-:S04]  /*3d7d0*/  IMAD.WIDE R34, R3, 0x4, R34 ;  /* 0x0000000403227825 */ /* 0x000fc800078e0222 */
[----:B------:R-:W-:-:S04]  /*3d7e0*/  IMAD.WIDE R14, R3, 0x4, R14 ;  /* 0x00000004030e7825 */ /* 0x000fc800078e020e */
[----:B---3--:R-:W-:-:S05]  /*3d7f0*/  IMAD.WIDE R6, R3, 0x4, R6 ;  /* 0x0000000403067825 */ /* 0x008fca00078e0206 */
[----:B------:R1:W-:Y:S02]  /*3d800*/  STL.64 [R1+0x15b0], R6 ;  /* 0x0015b00601007387 */ /* 0x0003e40000100a00 */
[----:B-1----:R-:W-:Y:S01]  /*3d810*/  IMAD.WIDE R6, R3, 0x4, R10 ;  /* 0x0000000403067825 */ /* 0x002fe200078e020a */
[----:B------:R-:W-:-:S03]  /*3d820*/  MOV R11, R243 ;  /* 0x000000f3000b7202 */ /* 0x000fc60000000f00 */
[----:B------:R-:W-:Y:S02]  /*3d830*/  IMAD.MOV.U32 R10, RZ, RZ, R242 ;  /* 0x000000ffff0a7224 */ /* 0x000fe400078e00f2 */
[----:B------:R-:W-:-:S04]  /*3d840*/  IMAD.WIDE R242, R3, 0x4, R12 ;  /* 0x0000000403f27825 */ /* 0x000fc800078e020c */
[----:B------:R-:W-:Y:S02]  /*3d850*/  IMAD.MOV.U32 R12, RZ, RZ, R34 ;  /* 0x000000ffff0c7224 */ /* 0x000fe400078e0022 */
[----:B------:R-:W-:Y:S02]  /*3d860*/  IMAD.MOV.U32 R13, RZ, RZ, R35 ;  /* 0x000000ffff0d7224 */ /* 0x000fe400078e0023 */
[----:B------:R-:W3:Y:S04]  /*3d870*/  LDL.LU.64 R34, [R1+0x1b50] ;  /* 0x001b500001227983 */ /* 0x000ee80000300a00 */
[----:B------:R-:W-:Y:S04]  /*3d880*/  STL.64 [R1+0x15b8], R6 ;  /* 0x0015b80601007387 */ /* 0x000fe80000100a00 */
[----:B------:R2:W-:Y:S04]  /*3d890*/  STL.64 [R1+0x1a88], R6 ;  /* 0x001a880601007387 */ /* 0x0005e80000100a00 */
[----:B------:R-:W-:Y:S04]  /*3d8a0*/  STL.64 [R1+0x15c0], R242 ;  /* 0x0015c0f201007387 */ /* 0x000fe80000100a00 */
[----:B------:R-:W-:Y:S01]  /*3d8b0*/  STL.64 [R1+0x1a98], R242 ;  /* 0x001a98f201007387 */ /* 0x000fe20000100a00 */
[----:B--2---:R-:W-:-:S05]  /*3d8c0*/  IMAD.WIDE R6, R3, 0x4, R18 ;  /* 0x0000000403067825 */ /* 0x004fca00078e0212 */
[----:B------:R1:W-:Y:S01]  /*3d8d0*/  STL.64 [R1+0x15d8], R6 ;  /* 0x0015d80601007387 */ /* 0x0003e20000100a00 */
[----:B------:R-:W-:-:S03]  /*3d8e0*/  IMAD.WIDE R16, R3, 0x4, R16 ;  /* 0x0000000403107825 */ /* 0x000fc600078e0210 */
[----:B------:R-:W-:Y:S01]  /*3d8f0*/  STL.64 [R1+0x15c8], R14 ;  /* 0x0015c80e01007387 */ /* 0x000fe20000100a00 */
[----:B------:R-:W-:-:S03]  /*3d900*/  IMAD.WIDE R250, R3, 0x4, R250 ;  /* 0x0000000403fa7825 */ /* 0x000fc600078e02fa */
[----:B------:R-:W-:Y:S01]  /*3d910*/  STL.64 [R1+0x1aa0], R14 ;  /* 0x001aa00e01007387 */ /* 0x000fe20000100a00 */
[----:B-1----:R-:W-:-:S04]  /*3d920*/  IMAD.WIDE R6, R3, 0x4, R20 ;  /* 0x0000000403067825 */ /* 0x002fc800078e0214 */
[C---:B------:R-:W-:Y:S01]  /*3d930*/  IMAD.WIDE R242, R3.reuse, 0x4, R22 ;  /* 0x0000000403f27825 */ /* 0x040fe200078e0216 */
[----:B------:R1:W-:Y:S03]  /*3d940*/  STL.64 [R1+0x15e0], R6 ;  /* 0x0015e00601007387 */ /* 0x0003e60000100a00 */
[----:B------:R-:W-:Y:S01]  /*3d950*/  IMAD.MOV.U32 R18, RZ, RZ, R250 ;  /* 0x000000ffff127224 */ /* 0x000fe200078e00fa */
[----:B------:R-:W-:Y:S01]  /*3d960*/  STL.64 [R1+0x15d0], R16 ;  /* 0x0015d01001007387 */ /* 0x000fe20000100a00 */
[----:B------:R-:W-:Y:S02]  /*3d970*/  IMAD.MOV.U32 R19, RZ, RZ, R251 ;  /* 0x000000ffff137224 */ /* 0x000fe400078e00fb */
[C---:B------:R-:W-:Y:S01]  /*3d980*/  IMAD.WIDE R250, R3.reuse, 0x4, R26 ;  /* 0x0000000403fa7825 */ /* 0x040fe200078e021a */
[----:B------:R-:W-:Y:S03]  /*3d990*/  STL.64 [R1+0x1aa8], R16 ;  /* 0x001aa81001007387 */ /* 0x000fe60000100a00 */
[C---:B-1----:R-:W-:Y:S01]  /*3d9a0*/  IMAD.WIDE R6, R3.reuse, 0x4, R24 ;  /* 0x0000000403067825 */ /* 0x042fe200078e0218 */
[----:B------:R-:W-:Y:S03]  /*3d9b0*/  STL.64 [R1+0x15e8], R242 ;  /* 0x0015e8f201007387 */ /* 0x000fe60000100a00 */
[C---:B------:R-:W-:Y:S01]  /*3d9c0*/  IMAD.WIDE R246, R3.reuse, 0x4, R246 ;  /* 0x0000000403f67825 */ /* 0x040fe200078e02f6 */
[----:B------:R-:W-:Y:S03]  /*3d9d0*/  STL.64 [R1+0x1ab0], R242 ;  /* 0x001ab0f201007387 */ /* 0x000fe60000100a00 */
[----:B------:R-:W-:Y:S01]  /*3d9e0*/  IMAD.MOV.U32 R24, RZ, RZ, R10 ;  /* 0x000000ffff187224 */ /* 0x000fe200078e000a */
[----:B------:R-:W-:Y:S01]  /*3d9f0*/  STL.64 [R1+0x15f0], R6 ;  /* 0x0015f00601007387 */ /* 0x000fe20000100a00 */
[----:B------:R-:W-:Y:S01]  /*3da00*/  IMAD.MOV.U32 R25, RZ, RZ, R11 ;  /* 0x000000ffff197224 */ /* 0x000fe200078e000b */
[----:B------:R-:W-:Y:S01]  /*3da10*/  MOV R11, R5 ;  /* 0x00000005000b7202 */ /* 0x000fe20000000f00 */
[----:B------:R-:W-:Y:S01]  /*3da20*/  IMAD.MOV.U32 R10, RZ, RZ, R4 ;  /* 0x000000ffff0a7224 */ /* 0x000fe200078e0004 */
[----:B------:R1:W-:Y:S01]  /*3da30*/  STL.64 [R1+0x1ab8], R6 ;  /* 0x001ab80601007387 */ /* 0x0003e20000100a00 */
[----:B------:R-:W-:-:S04]  /*3da40*/  IMAD.WIDE R4, R3, 0x4, R28 ;  /* 0x0000000403047825 */ /* 0x000fc800078e021c */
[----:B------:R-:W-:Y:S02]  /*3da50*/  IMAD.MOV.U32 R20, RZ, RZ, R246 ;  /* 0x000000ffff147224 */ /* 0x000fe400078e00f6 */
[----:B------:R-:W-:Y:S01]  /*3da60*/  IMAD.MOV.U32 R21, RZ, RZ, R247 ;  /* 0x000000ffff157224 */ /* 0x000fe200078e00f7 */
[----:B-1----:R-:W2:Y:S04]  /*3da70*/  LDL.64 R6, [R1+0xb28] ;  /* 0x000b280001067983 */ /* 0x002ea80000100a00 */
[----:B------:R-:W-:Y:S01]  /*3da80*/  STL.64 [R1+0x15f8], R250 ;  /* 0x0015f8fa01007387 */ /* 0x000fe20000100a00 */
[----:B------:R-:W-:-:S03]  /*3da90*/  IMAD.WIDE R30, R3, 0x4, R30 ;  /* 0x00000004031e7825 */ /* 0x000fc600078e021e */
[----:B------:R1:W-:Y:S01]  /*3daa0*/  STL.64 [R1+0x1ac0], R250 ;  /* 0x001ac0fa01007387 */ /* 0x0003e20000100a00 */
[----:B------:R-:W-:-:S04]  /*3dab0*/  IMAD.WIDE R32, R3, 0x4, R32 ;  /* 0x0000000403207825 */ /* 0x000fc800078e0220 */
[C---:B------:R-:W-:Y:S01]  /*3dac0*/  IMAD.WIDE R248, R3.reuse, 0x4, R248 ;  /* 0x0000000403f87825 */ /* 0x040fe200078e02f8 */
[----:B-1----:R-:W2:Y:S04]  /*3dad0*/  LDL.64 R250, [R1+0xb68] ;  /* 0x000b680001fa7983 */ /* 0x002ea80000100a00 */
[----:B------:R-:W-:Y:S04]  /*3dae0*/  STL.64 [R1+0x1600], R4 ;  /* 0x0016000401007387 */ /* 0x000fe80000100a00 */
[----:B------:R1:W-:Y:S01]  /*3daf0*/  STL.64 [R1+0x1ac8], R4 ;  /* 0x001ac80401007387 */ /* 0x0003e20000100a00 */
[----:B------:R-:W-:-:S04]  /*3db00*/  IMAD.WIDE R14, R3, 0x4, R36 ;  /* 0x00000004030e7825 */ /* 0x000fc800078e0224 */
[----:B------:R-:W-:Y:S01]  /*3db10*/  IMAD.MOV.U32 R16, RZ, RZ, R12 ;  /* 0x000000ffff107224 */ /* 0x000fe200078e000c */
[----:B-1----:R-:W2:Y:S01]  /*3db20*/  LDL.64 R4, [R1+0xba8] ;  /* 0x000ba80001047983 */ /* 0x002ea20000100a00 */
[----:B------:R-:W-:Y:S02]  /*3db30*/  IMAD.MOV.U32 R17, RZ, RZ, R13 ;  /* 0x000000ffff117224 */ /* 0x000fe400078e000d */
[----:B------:R-:W-:Y:S02]  /*3db40*/  IMAD.MOV.U32 R12, RZ, RZ, R248 ;  /* 0x000000ffff0c7224 */ /* 0x000fe400078e00f8 */
[----:B------:R-:W-:Y:S02]  /*3db50*/  IMAD.MOV.U32 R13, RZ, RZ, R249 ;  /* 0x000000ffff0d7224 */ /* 0x000fe400078e00f9 */
        /* <DEDUP_REMOVED lines=30> */
[----:B---3--:R-:W-:-:S05]  /*3dd40*/  IMAD.WIDE R246, R3, 0x4, R34 ;  /* 0x0000000403f67825 */ /* 0x008fca00078e0222 */
[----:B------:R-:W-:Y:S04]  /*3dd50*/  STL.64 [R1+0x1618], R246 ;  /* 0x001618f601007387 */ /* 0x000fe80000100a00 */
[----:B------:R1:W-:Y:S01]  /*3dd60*/  STL.64 [R1+0x1af0], R246 ;  /* 0x001af0f601007387 */ /* 0x0003e20000100a00 */
[----:B------:R-:W-:-:S03]  /*3dd70*/  IMAD.WIDE R34, R3, 0x4, R40 ;  /* 0x0000000403227825 */ /* 0x000fc600078e0228 */
[----:B-1----:R-:W3:Y:S04]  /*3dd80*/  LDL.64 R246, [R1+0xbe8] ;  /* 0x000be80001f67983 */ /* 0x002ee80000100a00 */
[----:B------:R-:W-:Y:S04]  /*3dd90*/  STL.64 [R1+0x1608], R30 ;  /* 0x0016081e01007387 */ /* 0x000fe80000100a00 */
[----:B------:R1:W-:Y:S04]  /*3dda0*/  STL.64 [R1+0x1ad0], R30 ;  /* 0x001ad01e01007387 */ /* 0x0003e80000100a00 */
[----:B-1----:R-:W4:Y:S04]  /*3ddb0*/  LDL.64 R30, [R1+0xc28] ;  /* 0x000c2800011e7983 */ /* 0x002f280000100a00 */
[----:B------:R-:W-:Y:S04]  /*3ddc0*/  STL.64 [R1+0x1610], R32 ;  /* 0x0016102001007387 */ /* 0x000fe80000100a00 */
[----:B------:R1:W-:Y:S04]  /*3ddd0*/  STL.64 [R1+0x1ad8], R32 ;  /* 0x001ad82001007387 */ /* 0x0003e80000100a00 */
[----:B-1----:R-:W2:Y:S04]  /*3dde0*/  LDL.64 R32, [R1+0xc68] ;  /* 0x000c680001207983 */ /* 0x002ea80000100a00 */
[----:B------:R-:W-:Y:S04]  /*3ddf0*/  STL.64 [R1+0x1620], R14 ;  /* 0x0016200e01007387 */ /* 0x000fe80000100a00 */
[----:B------:R1:W-:Y:S04]  /*3de00*/  STL.64 [R1+0x1ae0], R14 ;  /* 0x001ae00e01007387 */ /* 0x0003e80000100a00 */
[----:B-1----:R-:W3:Y:S04]  /*3de10*/  LDL.64 R14, [R1+0xd60] ;  /* 0x000d6000010e7983 */ /* 0x002ee80000100a00 */
[----:B------:R-:W-:Y:S04]  /*3de20*/  STL.64 [R1+0x1628], R248 ;  /* 0x001628f801007387 */ /* 0x000fe80000100a00 */
[----:B------:R1:W-:Y:S04]  /*3de30*/  STL.64 [R1+0x1af8], R248 ;  /* 0x001af8f801007387 */ /* 0x0003e80000100a00 */
[----:B-1----:R-:W4:Y:S04]  /*3de40*/  LDL.64 R248, [R1+0xd68] ;  /* 0x000d680001f87983 */ /* 0x002f280000100a00 */
        /* <DEDUP_REMOVED lines=19> */
[----:B------:R1:W-:Y:S04]  /*3df80*/  STL.64 [R1+0x1b48], R58 ;  /* 0x001b483a01007387 */ /* 0x0003e80000100a00 */
[----:B------:R-:W-:Y:S04]  /*3df90*/  STL.64 [R1+0x1680], R60 ;  /* 0x0016803c01007387 */ /* 0x000fe80000100a00 */
[----:B------:R-:W-:Y:S04]  /*3dfa0*/  STL.64 [R1+0x1688], R62 ;  /* 0x0016883e01007387 */ /* 0x000fe80000100a00 */
[----:B------:R2:W-:Y:S04]  /*3dfb0*/  STL.64 [R1+0x1698], R26 ;  /* 0x0016981a01007387 */ /* 0x0005e80000100a00 */
        /* <DEDUP_REMOVED lines=8> */
[----:B------:R-:W-:Y:S01]  /*3e040*/  STL.64 [R1+0x16d0], R80 ;  /* 0x0016d05001007387 */ /* 0x000fe20000100a00 */
[----:B------:R-:W-:-:S03]  /*3e050*/  IMAD.WIDE R100, R3, 0x4, R100 ;  /* 0x0000000403647825 */ /* 0x000fc600078e0264 */
        /* <DEDUP_REMOVED lines=96> */
[----:B------:R-:W-:Y:S04]  /*3e660*/  STL.64 [R1+0x1860], R180 ;  /* 0x001860b401007387 */ /* 0x000fe80000100a00 */
[----:B------:R-:W-:Y:S01]  /*3e670*/  STL.64 [R1+0x1868], R182 ;  /* 0x001868b601007387 */ /* 0x000fe20000100a00 */
[----:B------:R-:W-:-:S03]  /*3e680*/  IMAD.WIDE R66, R3, 0x4, R198 ;  /* 0x0000000403427825 */ /* 0x000fc600078e02c6 */
        /* <DEDUP_REMOVED lines=13> */
[----:B------:R-:W2:Y:S01]  /*3e760*/  LDL.64 R198, [R1+0xd10] ;  /* 0x000d100001c67983 */ /* 0x000ea20000100a00 */
[----:B------:R-:W-:-:S03]  /*3e770*/  IMAD.WIDE R212, R3, 0x4, R212 ;  /* 0x0000000403d47825 */ /* 0x000fc600078e02d4 */
[----:B------:R-:W-:Y:S01]  /*3e780*/  STL.64 [R1+0x18a8], R66 ;  /* 0x0018a84201007387 */ /* 0x000fe20000100a00 */
[----:B------:R-:W-:-:S03]  /*3e790*/  IMAD.WIDE R214, R3, 0x4, R214 ;  /* 0x0000000403d67825 */ /* 0x000fc600078e02d6 */
[----:B------:R-:W3:Y:S01]  /*3e7a0*/  LDL.64 R200, [R1+0xd18] ;  /* 0x000d180001c87983 */ /* 0x000ee20000100a00 */
        /* <DEDUP_REMOVED lines=17> */
[----:B------:R-:W-:Y:S04]  /*3e8c0*/  STL.64 [R1+0x18f8], R218 ;  /* 0x0018f8da01007387 */ /* 0x000fe80000100a00 */
[----:B------:R-:W-:Y:S04]  /*3e8d0*/  STL.64 [R1+0x1900], R220 ;  /* 0x001900dc01007387 */ /* 0x000fe80000100a00 */
[----:B------:R-:W-:Y:S04]  /*3e8e0*/  STL.64 [R1+0x1908], R222 ;  /* 0x001908de01007387 */ /* 0x000fe80000100a00 */
[----:B------:R4:W-:Y:S01]  /*3e8f0*/  STL.64 [R1+0x1918], R226 ;  /* 0x001918e201007387 */ /* 0x0009e20000100a00 */
[----:B------:R-:W-:-:S03]  /*3e900*/  IMAD.WIDE R38, R3, 0x4, R232 ;  /* 0x0000000403267825 */ /* 0x000fc600078e02e8 */
[----:B------:R-:W-:Y:S04]  /*3e910*/  STL.64 [R1+0x1910], R224 ;  /* 0x001910e001007387 */ /* 0x000fe80000100a00 */
[----:B------:R-:W-:Y:S04]  /*3e920*/  STL.64 [R1+0x1920], R228 ;  /* 0x001920e401007387 */ /* 0x000fe80000100a00 */
[----:B------:R-:W4:Y:S04]  /*3e930*/  LDL.64 R230, [R1+0xce8] ;  /* 0x000ce80001e67983 */ /* 0x000f280000100a00 */
[----:B------:R4:W-:Y:S04]  /*3e940*/  STL.64 [R1+0x1928], R54 ;  /* 0x0019283601007387 */ /* 0x0009e80000100a00 */
[----:B------:R-:W4:Y:S01]  /*3e950*/  LDL.64 R232, [R1+0xce0] ;  /* 0x000ce00001e87983 */ /* 0x000f220000100a00 */
[----:B------:R-:W-:Y:S01]  /*3e960*/  IMAD.WIDE R234, R3, 0x4, R234 ;  /* 0x0000000403ea7825 */ /* 0x000fe200078e02ea */
[----:B------:R-:W-:-:S03]  /*3e970*/  MOV R23, R9 ;  /* 0x0000000900177202 */ /* 0x000fc60000000f00 */
[C---:B------:R-:W-:Y:S01]  /*3e980*/  IMAD.WIDE R236, R3.reuse, 0x4, R236 ;  /* 0x0000000403ec7825 */ /* 0x040fe200078e02ec */
[----:B------:R4:W-:Y:S03]  /*3e990*/  STL.64 [R1+0x1930], R38 ;  /* 0x0019302601007387 */ /* 0x0009e60000100a00 */
[----:B------:R-:W-:Y:S02]  /*3e9a0*/  IMAD.MOV.U32 R22, RZ, RZ, R8 ;  /* 0x000000ffff167224 */ /* 0x000fe400078e0008 */
[C---:B------:R-:W-:Y:S01]  /*3e9b0*/  IMAD.WIDE R28, R3.reuse, 0x4, R238 ;  /* 0x00000004031c7825 */ /* 0x040fe200078e02ee */
[----:B------:R-:W-:Y:S03]  /*3e9c0*/  STL.64 [R1+0x1938], R234 ;  /* 0x001938ea01007387 */ /* 0x000fe60000100a00 */
[----:B------:R-:W-:Y:S01]  /*3e9d0*/  IMAD.WIDE R8, R3, 0x4, R240 ;  /* 0x0000000403087825 */ /* 0x000fe200078e02f0 */
[----:B------:R-:W-:Y:S04]  /*3e9e0*/  STL.64 [R1+0x1940], R236 ;  /* 0x001940ec01007387 */ /* 0x000fe80000100a00 */
[----:B------:R4:W-:Y:S04]  /*3e9f0*/  STL.64 [R1+0x1948], R28 ;  /* 0x0019481c01007387 */ /* 0x0009e80000100a00 */
[----:B------:R1:W-:Y:S04]  /*3ea00*/  STL.64 [R1+0x1950], R8 ;  /* 0x0019500801007387 */ /* 0x0003e80000100a00 */
[----:B------:R-:W4:Y:S04]  /*3ea10*/  LDL.64 R240, [R1+0xae8] ;  /* 0x000ae80001f07983 */ /* 0x000f280000100a00 */
[----:B------:R-:W4:Y:S04]  /*3ea20*/  LDL.64 R238, [R1+0xaa8] ;  /* 0x000aa80001ee7983 */ /* 0x000f280000100a00 */
[----:B------:R-:W4:Y:S04]  /*3ea30*/  LDL.64 R68, [R1+0xa68] ;  /* 0x000a680001447983 */ /* 0x000f280000100a00 */
[----:B-1----:R-:W4:Y:S04]  /*3ea40*/  LDL.64 R58, [R1+0xa28] ;  /* 0x000a2800013a7983 */ /* 0x002f280000100a00 */
        /* <DEDUP_REMOVED lines=9> */
[----:B--2---:R-:W-:Y:S04]  /*3eae0*/  LDGSTS.E [R244+-0x36000], desc[UR48][R198.64], P0 ;  /* 0xca000000c6f47fae */ /* 0x004fe80008121870 */
[----:B---3--:R-:W-:Y:S04]  /*3eaf0*/  LDGSTS.E [R244+-0x35ff8], desc[UR48][R200.64], P3 ;  /* 0xca008000c8f47fae */ /* 0x008fe80009921870 */
[----:B----4-:R-:W-:Y:S04]  /*3eb00*/  LDGSTS.E [R244+-0x34000], desc[UR48][R230.64], P5 ;  /* 0xcc000000e6f47fae */ /* 0x010fe8000a921870 */
[----:B------:R-:W-:Y:S04]  /*3eb10*/  LDGSTS.E [R244+-0x33ff8], desc[UR48][R232.64], P1 ;  /* 0xcc008000e8f47fae */ /* 0x000fe80008921870 */
[----:B------:R-:W-:Y:S04]  /*3eb20*/  LDGSTS.E [R244+-0x32000], desc[UR48][R248.64], P2 ;  /* 0xce000000f8f47fae */ /* 0x000fe80009121870 */
[----:B------:R-:W-:Y:S04]  /*3eb30*/  LDGSTS.E [R244+-0x31ff8], desc[UR48][R14.64], P4 ;  /* 0xce0080000ef47fae */ /* 0x000fe8000a121870 */
[----:B------:R-:W0:Y:S04]  /*3eb40*/  LDGDEPBAR ;  /* 0x00000000000079af */ /* 0x000e280000000000 */
[----:B------:R-:W-:Y:S04]  /*3eb50*/  LDGSTS.E [R245+0x40000], desc[UR48][R32.64], P6 ;  /* 0x4000000020f57fae */ /* 0x000fe8000b121870 */
[----:B------:R-:W2:Y:S04]  /*3eb60*/  LDL.64 R14, [R1+0x7e8] ;  /* 0x0007e800010e7983 */ /* 0x000ea80000100a00 */
[----:B------:R-:W-:Y:S04]  /*3eb70*/  LDGSTS.E [R245+0x40400], desc[UR48][R30.64], P6 ;  /* 0x404000001ef57fae */ /* 0x000fe8000b121870 */
[----:B------:R-:W3:Y:S04]  /*3eb80*/  LDL.64 R32, [R1+0x7a8] ;  /* 0x0007a80001207983 */ /* 0x000ee80000100a00 */
[----:B------:R-:W-:Y:S04]  /*3eb90*/  LDGSTS.E [R245+0x40800], desc[UR48][R246.64], P6 ;  /* 0x40800000f6f57fae */ /* 0x000fe8000b121870 */
[----:B------:R-:W4:Y:S04]  /*3eba0*/  LDL.64 R30, [R1+0x768] ;  /* 0x00076800011e7983 */ /* 0x000f280000100a00 */
[----:B------:R-:W4:Y:S04]  /*3ebb0*/  LDL.64 R248, [R1+0xec8] ;  /* 0x000ec80001f87983 */ /* 0x000f280000100a00 */
[----:B------:R-:W4:Y:S04]  /*3ebc0*/  LDL.64 R246, [R1+0xf08] ;  /* 0x000f080001f67983 */ /* 0x000f280000100a00 */
        /* <DEDUP_REMOVED lines=32> */
[----:B------:R-:W2:Y:S04]  /*3edd0*/  LDL.64 R14, [R1+0x1008] ;  /* 0x00100800010e7983 */ /* 0x000ea80000100a00 */
[----:B----4-:R-:W-:Y:S04]  /*3ede0*/  LDGSTS.E [R245+0x45000], desc[UR48][R30.64], P6 ;  /* 0x450000001ef57fae */ /* 0x010fe8000b121870 */
[----:B------:R-:W3:Y:S04]  /*3edf0*/  LDL.64 R32, [R1+0x1048] ;  /* 0x0010480001207983 */ /* 0x000ee80000100a00 */
[----:B------:R-:W-:Y:S04]  /*3ee00*/  LDGSTS.E [R245+0x45400], desc[UR48][R34.64], P6 ;  /* 0x4540000022f57fae */ /* 0x000fe8000b121870 */
[----:B------:R-:W4:Y:S04]  /*3ee10*/  LDL.64 R30, [R1+0x1088] ;  /* 0x00108800011e7983 */ /* 0x000f280000100a00 */
[----:B------:R-:W-:Y:S04]  /*3ee20*/  LDGSTS.E [R245+0x45800], desc[UR48][R248.64], P6 ;  /* 0x45800000f8f57fae */ /* 0x000fe8000b121870 */
[----:B------:R-:W4:Y:S04]  /*3ee30*/  LDL.64 R34, [R1+0x1318] ;  /* 0x0013180001227983 */ /* 0x000f280000100a00 */
[----:B------:R-:W-:Y:S04]  /*3ee40*/  LDGSTS.E [R245+0x45c00], desc[UR48][R246.64], P6 ;  /* 0x45c00000f6f57fae */ /* 0x000fe8000b121870 */
[----:B------:R-:W4:Y:S04]  /*3ee50*/  LDL.64 R248, [R1+0x1358] ;  /* 0x0013580001f87983 */ /* 0x000f280000100a00 */
[----:B------:R-:W4:Y:S04]  /*3ee60*/  LDL.64 R246, [R1+0x1398] ;  /* 0x0013980001f67983 */ /* 0x000f280000100a00 */
[----:B------:R-:W-:Y:S04]  /*3ee70*/  LDGSTS.E [R245+0x46000], desc[UR48][R4.64], P6 ;  /* 0x4600000004f57fae */ /* 0x000fe8000b121870 */
[----:B------:R-:W-:Y:S04]  /*3ee80*/  LDGSTS.E [R245+0x46400], desc[UR48][R250.64], P6 ;  /* 0x46400000faf57fae */ /* 0x000fe8000b121870 */
[----:B------:R-:W4:Y:S04]  /*3ee90*/  LDL.64 R4, [R1+0x13d8] ;  /* 0x0013d80001047983 */ /* 0x000f280000100a00 */
[----:B------:R-:W-:Y:S04]  /*3eea0*/  LDGSTS.E [R245+0x46800], desc[UR48][R6.64], P6 ;  /* 0x4680000006f57fae */ /* 0x000fe8000b121870 */
        /* <DEDUP_REMOVED lines=10> */
[----:B------:R-:W4:Y:S04]  /*3ef50*/  LDL.LU.64 R58, [R1+0x1b48] ;  /* 0x001b4800013a7983 */ /* 0x000f280000300a00 */
        /* <DEDUP_REMOVED lines=27> */
[----:B------:R-:W4:Y:S04]  /*3f110*/  LDL.64 R4, [R1+0xc60] ;  /* 0x000c600001047983 */ /* 0x000f280000100a00 */
[----:B------:R-:W4:Y:S04]  /*3f120*/  LDL.64 R250, [R1+0xc20] ;  /* 0x000c200001fa7983 */ /* 0x000f280000100a00 */
[----:B------:R-:W4:Y:S04]  /*3f130*/  LDL.64 R6, [R1+0xbe0] ;  /* 0x000be00001067983 */ /* 0x000f280000100a00 */
[----:B--2---:R-:W-:Y:S04]  /*3f140*/  LDGSTS.E [R245+0x64000], desc[UR48][R14.64], P6 ;  /* 0x640000000ef57fae */ /* 0x004fe8000b121870 */
[----:B---3--:R-:W-:Y:S04]  /*3f150*/  LDGSTS.E [R245+0x64400], desc[UR48][R32.64], P6 ;  /* 0x6440000020f57fae */ /* 0x008fe8000b121870 */
[----:B----4-:R-:W-:Y:S04]  /*3f160*/  LDGSTS.E [R245+0x64800], desc[UR48][R30.64], P6 ;  /* 0x648000001ef57fae */ /* 0x010fe8000b121870 */
[----:B------:R-:W-:Y:S04]  /*3f170*/  LDGSTS.E [R245+0x64c00], desc[UR48][R246.64], P6 ;  /* 0x64c00000f6f57fae */ /* 0x000fe8000b121870 */
[----:B------:R-:W-:Y:S04]  /*3f180*/  LDGSTS.E [R245+0x65000], desc[UR48][R242.64], P6 ;  /* 0x65000000f2f57fae */ /* 0x000fe8000b121870 */
[----:B------:R-:W-:Y:S04]  /*3f190*/  LDGSTS.E [R245+0x65400], desc[UR48][R26.64], P6 ;  /* 0x654000001af57fae */ /* 0x000fe8000b121870 */
[----:B------:R-:W2:Y:S04]  /*3f1a0*/  LDL.LU.64 R246, [R1+0x1ae8] ;  /* 0x001ae80001f67983 */ /* 0x000ea80000300a00 */
[----:B------:R-:W3:Y:S04]  /*3f1b0*/  LDL.64 R242, [R1+0xba0] ;  /* 0x000ba00001f27983 */ /* 0x000ee80000100a00 */
        /* <DEDUP_REMOVED lines=31> */
[----:B---3--:R-:W-:Y:S04]  /*3f3b0*/  LDGSTS.E [R246+0x40c80], desc[UR48][R242.64], P6 ;  /* 0x40c80000f2f67fae */ /* 0x008fe8000b121870 */
[----:B------:R-:W2:Y:S04]  /*3f3c0*/  LDL.64 R4, [R1+0xed0] ;  /* 0x000ed00001047983 */ /* 0x000ea80000100a00 */
[----:B----4-:R1:W-:Y:S04]  /*3f3d0*/  LDGSTS.E [R246+0x41080], desc[UR48][R26.64], P6 ;  /* 0x410800001af67fae */ /* 0x0103e8000b121870 */
[----:B------:R-:W3:Y:S04]  /*3f3e0*/  LDL.64 R250, [R1+0xf10] ;  /* 0x000f100001fa7983 */ /* 0x000ee80000100a00 */
[----:B------:R-:W4:Y:S01]  /*3f3f0*/  LDL.64 R6, [R1+0xf50] ;  /* 0x000f500001067983 */ /* 0x000f220000100a00 */
[----:B-1----:R-:W-:-:S03]  /*3f400*/  IMAD.MOV.U32 R26, RZ, RZ, R24 ;  /* 0x000000ffff1a7224 */ /* 0x002fc600078e0018 */
[----:B------:R-:W4:Y:S01]  /*3f410*/  LDL.64 R242, [R1+0xf90] ;  /* 0x000f900001f27983 */ /* 0x000f220000100a00 */
[----:B------:R-:W-:Y:S02]  /*3f420*/  IMAD.MOV.U32 R27, RZ, RZ, R25 ;  /* 0x000000ffff1b7224 */ /* 0x000fe400078e0019 */
[----:B------:R-:W-:Y:S02]  /*3f430*/  IMAD.MOV.U32 R24, RZ, RZ, R16 ;  /* 0x000000ffff187224 */ /* 0x000fe400078e0010 */
[----:B------:R-:W-:Y:S02]  /*3f440*/  IMAD.MOV.U32 R25, RZ, RZ, R17 ;  /* 0x000000ffff197224 */ /* 0x000fe400078e0011 */
        /* <DEDUP_REMOVED lines=50> */
[----:B------:R-:W-:Y:S04]  /*3f770*/  LDGSTS.E [R246+0x47880], desc[UR48][R32.64], P6 ;  /* 0x4788000020f67fae */ /* 0x000fe8000b121870 */
[----:B------:R-:W4:Y:S04]  /*3f780*/  LDL.LU.64 R14, [R1+0x1ae0] ;  /* 0x001ae000010e7983 */ /* 0x000f280000300a00 */
[----:B------:R-:W-:Y:S04]  /*3f790*/  LDGSTS.E [R246+0x47c80], desc[UR48][R30.64], P6 ;  /* 0x47c800001ef67fae */ /* 0x000fe8000b121870 */
[----:B------:R-:W4:Y:S04]  /*3f7a0*/  LDL.LU.64 R32, [R1+0x1ad8] ;  /* 0x001ad80001207983 */ /* 0x000f280000300a00 */
[----:B------:R-:W4:Y:S04]  /*3f7b0*/  LDL.LU.64 R30, [R1+0x1ad0] ;  /* 0x001ad000011e7983 */ /* 0x000f280000300a00 */
[----:B--2---:R-:W-:Y:S04]  /*3f7c0*/  LDGSTS.E [R246+0x60080], desc[UR48][R4.64], P6 ;  /* 0x6008000004f67fae */ /* 0x004fe8000b121870 */
[----:B---3--:R-:W-:Y:S04]  /*3f7d0*/  LDGSTS.E [R246+0x60480], desc[UR48][R250.64], P6 ;  /* 0x60480000faf67fae */ /* 0x008fe8000b121870 */
[----:B------:R-:W2:Y:S04]  /*3f7e0*/  LDL.LU.64 R4, [R1+0x1ac8] ;  /* 0x001ac80001047983 */ /* 0x000ea80000300a00 */
[----:B----4-:R-:W-:Y:S04]  /*3f7f0*/  LDGSTS.E [R246+0x60880], desc[UR48][R6.64], P6 ;  /* 0x6088000006f67fae */ /* 0x010fe8000b121870 */
[----:B------:R-:W3:Y:S04]  /*3f800*/  LDL.LU.64 R250, [R1+0x1ac0] ;  /* 0x001ac00001fa7983 */ /* 0x000ee80000300a00 */
[----:B------:R-:W-:Y:S04]  /*3f810*/  LDGSTS.E [R246+0x60c80], desc[UR48][R242.64], P6 ;  /* 0x60c80000f2f67fae */ /* 0x000fe8000b121870 */
[----:B------:R-:W4:Y:S04]  /*3f820*/  LDL.LU.64 R6, [R1+0x1ab8] ;  /* 0x001ab80001067983 */ /* 0x000f280000300a00 */
[----:B------:R-:W-:Y:S04]  /*3f830*/  LDGSTS.E [R246+0x61080], desc[UR48][R16.64], P6 ;  /* 0x6108000010f67fae */ /* 0x000fe8000b121870 */
[----:B------:R-:W-:Y:S04]  /*3f840*/  LDGSTS.E [R246+0x61480], desc[UR48][R244.64], P6 ;  /* 0x61480000f4f67fae */ /* 0x000fe8000b121870 */
[----:B------:R-:W-:Y:S04]  /*3f850*/  LDGSTS.E [R246+0x61880], desc[UR48][R240.64], P6 ;  /* 0x61880000f0f67fae */ /* 0x000fe8000b121870 */
[----:B------:R-:W-:Y:S04]  /*3f860*/  LDGSTS.E [R246+0x61c80], desc[UR48][R238.64], P6 ;  /* 0x61c80000eef67fae */ /* 0x000fe8000b121870 */
[----:B------:R-:W-:Y:S04]  /*3f870*/  LDGSTS.E [R246+0x62080], desc[UR48][R226.64], P6 ;  /* 0x62080000e2f67fae */ /* 0x000fe8000b121870 */
[----:B------:R-:W2:Y:S04]  /*3f880*/  LDL.LU.64 R242, [R1+0x1ab0] ;  /* 0x001ab00001f27983 */ /* 0x000ea80000300a00 */
[----:B------:R-:W-:Y:S04]  /*3f890*/  LDGSTS.E [R246+0x62480], desc[UR48][R210.64], P6 ;  /* 0x62480000d2f67fae */ /* 0x000fe8000b121870 */
[----:B------:R-:W3:Y:S04]  /*3f8a0*/  LDL.LU.64 R16, [R1+0x1aa8] ;  /* 0x001aa80001107983 */ /* 0x000ee80000300a00 */
[----:B------:R-:W-:Y:S04]  /*3f8b0*/  LDGSTS.E [R246+0x62880], desc[UR48][R82.64], P6 ;  /* 0x6288000052f67fae */ /* 0x000fe8000b121870 */
[----:B------:R-:W-:Y:S04]  /*3f8c0*/  LDGSTS.E [R246+0x62c80], desc[UR48][R68.64], P6 ;  /* 0x62c8000044f67fae */ /* 0x000fe8000b121870 */
[----:B------:R-:W-:Y:S04]  /*3f8d0*/  LDGSTS.E [R246+0x63080], desc[UR48][R194.64], P6 ;  /* 0x63080000c2f67fae */ /* 0x000fe8000b121870 */
[----:B------:R-:W4:Y:S04]  /*3f8e0*/  LDL.64 R82, [R1+0xc58] ;  /* 0x000c580001527983 */ /* 0x000f280000100a00 */
        /* <DEDUP_REMOVED lines=15> */
[----:B------:R-:W3:Y:S04]  /*3f9e0*/  LDL.LU.64 R14, [R1+0x1aa0] ;  /* 0x001aa000010e7983 */ /* 0x000ee80000300a00 */
[----:B------:R-:W-:Y:S04]  /*3f9f0*/  LDGSTS.E [R246+0x66c80], desc[UR48][R164.64], P6 ;  /* 0x66c80000a4f67fae */ /* 0x000fe8000b121870 */
[----:B------:R-:W3:Y:S04]  /*3fa00*/  LDL.64 R52, [R1+0xbd8] ;  /* 0x000bd80001347983 */ /* 0x000ee80000100a00 */
[----:B------:R-:W-:Y:S04]  /*3fa10*/  LDGSTS.E [R246+0x67080], desc[UR48][R180.64], P6 ;  /* 0x67080000b4f67fae */ /* 0x000fe8000b121870 */
[----:B------:R-:W3:Y:S04]  /*3fa20*/  LDL.64 R50, [R1+0xb98] ;  /* 0x000b980001327983 */ /* 0x000ee80000100a00 */
[----:B------:R-:W-:Y:S04]  /*3fa30*/  LDGSTS.E [R246+0x67480], desc[UR48][R196.64], P6 ;  /* 0x67480000c4f67fae */ /* 0x000fe8000b121870 */
[----:B------:R-:W-:Y:S04]  /*3fa40*/  LDGSTS.E [R246+0x67880], desc[UR48][R212.64], P6 ;  /* 0x67880000d4f67fae */ /* 0x000fe8000b121870 */
        /* <DEDUP_REMOVED lines=21> */
[----:B------:R-:W2:Y:S04]  /*3fba0*/  LDL.64 R82, [R1+0x818] ;  /* 0x0008180001527983 */ /* 0x000ea80000100a00 */
[----:B------:R-:W4:Y:S04]  /*3fbb0*/  LDL.64 R68, [R1+0x7d8] ;  /* 0x0007d80001447983 */ /* 0x000f280000100a00 */
[----:B---3--:R-:W-:Y:S04]  /*3fbc0*/  LDGSTS.E [R247+0x40900], desc[UR48][R52.64], P6 ;  /* 0x4090000034f77fae */ /* 0x008fe8000b121870 */
[----:B------:R-:W-:Y:S04]  /*3fbd0*/  LDGSTS.E [R247+0x40d00], desc[UR48][R50.64], P6 ;  /* 0x40d0000032f77fae */ /* 0x000fe8000b121870 */
[----:B------:R-:W3:Y:S04]  /*3fbe0*/  LDL.64 R52, [R1+0xf58] ;  /* 0x000f580001347983 */ /* 0x000ee80000100a00 */
        /* <DEDUP_REMOVED lines=27> */
[----:B--2---:R-:W-:Y:S04]  /*3fda0*/  LDGSTS.E [R247+0x44500], desc[UR48][R82.64], P6 ;  /* 0x4450000052f77fae */ /* 0x004fe8000b121870 */
[----:B----4-:R-:W-:Y:S04]  /*3fdb0*/  LDGSTS.E [R247+0x44900], desc[UR48][R68.64], P6 ;  /* 0x4490000044f77fae */ /* 0x010fe8000b121870 */
[----:B------:R-:W-:Y:S04]  /*3fdc0*/  LDGSTS.E [R247+0x44d00], desc[UR48][R116.64], P6 ;  /* 0x44d0000074f77fae */ /* 0x000fe8000b121870 */
[----:B------:R-:W2:Y:S04]  /*3fdd0*/  LDL.64 R82, [R1+0xfd8] ;  /* 0x000fd80001527983 */ /* 0x000ea80000100a00 */
[----:B------:R-:W4:Y:S04]  /*3fde0*/  LDL.64 R68, [R1+0x1018] ;  /* 0x0010180001447983 */ /* 0x000f280000100a00 */
        /* <DEDUP_REMOVED lines=9> */
[----:B---3--:R-:W-:Y:S04]  /*3fe80*/  LDGSTS.E [R247+0x46100], desc[UR48][R52.64], P6 ;  /* 0x4610000034f77fae */ /* 0x008fe8000b121870 */
[----:B------:R-:W-:Y:S04]  /*3fe90*/  LDGSTS.E [R247+0x46500], desc[UR48][R50.64], P6 ;  /* 0x4650000032f77fae */ /* 0x000fe8000b121870 */
        /* <DEDUP_REMOVED lines=28> */
[----:B--2---:R-:W-:Y:S04]  /*40060*/  LDGSTS.E [R247+0x64100], desc[UR48][R82.64], P6 ;  /* 0x6410000052f77fae */ /* 0x004fe8000b121870 */
[----:B----4-:R-:W-:Y:S04]  /*40070*/  LDGSTS.E [R247+0x64500], desc[UR48][R68.64], P6 ;  /* 0x6450000044f77fae */ /* 0x010fe8000b121870 */
[----:B------:R-:W-:Y:S04]  /*40080*/  LDGSTS.E [R247+0x64900], desc[UR48][R242.64], P6 ;  /* 0x64900000f2f77fae */ /* 0x000fe8000b121870 */
[----:B------:R-:W-:Y:S04]  /*40090*/  LDGSTS.E [R247+0x64d00], desc[UR48][R248.64], P6 ;  /* 0x64d00000f8f77fae */ /* 0x000fe8000b121870 */
[----:B------:R-:W-:Y:S04]  /*400a0*/  LDGSTS.E [R247+0x65100], desc[UR48][R36.64], P6 ;  /* 0x6510000024f77fae */ /* 0x000fe8000b121870 */
[----:B------:R-:W2:Y:S04]  /*400b0*/  LDL.LU.64 R242, [R1+0x1a98] ;  /* 0x001a980001f27983 */ /* 0x000ea80000300a00 */
[----:B------:R-:W3:Y:S04]  /*400c0*/  LDL.LU.64 R248, [R1+0x1a90] ;  /* 0x001a900001f87983 */ /* 0x000ee80000300a00 */
[----:B------:R-:W4:Y:S04]  /*400d0*/  LDL.64 R36, [R1+0xbd0] ;  /* 0x000bd00001247983 */ /* 0x000f280000100a00 */
[----:B------:R-:W-:Y:S04]  /*400e0*/  LDGSTS.E [R247+0x65500], desc[UR48][R70.64], P6 ;  /* 0x6550000046f77fae */ /* 0x000fe8000b121870 */
[----:B------:R-:W-:Y:S04]  /*400f0*/  LDGSTS.E [R247+0x65900], desc[UR48][R86.64], P6 ;  /* 0x6590000056f77fae */ /* 0x000fe8000b121870 */
[----:B------:R-:W-:Y:S04]  /*40100*/  LDGSTS.E [R247+0x65d00], desc[UR48][R102.64], P6 ;  /* 0x65d0000066f77fae */ /* 0x000fe8000b121870 */
[----:B------:R-:W-:Y:S04]  /*40110*/  LDGSTS.E [R247+0x66100], desc[UR48][R118.64], P6 ;  /* 0x6610000076f77fae */ /* 0x000fe8000b121870 */
[----:B------:R-:W-:Y:S04]  /*40120*/  LDGSTS.E [R247+0x66500], desc[UR48][R134.64], P6 ;  /* 0x6650000086f77fae */ /* 0x000fe8000b121870 */
[----:B------:R-:W-:Y:S04]  /*40130*/  LDGSTS.E [R247+0x66900], desc[UR48][R150.64], P6 ;  /* 0x6690000096f77fae */ /* 0x000fe8000b121870 */
[----:B------:R-:W2:Y:S04]  /*40140*/  LDL.64 R162, [R1+0xb90] ;  /* 0x000b900001a27983 */ /* 0x000ea80000100a00 */
[----:B------:R-:W2:Y:S04]  /*40150*/  LDL.64 R148, [R1+0xb10] ;  /* 0x000b100001947983 */ /* 0x000ea80000100a00 */
[----:B------:R-:W2:Y:S04]  /*40160*/  LDL.64 R150, [R1+0xb50] ;  /* 0x000b500001967983 */ /* 0x000ea80000100a00 */
[----:B------:R-:W2:Y:S04]  /*40170*/  LDL.64 R146, [R1+0xad0] ;  /* 0x000ad00001927983 */ /* 0x000ea80000100a00 */
[----:B------:R-:W2:Y:S04]  /*40180*/  LDL.64 R134, [R1+0xa90] ;  /* 0x000a900001867983 */ /* 0x000ea80000100a00 */
[----:B------:R-:W2:Y:S04]  /*40190*/  LDL.64 R132, [R1+0xa50] ;  /* 0x000a500001847983 */ /* 0x000ea80000100a00 */
        /* <DEDUP_REMOVED lines=21> */
[----:B----4-:R-:W-:Y:S04]  /*402f0*/  LDGSTS.E [R248+0x40980], desc[UR48][R36.64], P6 ;  /* 0x4098000024f87fae */ /* 0x010fe8000b121870 */
[----:B------:R-:W3:Y:S04]  /*40300*/  LDL.64 R52, [R1+0xf60] ;  /* 0x000f600001347983 */ /* 0x000ee80000100a00 */
[----:B------:R-:W4:Y:S04]  /*40310*/  LDL.64 R50, [R1+0x810] ;  /* 0x0008100001327983 */ /* 0x000f280000100a00 */
[----:B------:R-:W3:Y:S04]  /*40320*/  LDL.64 R36, [R1+0xfa0] ;  /* 0x000fa00001247983 */ /* 0x000ee80000100a00 */
        /* <DEDUP_REMOVED lines=29> */
[----:B------:R-:W-:Y:S04]  /*40500*/  LDGSTS.E [R248+0x44980], desc[UR48][R84.64], P6 ;  /* 0x4498000054f87fae */ /* 0x000fe8000b121870 */
[----:B------:R-:W-:Y:S04]  /*40510*/  LDGSTS.E [R248+0x44d80], desc[UR48][R82.64], P6 ;  /* 0x44d8000052f87fae */ /* 0x000fe8000b121870 */
[----:B------:R-:W4:Y:S04]  /*40520*/  LDL.64 R50, [R1+0xfe0] ;  /* 0x000fe00001327983 */ /* 0x000f280000100a00 */
[----:B------:R-:W-:Y:S04]  /*40530*/  LDGSTS.E [R248+0x45180], desc[UR48][R70.64], P6 ;  /* 0x4518000046f87fae */ /* 0x000fe8000b121870 */
[----:B------:R-:W-:Y:S04]  /*40540*/  LDGSTS.E [R248+0x45580], desc[UR48][R68.64], P6 ;  /* 0x4558000044f87fae */ /* 0x000fe8000b121870 */
[----:B------:R-:W-:Y:S04]  /*40550*/  LDGSTS.E [R248+0x45980], desc[UR48][R66.64], P6 ;  /* 0x4598000042f87fae */ /* 0x000fe8000b121870 */
        /* <DEDUP_REMOVED lines=36> */
[----:B--2---:R-:W-:Y:S04]  /*407a0*/  LDGSTS.E [R248+0x64580], desc[UR48][R50.64], P6 ;  /* 0x6458000032f87fae */ /* 0x004fe8000b121870 */
[----:B------:R-:W-:Y:S04]  /*407b0*/  LDGSTS.E [R248+0x64980], desc[UR48][R6.64], P6 ;  /* 0x6498000006f87fae */ /* 0x000fe8000b121870 */
[----:B------:R-:W-:Y:S04]  /*407c0*/  LDGSTS.E [R248+0x64d80], desc[UR48][R34.64], P6 ;  /* 0x64d8000022f87fae */ /* 0x000fe8000b121870 */
[----:B------:R-:W-:Y:S04]  /*407d0*/  LDGSTS.E [R248+0x65180], desc[UR48][R56.64], P6 ;  /* 0x6518000038f87fae */ /* 0x000fe8000b121870 */
[----:B------:R-:W2:Y:S04]  /*407e0*/  LDL.LU.64 R6, [R1+0x1a88] ;  /* 0x001a880001067983 */ /* 0x000ea80000300a00 */
[----:B------:R-:W4:Y:S04]  /*407f0*/  LDL.64 R34, [R1+0xc08] ;  /* 0x000c080001227983 */ /* 0x000f280000100a00 */
        /* <DEDUP_REMOVED lines=24> */
[----:B---3--:R-:W-:Y:S04]  /*40980*/  LDGSTS.E [R249+0x40200], desc[UR48][R36.64], P6 ;  /* 0x4020000024f97fae */ /* 0x008fe8000b121870 */
        /* <DEDUP_REMOVED lines=12> */
[----:B------:R-:W-:Y:S04]  /*40a50*/  LDGSTS.E [R249+0x40e00], desc[UR48][R116.64], P6 ;  /* 0x40e0000074f97fae */ /* 0x000fe8000b121870 */
[----:B------:R-:W4:Y:S04]  /*40a60*/  LDL.64 R118, [R1+0xfe8] ;  /* 0x000fe80001767983 */ /* 0x000f280000100a00 */
[----:B------:R-:W-:Y:S04]  /*40a70*/  LDGSTS.E [R249+0x41200], desc[UR48][R114.64], P6 ;  /* 0x4120000072f97fae */ /* 0x000fe8000b121870 */
[----:B------:R-:W4:Y:S04]  /*40a80*/  LDL.64 R116, [R1+0x1028] ;  /* 0x0010280001747983 */ /* 0x000f280000100a00 */
        /* <DEDUP_REMOVED lines=21> */
[----:B------:R-:W-:Y:S04]  /*40be0*/  LDGSTS.E [R249+0x44600], desc[UR48][R66.64], P6 ;  /* 0x4460000042f97fae */ /* 0x000fe8000b121870 */
[----:B------:R-:W-:Y:S04]  /*40bf0*/  LDGSTS.E [R249+0x44a00], desc[UR48][R56.64], P6 ;  /* 0x44a0000038f97fae */ /* 0x000fe8000b121870 */
[----:B------:R-:W4:Y:S04]  /*40c00*/  LDL.64 R36, [R1+0xfa8] ;  /* 0x000fa80001247983 */ /* 0x000f280000100a00 */
[----:B------:R-:W-:Y:S04]  /*40c10*/  LDGSTS.E [R249+0x44e00], desc[UR48][R54.64], P6 ;  /* 0x44e0000036f97fae */ /* 0x000fe8000b121870 */
[----:B------:R-:W-:Y:S04]  /*40c20*/  LDGSTS.E [R249+0x45200], desc[UR48][R52.64], P6 ;  /* 0x4520000034f97fae */ /* 0x000fe8000b121870 */
[----:B------:R-:W-:Y:S04]  /*40c30*/  LDGSTS.E [R249+0x45600], desc[UR48][R50.64], P6 ;  /* 0x4560000032f97fae */ /* 0x000fe8000b121870 */
[----:B------:R-:W-:Y:S04]  /*40c40*/  LDGSTS.E [R249+0x45a00], desc[UR48][R40.64], P6 ;  /* 0x45a0000028f97fae */ /* 0x000fe8000b121870 */
        /* <DEDUP_REMOVED lines=38> */
[----:B----4-:R-:W-:Y:S04]  /*40eb0*/  LDGSTS.E [R249+0x64200], desc[UR48][R36.64], P6 ;  /* 0x6420000024f97fae */ /* 0x010fe8000b121870 */
[----:B------:R-:W-:Y:S04]  /*40ec0*/  LDGSTS.E [R249+0x64600], desc[UR48][R6.64], P6 ;  /* 0x6460000006f97fae */ /* 0x000fe8000b121870 */
[----:B------:R-:W-:Y:S04]  /*40ed0*/  LDGSTS.E [R249+0x64a00], desc[UR48][R250.64], P6 ;  /* 0x64a00000faf97fae */ /* 0x000fe8000b121870 */
[----:B------:R-:W-:Y:S04]  /*40ee0*/  LDGSTS.E [R249+0x64e00], desc[UR48][R42.64], P6 ;  /* 0x64e000002af97fae */ /* 0x000fe8000b121870 */
[----:B------:R-:W3:Y:S04]  /*40ef0*/  LDL.LU.64 R6, [R1+0x1a80] ;  /* 0x001a800001067983 */ /* 0x000ee80000300a00 */
[----:B------:R-:W2:Y:S04]  /*40f00*/  LDL.LU.64 R250, [R1+0x1a78] ;  /* 0x001a780001fa7983 */ /* 0x000ea80000300a00 */
[----:B------:R-:W4:Y:S04]  /*40f10*/  LDL.64 R104, [R1+0xc00] ;  /* 0x000c000001687983 */ /* 0x000f280000100a00 */
[----:B------:R-:W-:Y:S04]  /*40f20*/  LDGSTS.E [R249+0x65200], desc[UR48][R58.64], P6 ;  /* 0x652000003af97fae */ /* 0x000fe8000b121870 */
[----:B------:R-:W3:Y:S04]  /*40f30*/  LDL.64 R102, [R1+0xbc0] ;  /* 0x000bc00001667983 */ /* 0x000ee80000100a00 */
        /* <DEDUP_REMOVED lines=31> */
[----:B------:R-:W3:Y:S04]  /*41130*/  LDL.64 R36, [R1+0xf30] ;  /* 0x000f300001247983 */ /* 0x000ee80000100a00 */
[----:B--2---:R-:W-:Y:S04]  /*41140*/  LDGSTS.E [R250+0x40280], desc[UR48][R34.64], P6 ;  /* 0x4028000022fa7fae */ /* 0x004fe8000b121870 */
[----:B----4-:R-:W-:Y:S04]  /*41150*/  LDGSTS.E [R250+0x40680], desc[UR48][R104.64], P6 ;  /* 0x4068000068fa7fae */ /* 0x010fe8000b121870 */
[----:B------:R-:W2:Y:S04]  /*41160*/  LDL.64 R34, [R1+0xf70] ;  /* 0x000f700001227983 */ /* 0x000ea80000100a00 */
[----:B---3--:R-:W-:Y:S04]  /*41170*/  LDGSTS.E [R250+0x40a80], desc[UR48][R102.64], P6 ;  /* 0x40a8000066fa7fae */ /* 0x008fe8000b121870 */
[----:B------:R-:W3:Y:S04]  /*41180*/  LDL.64 R104, [R1+0xfb0] ;  /* 0x000fb00001687983 */ /* 0x000ee80000100a00 */
        /* <DEDUP_REMOVED lines=77> */
[----:B------:R-:W4:Y:S04]  /*41660*/  LDL.64 R90, [R1+0xbf8] ;  /* 0x000bf800015a7983 */ /* 0x000f280000100a00 */
[----:B------:R-:W2:Y:S04]  /*41670*/  LDL.64 R88, [R1+0xbb8] ;  /* 0x000bb80001587983 */ /* 0x000ea80000100a00 */
[----:B------:R-:W3:Y:S04]  /*41680*/  LDL.64 R92, [R1+0xc38] ;  /* 0x000c3800015c7983 */ /* 0x000ee80000100a00 */
        /* <DEDUP_REMOVED lines=31> */
[----:B----4-:R-:W-:Y:S04]  /*41880*/  LDGSTS.E [R251+0x40700], desc[UR48][R90.64], P6 ;  /* 0x407000005afb7fae */ /* 0x010fe8000b121870 */
[----:B--2---:R-:W-:Y:S04]  /*41890*/  LDGSTS.E [R251+0x40b00], desc[UR48][R88.64], P6 ;  /* 0x40b0000058fb7fae */ /* 0x004fe8000b121870 */
[----:B------:R-:W-:Y:S04]  /*418a0*/  LDGSTS.E [R251+0x40f00], desc[UR48][R86.64], P6 ;  /* 0x40f0000056fb7fae */ /* 0x000fe8000b121870 */
[----:B------:R-:W-:Y:S04]  /*418b0*/  LDGSTS.E [R251+0x41300], desc[UR48][R84.64], P6 ;  /* 0x4130000054fb7fae */ /* 0x000fe8000b121870 */
[----:B------:R-:W-:Y:S04]  /*418c0*/  LDGSTS.E [R251+0x41700], desc[UR48][R82.64], P6 ;  /* 0x4170000052fb7fae */ /* 0x000fe8000b121870 */
[----:B------:R-:W2:Y:S04]  /*418d0*/  LDL.64 R92, [R1+0xf78] ;  /* 0x000f7800015c7983 */ /* 0x000ea80000100a00 */
[----:B------:R-:W-:Y:S04]  /*418e0*/  LDGSTS.E [R251+0x41b00], desc[UR48][R76.64], P6 ;  /* 0x41b000004cfb7fae */ /* 0x000fe8000b121870 */
        /* <DEDUP_REMOVED lines=13> */
[----:B------:R1:W-:Y:S04]  /*419c0*/  LDGSTS.E [R251+0x43700], desc[UR48][R58.64], P6 ;  /* 0x437000003afb7fae */ /* 0x0003e8000b121870 */
        /* <DEDUP_REMOVED lines=10> */
[----:B------:R-:W4:Y:S01]  /*41a70*/  LDL.64 R56, [R1+0x12c8] ;  /* 0x0012c80001387983 */ /* 0x000f220000100a00 */
[----:B-1----:R-:W-:-:S03]  /*41a80*/  IMAD.MOV.U32 R58, RZ, RZ, R26 ;  /* 0x000000ffff3a7224 */ /* 0x002fc600078e001a */
[----:B------:R1:W-:Y:S01]  /*41a90*/  LDGSTS.E [R251+0x44f00], desc[UR48][R42.64], P6 ;  /* 0x44f000002afb7fae */ /* 0x0003e2000b121870 */
[----:B------:R-:W-:-:S03]  /*41aa0*/  IMAD.MOV.U32 R59, RZ, RZ, R27 ;  /* 0x000000ffff3b7224 */ /* 0x000fc600078e001b */
[----:B------:R-:W4:Y:S04]  /*41ab0*/  LDL.64 R52, [R1+0x1308] ;  /* 0x0013080001347983 */ /* 0x000f280000100a00 */
[----:B------:R1:W-:Y:S04]  /*41ac0*/  LDGSTS.E [R251+0x45300], desc[UR48][R40.64], P6 ;  /* 0x4530000028fb7fae */ /* 0x0003e8000b121870 */
[----:B------:R-:W4:Y:S01]  /*41ad0*/  LDL.64 R50, [R1+0x1348] ;  /* 0x0013480001327983 */ /* 0x000f220000100a00 */
[----:B-1----:R-:W-:-:S03]  /*41ae0*/  IMAD.MOV.U32 R42, RZ, RZ, R22 ;  /* 0x000000ffff2a7224 */ /* 0x002fc600078e0016 */
[----:B------:R-:W-:Y:S01]  /*41af0*/  LDGSTS.E [R251+0x45700], desc[UR48][R38.64], P6 ;  /* 0x4570000026fb7fae */ /* 0x000fe2000b121870 */
[----:B------:R-:W-:-:S03]  /*41b00*/  IMAD.MOV.U32 R43, RZ, RZ, R23 ;  /* 0x000000ffff2b7224 */ /* 0x000fc600078e0017 */
[----:B------:R-:W4:Y:S01]  /*41b10*/  LDL.64 R44, [R1+0x1388] ;  /* 0x00138800012c7983 */ /* 0x000f220000100a00 */
[----:B------:R-:W-:Y:S02]  /*41b20*/  IMAD.MOV.U32 R40, RZ, RZ, R20 ;  /* 0x000000ffff287224 */ /* 0x000fe400078e0014 */
[----:B------:R-:W-:Y:S01]  /*41b30*/  IMAD.MOV.U32 R41, RZ, RZ, R21 ;  /* 0x000000ffff297224 */ /* 0x000fe200078e0015 */
[----:B------:R-:W4:Y:S04]  /*41b40*/  LDL.64 R26, [R1+0x1408] ;  /* 0x00140800011a7983 */ /* 0x000f280000100a00 */
[----:B------:R-:W4:Y:S01]  /*41b50*/  LDL.64 R38, [R1+0x13c8] ;  /* 0x0013c80001267983 */ /* 0x000f220000100a00 */
[----:B------:R-:W-:Y:S01]  /*41b60*/  IMAD.MOV.U32 R54, RZ, RZ, R24 ;  /* 0x000000ffff367224 */ /* 0x000fe200078e0018 */
[----:B------:R-:W-:-:S02]  /*41b70*/  MOV R55, R25 ;  /* 0x0000001900377202 */ /* 0x000fc40000000f00 */
[----:B------:R1:W-:Y:S01]  /*41b80*/  LDGSTS.E [R251+0x45b00], desc[UR48][R36.64], P6 ;  /* 0x45b0000024fb7fae */ /* 0x0003e2000b121870 */
[----:B------:R-:W-:-:S03]  /*41b90*/  IMAD.MOV.U32 R24, RZ, RZ, R10 ;  /* 0x000000ffff187224 */ /* 0x000fc600078e000a */
[----:B------:R-:W4:Y:S01]  /*41ba0*/  LDL.64 R22, [R1+0x1448] ;  /* 0x0014480001167983 */ /* 0x000f220000100a00 */
[----:B------:R-:W-:-:S03]  /*41bb0*/  IMAD.MOV.U32 R25, RZ, RZ, R11 ;  /* 0x000000ffff197224 */ /* 0x000fc600078e000b */
[----:B------:R1:W-:Y:S02]  /*41bc0*/  LDGSTS.E [R251+0x45f00], desc[UR48][R34.64], P6 ;  /* 0x45f0000022fb7fae */ /* 0x0003e4000b121870 */
[----:B-1----:R-:W-:Y:S02]  /*41bd0*/  IMAD.MOV.U32 R36, RZ, RZ, R18 ;  /* 0x000000ffff247224 */ /* 0x002fe400078e0012 */
[----:B------:R-:W4:Y:S01]  /*41be0*/  LDL.64 R20, [R1+0x1488] ;  /* 0x0014880001147983 */ /* 0x000f220000100a00 */
[----:B------:R-:W-:-:S03]  /*41bf0*/  IMAD.MOV.U32 R37, RZ, RZ, R19 ;  /* 0x000000ffff257224 */ /* 0x000fc600078e0013 */
[----:B------:R-:W4:Y:S01]  /*41c00*/  LDL.64 R18, [R1+0x14c8] ;  /* 0x0014c80001127983 */ /* 0x000f220000100a00 */
[----:B------:R-:W-:Y:S01]  /*41c10*/  IMAD.MOV.U32 R34, RZ, RZ, R12 ;  /* 0x000000ffff227224 */ /* 0x000fe200078e000c */
[----:B------:R-:W-:Y:S02]  /*41c20*/  MOV R35, R13 ;  /* 0x0000000d00237202 */ /* 0x000fe40000000f00 */
[----:B------:R-:W4:Y:S04]  /*41c30*/  LDL.64 R10, [R1+0x1548] ;  /* 0x00154800010a7983 */ /* 0x000f280000100a00 */
[----:B------:R-:W4:Y:S01]  /*41c40*/  LDL.64 R12, [R1+0x1508] ;  /* 0x00150800010c7983 */ /* 0x000f220000100a00 */
[----:B------:R-:W-:Y:S01]  /*41c50*/  IMAD.MOV.U32 R228, RZ, RZ, R24 ;  /* 0x000000ffffe47224 */ /* 0x000fe200078e0018 */
[----:B------:R-:W-:-:S02]  /*41c60*/  MOV R229, R25 ;  /* 0x0000001900e57202 */ /* 0x000fc40000000f00 */
[----:B--2---:R-:W-:Y:S04]  /*41c70*/  LDGSTS.E [R251+0x46300], desc[UR48][R92.64], P6 ;  /* 0x463000005cfb7fae */ /* 0x004fe8000b121870 */
[----:B---3--:R-:W-:Y:S04]  /*41c80*/  LDGSTS.E [R251+0x46700], desc[UR48][R90.64], P6 ;  /* 0x467000005afb7fae */ /* 0x008fe8000b121870 */
        /* <DEDUP_REMOVED lines=35> */
[----:B------:R-:W-:Y:S04]  /*41ec0*/  LDGSTS.E [R251+0x65300], desc[UR48][R62.64], P6 ;  /* 0x653000003efb7fae */ /* 0x000fe8000b121870 */
[----:B------:R1:W-:Y:S04]  /*41ed0*/  STL [R1], RZ ;  /* 0x000000ff01007387 */ /* 0x0003e80000100800 */
[----:B------:R-:W-:Y:S04]  /*41ee0*/  LDGSTS.E [R251+0x65700], desc[UR48][R78.64], P6 ;  /* 0x657000004efb7fae */ /* 0x000fe8000b121870 */
[----:B------:R1:W-:Y:S04]  /*41ef0*/  STL [R1+0x4], RZ ;  /* 0x000004ff01007387 */ /* 0x0003e80000100800 */
[----:B------:R-:W4:Y:S04]  /*41f00*/  LDL.64 R76, [R1+0x7f0] ;  /* 0x0007f000014c7983 */ /* 0x000f280000100a00 */
[----:B------:R-:W4:Y:S04]  /*41f10*/  LDL.64 R78, [R1+0x830] ;  /* 0x00083000014e7983 */ /* 0x000f280000100a00 */
[----:B------:R-:W4:Y:S04]  /*41f20*/  LDL.64 R74, [R1+0x7b0] ;  /* 0x0007b000014a7983 */ /* 0x000f280000100a00 */
[----:B------:R-:W4:Y:S04]  /*41f30*/  LDL.64 R72, [R1+0x770] ;  /* 0x0007700001487983 */ /* 0x000f280000100a00 */
[----:B------:R-:W-:Y:S04]  /*41f40*/  LDGSTS.E [R251+0x65b00], desc[UR48][R94.64], P6 ;  /* 0x65b000005efb7fae */ /* 0x000fe8000b121870 */
[----:B------:R-:W4:Y:S01]  /*41f50*/  LDL.64 R70, [R1+0xde8] ;  /* 0x000de80001467983 */ /* 0x000f220000100a00 */
[----:B------:R-:W-:-:S03]  /*41f60*/  IMAD.MOV.U32 R246, RZ, RZ, R58 ;  /* 0x000000fffff67224 */ /* 0x000fc600078e003a */
[----:B------:R-:W-:Y:S01]  /*41f70*/  LDGSTS.E [R251+0x65f00], desc[UR48][R110.64], P6 ;  /* 0x65f000006efb7fae */ /* 0x000fe2000b121870 */
[----:B------:R-:W-:-:S03]  /*41f80*/  IMAD.MOV.U32 R247, RZ, RZ, R59 ;  /* 0x000000fffff77224 */ /* 0x000fc600078e003b */
[----:B------:R-:W4:Y:S04]  /*41f90*/  LDL.64 R68, [R1+0xec0] ;  /* 0x000ec00001447983 */ /* 0x000f280000100a00 */
[----:B------:R-:W-:Y:S04]  /*41fa0*/  LDGSTS.E [R251+0x66300], desc[UR48][R126.64], P6 ;  /* 0x663000007efb7fae */ /* 0x000fe8000b121870 */
[----:B------:R-:W4:Y:S01]  /*41fb0*/  LDL.64 R66, [R1+0xf00] ;  /* 0x000f000001427983 */ /* 0x000f220000100a00 */
[----:B------:R-:W-:-:S03]  /*41fc0*/  IMAD.MOV.U32 R244, RZ, RZ, R54 ;  /* 0x000000fffff47224 */ /* 0x000fc600078e0036 */
[----:B------:R-:W-:Y:S01]  /*41fd0*/  LDGSTS.E [R251+0x66700], desc[UR48][R142.64], P6 ;  /* 0x667000008efb7fae */ /* 0x000fe2000b121870 */
[----:B------:R-:W-:-:S03]  /*41fe0*/  IMAD.MOV.U32 R245, RZ, RZ, R55 ;  /* 0x000000fffff57224 */ /* 0x000fc600078e0037 */
        /* <DEDUP_REMOVED lines=9> */
[----:B------:R-:W-:-:S03]  /*42080*/  MOV R241, R43 ;  /* 0x0000002b00f17202 */ /* 0x000fc60000000f00 */
        /* <DEDUP_REMOVED lines=26> */
[----:B------:R-:W-:Y:S04]  /*42230*/  LDGSTS.E [R0+0x41b80], desc[UR48][R248.64], P6 ;  /* 0x41b80000f8007fae */ /* 0x000fe8000b121870 */
[----:B------:R-:W-:Y:S04]  /*42240*/  LDGSTS.E [R0+0x41f80], desc[UR48][R228.64], P6 ;  /* 0x41f80000e4007fae */ /* 0x000fe8000b121870 */
[----:B---3--:R-:W-:Y:S04]  /*42250*/  LDGSTS.E [R0+0x42380], desc[UR48][R26.64], P6 ;  /* 0x423800001a007fae */ /* 0x008fe8000b121870 */
[----:B----4-:R-:W-:Y:S04]  /*42260*/  LDGSTS.E [R0+0x42780], desc[UR48][R24.64], P6 ;  /* 0x4278000018007fae */ /* 0x010fe8000b121870 */
[----:B------:R-:W-:Y:S04]  /*42270*/  LDGSTS.E [R0+0x42b80], desc[UR48][R22.64], P6 ;  /* 0x42b8000016007fae */ /* 0x000fe8000b121870 */
[----:B------:R-:W2:Y:S04]  /*42280*/  LDL.64 R26, [R1+0x1350] ;  /* 0x00135000011a7983 */ /* 0x000ea80000100a00 */
        /* <DEDUP_REMOVED lines=46> */
[----:B------:R-:W5:Y:S04]  /*42570*/  LDL.LU.64 R4, [R1+0x1a58] ;  /* 0x001a580001047983 */ /* 0x000f680000300a00 */
[----:B------:R-:W5:Y:S04]  /*42580*/  LDL.LU.64 R6, [R1+0x1a50] ;  /* 0x001a500001067983 */ /* 0x000f680000300a00 */
[----:B------:R1:W-:Y:S04]  /*42590*/  STL [R1+0x8], RZ ;  /* 0x000008ff01007387 */ /* 0x0003e80000100800 */
        /* <DEDUP_REMOVED lines=101> */
[----:B------:R-:W-:Y:S04]  /*42bf0*/  LDGSTS.E [R0+0x64b80], desc[UR48][R32.64], P6 ;  /* 0x64b8000020007fae */ /* 0x000fe8000b121870 */
        /* <DEDUP_REMOVED lines=25> */
[----:B------:R2:W-:Y:S04]  /*42d90*/  LDGSTS.E [R0+0x67f80], desc[UR48][R8.64], P6 ;  /* 0x67f8000008007fae */ /* 0x0005e8000b121870 */
[----:B------:R1:W-:Y:S04]  /*42da0*/  STL [R1+0x1d4], RZ ;  /* 0x0001d4ff01007387 */ /* 0x0003e80000100800 */
[----:B------:R1:W-:Y:S01]  /*42db0*/  STL [R1+0x1d8], RZ ;  /* 0x0001d8ff01007387 */ /* 0x0003e20000100800 */
[----:B--2---:R-:W2:Y:S03]  /*42dc0*/  LDC R0, c[0x0][0x230] ;  /* 0x00008c00ff007b82 */ /* 0x004ea60000000800 */
        /* <DEDUP_REMOVED lines=9> */
[----:B------:R-:W0:Y:S01]  /*42e60*/  LDGDEPBAR ;  /* 0x00000000000079af */ /* 0x000e220000000000 */
[----:B--2---:R-:W-:Y:S01]  /*42e70*/  VIADD R0, R0, 0x7f ;  /* 0x0000007f00007836 */ /* 0x004fe20000000000 */
[----:B------:R-:W-:-:S02]  /*42e80*/  CS2R R24, SRZ ;  /* 0x0000000000187805 */ /* 0x000fc4000001ff00 */
[----:B------:R-:W-:Y:S02]  /*42e90*/  CS2R R26, SRZ ;  /* 0x00000000001a7805 */ /* 0x000fe4000001ff00 */
[----:B------:R-:W-:Y:S02]  /*42ea0*/  CS2R R28, SRZ ;  /* 0x00000000001c7805 */ /* 0x000fe4000001ff00 */
[----:B------:R-:W-:Y:S02]  /*42eb0*/  CS2R R30, SRZ ;  /* 0x00000000001e7805 */ /* 0x000fe4000001ff00 */
[----:B------:R-:W-:Y:S02]  /*42ec0*/  CS2R R32, SRZ ;  /* 0x0000000000207805 */ /* 0x000fe4000001ff00 */
[----:B------:R-:W-:Y:S02]  /*42ed0*/  CS2R R34, SRZ ;  /* 0x0000000000227805 */ /* 0x000fe4000001ff00 */
        /* <DEDUP_REMOVED lines=15> */
[----:B------:R-:W-:Y:S02]  /*42fd0*/  ISETP.GE.AND P0, PT, R0, 0x80, PT ;  /* 0x000000800000780c */ /* 0x000fe40003f06270 */
        /* <DEDUP_REMOVED lines=42> */
[----:B------:R-:W-:Y:S01]  /*43280*/  CS2R R150, SRZ ;  /* 0x0000000000967805 */ /* 0x000fe2000001ff00 */
[----:B-1----:R-:W-:Y:S06]  /*43290*/  @!P0 BRA `(.L_x_0) ;  /* 0x0000020800708947 */ /* 0x002fec0003800000 */
[----:B------:R-:W2:Y:S04]  /*432a0*/  LDL.LU.64 R10, [R1+0xe58] ;  /* 0x000e5800010a7983 */ /* 0x000ea80000300a00 */
[----:B------:R-:W3:Y:S04]  /*432b0*/  LDL.LU.64 R12, [R1+0xe50] ;  /* 0x000e5000010c7983 */ /* 0x000ee80000300a00 */
        /* <DEDUP_REMOVED lines=47> */
[----:B------:R-:W4:Y:S01]  /*435b0*/  LDL.LU.64 R140, [R1+0xe28] ;  /* 0x000e2800018c7983 */ /* 0x000f220000300a00 */
        /* <DEDUP_REMOVED lines=12> */
[----:B------:R-:W-:Y:S01]  /*43680*/  UIADD3 UR5, UR5, -0x100, URZ ;  /* 0xffffff0005057890 */ /* 0x000fe2000fffe03f */
[----:B--2---:R-:W-:Y:S02]  /*43690*/  IMAD.MOV.U32 R9, RZ, RZ, R10 ;  /* 0x000000ffff097224 */ /* 0x004fe400078e000a */
[----:B------:R-:W-:-:S02]  /*436a0*/  IMAD.MOV.U32 R8, RZ, RZ, R11 ;  /* 0x000000ffff087224 */ /* 0x000fc400078e000b */
[----:B---3--:R-:W-:Y:S02]  /*436b0*/  IMAD.MOV.U32 R163, RZ, RZ, R164 ;  /* 0x000000ffffa37224 */ /* 0x008fe400078e00a4 */
[----:B------:R-:W-:Y:S02]  /*436c0*/  IMAD.MOV.U32 R162, RZ, RZ, R165 ;  /* 0x000000ffffa27224 */ /* 0x000fe400078e00a5 */
[----:B----4-:R-:W-:Y:S02]  /*436d0*/  IMAD.MOV.U32 R165, RZ, RZ, R166 ;  /* 0x000000ffffa57224 */ /* 0x010fe400078e00a6 */
        /* <DEDUP_REMOVED lines=61> */
[----:B------:R-:W2:Y:S01]  /*43ab0*/  LDL.LU.64 R150, [R1+0xe70] ;  /* 0x000e700001967983 */ /* 0x000ea20000300a00 */
[----:B------:R-:W-:Y:S02]  /*43ac0*/  IMAD.MOV.U32 R227, RZ, RZ, R250 ;  /* 0x000000ffffe37224 */ /* 0x000fe400078e00fa */
[----:B------:R-:W-:Y:S02]  /*43ad0*/  IMAD.MOV.U32 R226, RZ, RZ, R251 ;  /* 0x000000ffffe27224 */ /* 0x000fe400078e00fb */
[----:B------:R-:W3:Y:S04]  /*43ae0*/  LDL.LU.64 R250, [R1+0xe10] ;  /* 0x000e100001fa7983 */ /* 0x000ee80000300a00 */
[----:B------:R-:W4:Y:S01]  /*43af0*/  LDL.LU.64 R126, [R1+0xe18] ;  /* 0x000e1800017e7983 */ /* 0x000f220000300a00 */
[----:B------:R-:W-:-:S02]  /*43b00*/  IMAD.MOV.U32 R233, RZ, RZ, R234 ;  /* 0x000000ffffe97224 */ /* 0x000fc400078e00ea */
[----:B------:R-:W-:Y:S01]  /*43b10*/  IMAD.MOV.U32 R232, RZ, RZ, R235 ;  /* 0x000000ffffe87224 */ /* 0x000fe200078e00eb */
[----:B------:R-:W-:Y:S01]  /*43b20*/  MOV R235, R236 ;  /* 0x000000ec00eb7202 */ /* 0x000fe20000000f00 */
[----:B------:R-:W-:Y:S01]  /*43b30*/  IMAD.MOV.U32 R234, RZ, RZ, R237 ;  /* 0x000000ffffea7224 */ /* 0x000fe200078e00ed */
[----:B------:R-:W4:Y:S01]  /*43b40*/  LDL.LU.64 R132, [R1+0xc88] ;  /* 0x000c880001847983 */ /* 0x000f220000300a00 */
[----:B------:R-:W-:Y:S02]  /*43b50*/  IMAD.MOV.U32 R237, RZ, RZ, R142 ;  /* 0x000000ffffed7224 */ /* 0x000fe400078e008e */
[----:B------:R-:W-:Y:S02]  /*43b60*/  IMAD.MOV.U32 R236, RZ, RZ, R143 ;  /* 0x000000ffffec7224 */ /* 0x000fe400078e008f */
[----:B------:R-:W4:Y:S04]  /*43b70*/  LDL.LU.64 R142, [R1+0xc80] ;  /* 0x000c8000018e7983 */ /* 0x000f280000300a00 */
[----:B------:R-:W4:Y:S04]  /*43b80*/  LDL.LU.64 R118, [R1+0xc78] ;  /* 0x000c780001767983 */ /* 0x000f280000300a00 */
[----:B------:R-:W4:Y:S04]  /*43b90*/  LDL.LU.64 R124, [R1+0xc70] ;  /* 0x000c7000017c7983 */ /* 0x000f280000300a00 */
[----:B------:R-:W4:Y:S01]  /*43ba0*/  LDL.LU.64 R120, [R1+0xd68] ;  /* 0x000d680001787983 */ /* 0x000f220000300a00 */
[----:B------:R-:W-:Y:S01]  /*43bb0*/  IMAD.MOV.U32 R239, RZ, RZ, R144 ;  /* 0x000000ffffef7224 */ /* 0x000fe200078e0090 */
[----:B------:R-:W-:Y:S01]  /*43bc0*/  MOV R144, R240 ;  /* 0x000000f000907202 */ /* 0x000fe20000000f00 */
[----:B------:R-:W-:Y:S01]  /*43bd0*/  IMAD.MOV.U32 R238, RZ, RZ, R145 ;  /* 0x000000ffffee7224 */ /* 0x000fe200078e0091 */
[----:B------:R-:W4:Y:S01]  /*43be0*/  LDL.LU.64 R122, [R1+0xd60] ;  /* 0x000d6000017a7983 */ /* 0x000f220000300a00 */
        /* <DEDUP_REMOVED lines=11> */
[----:B------:R-:W4:Y:S04]  /*43ca0*/  LDL.LU.64 R140, [R1+0xc68] ;  /* 0x000c6800018c7983 */ /* 0x000f280000300a00 */
[----:B------:R-:W4:Y:S01]  /*43cb0*/  LDL.LU.64 R128, [R1+0xc60] ;  /* 0x000c600001807983 */ /* 0x000f220000300a00 */
[----:B--2---:R-:W-:Y:S01]  /*43cc0*/  IMAD.MOV.U32 R247, RZ, RZ, R150 ;  /* 0x000000fffff77224 */ /* 0x004fe200078e0096 */
[----:B------:R-:W-:Y:S01]  /*43cd0*/  MOV R150, R248 ;  /* 0x000000f800967202 */ /* 0x000fe20000000f00 */
[----:B------:R-:W-:-:S02]  /*43ce0*/  IMAD.MOV.U32 R246, RZ, RZ, R151 ;  /* 0x000000fffff67224 */ /* 0x000fc400078e0097 */
[----:B------:R-:W-:Y:S02]  /*43cf0*/  IMAD.MOV.U32 R151, RZ, RZ, R249 ;  /* 0x000000ffff977224 */ /* 0x000fe400078e00f9 */
[----:B---3--:R-:W-:Y:S02]  /*43d00*/  IMAD.MOV.U32 R249, RZ, RZ, R250 ;  /* 0x000000fffff97224 */ /* 0x008fe400078e00fa */
[----:B------:R-:W-:Y:S02]  /*43d10*/  IMAD.MOV.U32 R248, RZ, RZ, R251 ;  /* 0x000000fffff87224 */ /* 0x000fe400078e00fb */
[----:B----4-:R-:W-:Y:S02]  /*43d20*/  IMAD.MOV.U32 R251, RZ, RZ, R126 ;  /* 0x000000fffffb7224 */ /* 0x010fe400078e007e */
[----:B------:R-:W-:Y:S02]  /*43d30*/  IMAD.MOV.U32 R250, RZ, RZ, R127 ;  /* 0x000000fffffa7224 */ /* 0x000fe400078e007f */
[----:B------:R-:W2:Y:S01]  /*43d40*/  LDL.LU.64 R126, [R1+0xc58] ;  /* 0x000c5800017e7983 */ /* 0x000ea20000300a00 */
[----:B------:R-:W-:-:S03]  /*43d50*/  IMAD.MOV.U32 R252, RZ, RZ, R133 ;  /* 0x000000fffffc7224 */ /* 0x000fc600078e0085 */
[----:B------:R1:W-:Y:S01]  /*43d60*/  STL [R1+0x200], R132 ;  /* 0x0002008401007387 */ /* 0x0003e20000100800 */
[----:B------:R-:W-:-:S03]  /*43d70*/  IMAD.MOV.U32 R3, RZ, RZ, R143 ;  /* 0x000000ffff037224 */ /* 0x000fc600078e008f */
[----:B------:R3:W-:Y:S04]  /*43d80*/  STL [R1+0x208], R142 ;  /* 0x0002088e01007387 */ /* 0x0007e80000100800 */
[----:B-1----:R-:W4:Y:S04]  /*43d90*/  LDL.LU.64 R132, [R1+0xc50] ;  /* 0x000c500001847983 */ /* 0x002f280000300a00 */
[----:B------:R1:W-:Y:S01]  /*43da0*/  STL [R1+0x204], R3 ;  /* 0x0002040301007387 */ /* 0x0003e20000100800 */
[----:B---3--:R-:W-:Y:S01]  /*43db0*/  MOV R142, R144 ;  /* 0x00000090008e7202 */ /* 0x008fe20000000f00 */
[----:B------:R-:W-:-:S02]  /*43dc0*/  IMAD.MOV.U32 R143, RZ, RZ, R145 ;  /* 0x000000ffff8f7224 */ /* 0x000fc400078e0091 */
[----:B------:R3:W-:Y:S04]  /*43dd0*/  STL [R1+0x210], R118 ;  /* 0x0002107601007387 */ /* 0x0007e80000100800 */
[----:B------:R-:W4:Y:S01]  /*43de0*/  LDL.LU.64 R144, [R1+0xc48] ;  /* 0x000c480001907983 */ /* 0x000f220000300a00 */
[----:B-1----:R-:W-:-:S03]  /*43df0*/  IMAD.MOV.U32 R3, RZ, RZ, R119 ;  /* 0x000000ffff037224 */ /* 0x002fc600078e0077 */
[----:B------:R-:W-:Y:S04]  /*43e00*/  STL [R1+0x218], R124 ;  /* 0x0002187c01007387 */ /* 0x000fe80000100800 */
[----:B------:R1:W-:Y:S04]  /*43e10*/  STL [R1+0x20c], R3 ;  /* 0x00020c0301007387 */ /* 0x0003e80000100800 */
[----:B---3--:R-:W3:Y:S01]  /*43e20*/  LDL.LU.64 R118, [R1+0xc40] ;  /* 0x000c400001767983 */ /* 0x008ee20000300a00 */
[----:B-1----:R-:W-:Y:S02]  /*43e30*/  IMAD.MOV.U32 R3, RZ, RZ, R125 ;  /* 0x000000ffff037224 */ /* 0x002fe400078e007d */
[----:B------:R-:W-:-:S02]  /*43e40*/  IMAD.MOV.U32 R124, RZ, RZ, R134 ;  /* 0x000000ffff7c7224 */ /* 0x000fc400078e0086 */
[----:B------:R-:W-:Y:S01]  /*43e50*/  IMAD.MOV.U32 R125, RZ, RZ, R135 ;  /* 0x000000ffff7d7224 */ /* 0x000fe200078e0087 */
[----:B------:R1:W-:Y:S01]  /*43e60*/  STL [R1+0x214], R3 ;  /* 0x0002140301007387 */ /* 0x0003e20000100800 */
[----:B------:R-:W-:Y:S02]  /*43e70*/  IMAD.MOV.U32 R134, RZ, RZ, R138 ;  /* 0x000000ffff867224 */ /* 0x000fe400078e008a */
[----:B------:R-:W-:Y:S02]  /*43e80*/  IMAD.MOV.U32 R135, RZ, RZ, R139 ;  /* 0x000000ffff877224 */ /* 0x000fe400078e008b */
[----:B------:R-:W3:Y:S01]  /*43e90*/  LDL.LU.64 R138, [R1+0xc38] ;  /* 0x000c3800018a7983 */ /* 0x000ee20000300a00 */
[----:B-1----:R-:W-:-:S03]  /*43ea0*/  MOV R3, R121 ;  /* 0x0000007900037202 */ /* 0x002fc60000000f00 */
[----:B------:R-:W-:Y:S04]  /*43eb0*/  STL [R1+0x220], R120 ;  /* 0x0002207801007387 */ /* 0x000fe80000100800 */
[----:B------:R1:W-:Y:S04]  /*43ec0*/  STL [R1+0x21c], R3 ;  /* 0x00021c0301007387 */ /* 0x0003e80000100800 */
[----:B------:R1:W-:Y:S02]  /*43ed0*/  STL [R1+0x228], R122 ;  /* 0x0002287a01007387 */ /* 0x0003e40000100800 */
[----:B-1----:R-:W-:-:S02]  /*43ee0*/  IMAD.MOV.U32 R3, RZ, RZ, R123 ;  /* 0x000000ffff037224 */ /* 0x002fc400078e007b */
[----:B------:R-:W3:Y:S04]  /*43ef0*/  LDL.LU.64 R122, [R1+0xc28] ;  /* 0x000c2800017a7983 */ /* 0x000ee80000300a00 */
        /* <DEDUP_REMOVED lines=9> */
[----:B--2---:R2:W-:Y:S01]  /*43f90*/  STL [R1+0x240], R126 ;  /* 0x0002407e01007387 */ /* 0x0045e20000100800 */
[----:B-1----:R-:W-:-:S03]  /*43fa0*/  IMAD.MOV.U32 R3, RZ, RZ, R127 ;  /* 0x000000ffff037224 */ /* 0x002fc600078e007f */
[----:B--2---:R-:W2:Y:S04]  /*43fb0*/  LDL.LU.64 R126, [R1+0xc10] ;  /* 0x000c1000017e7983 */ /* 0x004ea80000300a00 */
[----:B------:R1:W-:Y:S04]  /*43fc0*/  STL [R1+0x23c], R3 ;  /* 0x00023c0301007387 */ /* 0x0003e80000100800 */
[----:B----4-:R4:W-:Y:S01]  /*43fd0*/  STL [R1+0x248], R132 ;  /* 0x0002488401007387 */ /* 0x0109e20000100800 */
[----:B-1----:R-:W-:Y:S02]  /*43fe0*/  IMAD.MOV.U32 R3, RZ, RZ, R133 ;  /* 0x000000ffff037224 */ /* 0x002fe400078e0085 */
[----:B----4-:R-:W-:-:S02]  /*43ff0*/  IMAD.MOV.U32 R132, RZ, RZ, R142 ;  /* 0x000000ffff847224 */ /* 0x010fc400078e008e */
[----:B------:R-:W-:Y:S02]  /*44000*/  IMAD.MOV.U32 R133, RZ, RZ, R143 ;  /* 0x000000ffff857224 */ /* 0x000fe400078e008f */
[----:B------:R-:W4:Y:S04]  /*44010*/  LDL.LU.64 R142, [R1+0xc08] ;  /* 0x000c0800018e7983 */ /* 0x000f280000300a00 */
[----:B------:R1:W-:Y:S04]  /*44020*/  STL [R1+0x244], R3 ;  /* 0x0002440301007387 */ /* 0x0003e80000100800 */
[----:B------:R3:W-:Y:S04]  /*44030*/  STL [R1+0x250], R144 ;  /* 0x0002509001007387 */ /* 0x0007e80000100800 */
[----:B------:R-:W4:Y:S01]  /*44040*/  LDL.LU.64 R120, [R1+0xc00] ;  /* 0x000c000001787983 */ /* 0x000f220000300a00 */
[----:B-1----:R-:W-:-:S05]  /*44050*/  MOV R3, R145 ;  /* 0x0000009100037202 */ /* 0x002fca0000000f00 */
[----:B------:R1:W-:Y:S04]  /*44060*/  STL [R1+0x24c], R3 ;  /* 0x00024c0301007387 */ /* 0x0003e80000100800 */
[----:B---3--:R-:W-:Y:S04]  /*44070*/  STL [R1+0x258], R118 ;  /* 0x0002587601007387 */ /* 0x008fe80000100800 */
[----:B------:R-:W3:Y:S01]  /*44080*/  LDL.LU.64 R144, [R1+0xbf8] ;  /* 0x000bf80001907983 */ /* 0x000ee20000300a00 */
[----:B-1----:R-:W-:-:S05]  /*44090*/  IMAD.MOV.U32 R3, RZ, RZ, R119 ;  /* 0x000000ffff037224 */ /* 0x002fca00078e0077 */
[----:B------:R1:W-:Y:S04]  /*440a0*/  STL [R1+0x254], R3 ;  /* 0x0002540301007387 */ /* 0x0003e80000100800 */
[----:B------:R1:W-:Y:S02]  /*440b0*/  STL [R1+0x260], R138 ;  /* 0x0002608a01007387 */ /* 0x0003e40000100800 */
[----:B-1----:R-:W-:Y:S02]  /*440c0*/  IMAD.MOV.U32 R3, RZ, RZ, R139 ;  /* 0x000000ffff037224 */ /* 0x002fe400078e008b */
[----:B------:R-:W-:Y:S04]  /*440d0*/  STL [R1+0x268], R130 ;  /* 0x0002688201007387 */ /* 0x000fe80000100800 */
[----:B------:R1:W-:Y:S04]  /*440e0*/  STL [R1+0x25c], R3 ;  /* 0x00025c0301007387 */ /* 0x0003e80000100800 */
[----:B------:R-:W3:Y:S01]  /*440f0*/  LDL.LU.64 R138, [R1+0xbe8] ;  /* 0x000be800018a7983 */ /* 0x000ee20000300a00 */
[----:B-1----:R-:W-:-:S03]  /*44100*/  IMAD.MOV.U32 R3, RZ, RZ, R131 ;  /* 0x000000ffff037224 */ /* 0x002fc600078e0083 */
[----:B------:R-:W3:Y:S04]  /*44110*/  LDL.LU.64 R130, [R1+0xbe0] ;  /* 0x000be00001827983 */ /* 0x000ee80000300a00 */
[----:B------:R1:W-:Y:S04]  /*44120*/  STL [R1+0x264], R3 ;  /* 0x0002640301007387 */ /* 0x0003e80000100800 */
[----:B------:R1:W-:Y:S02]  /*44130*/  STL [R1+0x270], R122 ;  /* 0x0002707a01007387 */ /* 0x0003e40000100800 */
[----:B-1----:R-:W-:-:S02]  /*44140*/  IMAD.MOV.U32 R3, RZ, RZ, R123 ;  /* 0x000000ffff037224 */ /* 0x002fc400078e007b */
[----:B------:R-:W-:Y:S04]  /*44150*/  STL [R1+0x278], R140 ;  /* 0x0002788c01007387 */ /* 0x000fe80000100800 */
[----:B------:R1:W-:Y:S04]  /*44160*/  STL [R1+0x26c], R3 ;  /* 0x00026c0301007387 */ /* 0x0003e80000100800 */
[----:B------:R-:W3:Y:S01]  /*44170*/  LDL.LU.64 R122, [R1+0xbd8] ;  /* 0x000bd800017a7983 */ /* 0x000ee20000300a00 */
[----:B-1----:R-:W-:-:S03]  /*44180*/  IMAD.MOV.U32 R3, RZ, RZ, R141 ;  /* 0x000000ffff037224 */ /* 0x002fc600078e008d */
[----:B------:R-:W3:Y:S04]  /*44190*/  LDL.LU.64 R140, [R1+0xbd0] ;  /* 0x000bd000018c7983 */ /* 0x000ee80000300a00 */
[----:B------:R1:W-:Y:S04]  /*441a0*/  STL [R1+0x274], R3 ;  /* 0x0002740301007387 */ /* 0x0003e80000100800 */
[----:B------:R2:W-:Y:S01]  /*441b0*/  STL [R1+0x280], R128 ;  /* 0x0002808001007387 */ /* 0x0005e20000100800 */
[----:B-1----:R-:W-:-:S03]  /*441c0*/  IMAD.MOV.U32 R3, RZ, RZ, R129 ;  /* 0x000000ffff037224 */ /* 0x002fc600078e0081 */
[----:B--2---:R-:W-:Y:S04]  /*441d0*/  STL [R1+0x288], R126 ;  /* 0x0002887e01007387 */ /* 0x004fe80000100800 */
[----:B------:R1:W-:Y:S04]  /*441e0*/  STL [R1+0x27c], R3 ;  /* 0x00027c0301007387 */ /* 0x0003e80000100800 */
[----:B------:R-:W2:Y:S01]  /*441f0*/  LDL.LU.64 R128, [R1+0xbc8] ;  /* 0x000bc80001807983 */ /* 0x000ea20000300a00 */
[----:B-1----:R-:W-:-:S05]  /*44200*/  IMAD.MOV.U32 R3, RZ, RZ, R127 ;  /* 0x000000ffff037224 */ /* 0x002fca00078e007f */
[----:B------:R1:W-:Y:S04]  /*44210*/  STL [R1+0x284], R3 ;  /* 0x0002840301007387 */ /* 0x0003e80000100800 */
[----:B----4-:R4:W-:Y:S04]  /*44220*/  STL [R1+0x290], R142 ;  /* 0x0002908e01007387 */ /* 0x0109e80000100800 */
[----:B------:R-:W2:Y:S01]  /*44230*/  LDL.LU.64 R126, [R1+0xbc0] ;  /* 0x000bc000017e7983 */ /* 0x000ea20000300a00 */
[----:B-1----:R-:W-:-:S05]  /*44240*/  MOV R3, R143 ;  /* 0x0000008f00037202 */ /* 0x002fca0000000f00 */
[----:B------:R1:W-:Y:S01]  /*44250*/  STL [R1+0x28c], R3 ;  /* 0x00028c0301007387 */ /* 0x0003e20000100800 */
[----:B----4-:R-:W-:-:S03]  /*44260*/  IMAD.MOV.U32 R142, RZ, RZ, R146 ;  /* 0x000000ffff8e7224 */ /* 0x010fc600078e0092 */
[----:B------:R-:W-:Y:S01]  /*44270*/  STL [R1+0x298], R120 ;  /* 0x0002987801007387 */ /* 0x000fe20000100800 */
[----:B------:R-:W-:-:S03]  /*44280*/  IMAD.MOV.U32 R143, RZ, RZ, R147 ;  /* 0x000000ffff8f7224 */ /* 0x000fc600078e0093 */
[----:B------:R-:W4:Y:S01]  /*44290*/  LDL.LU.64 R146, [R1+0xbb8] ;  /* 0x000bb80001927983 */ /* 0x000f220000300a00 */
[----:B-1----:R-:W-:-:S03]  /*442a0*/  IMAD.MOV.U32 R3, RZ, RZ, R121 ;  /* 0x000000ffff037224 */ /* 0x002fc600078e0079 */
[----:B---3--:R-:W-:Y:S04]  /*442b0*/  STL [R1+0x2a0], R144 ;  /* 0x0002a09001007387 */ /* 0x008fe80000100800 */
[----:B------:R1:W-:Y:S04]  /*442c0*/  STL [R1+0x294], R3 ;  /* 0x0002940301007387 */ /* 0x0003e80000100800 */
[----:B------:R-:W-:Y:S01]  /*442d0*/  STL [R1+0x2a8], R124 ;  /* 0x0002a87c01007387 */ /* 0x000fe20000100800 */
[----:B-1----:R-:W-:Y:S02]  /*442e0*/  IMAD.MOV.U32 R3, RZ, RZ, R145 ;  /* 0x000000ffff037224 */ /* 0x002fe400078e0091 */
[----:B------:R-:W-:-:S02]  /*442f0*/  IMAD.MOV.U32 R144, RZ, RZ, R148 ;  /* 0x000000ffff907224 */ /* 0x000fc400078e0094 */
[----:B------:R-:W-:Y:S01]  /*44300*/  IMAD.MOV.U32 R145, RZ, RZ, R149 ;  /* 0x000000ffff917224 */ /* 0x000fe200078e0095 */
[----:B------:R1:W-:Y:S04]  /*44310*/  STL [R1+0x29c], R3 ;  /* 0x00029c0301007387 */ /* 0x0003e80000100800 */
[----:B------:R-:W3:Y:S01]  /*44320*/  LDL.LU.64 R148, [R1+0xba8] ;  /* 0x000ba80001947983 */ /* 0x000ee20000300a00 */
[----:B-1----:R-:W-:-:S03]  /*44330*/  IMAD.MOV.U32 R3, RZ, RZ, R125 ;  /* 0x000000ffff037224 */ /* 0x002fc600078e007d */
[----:B------:R-:W-:Y:S04]  /*44340*/  STL [R1+0x2b0], R138 ;  /* 0x0002b08a01007387 */ /* 0x000fe80000100800 */
[----:B------:R1:W-:Y:S04]  /*44350*/  STL [R1+0x2a4], R3 ;  /* 0x0002a40301007387 */ /* 0x0003e80000100800 */
[----:B------:R-:W3:Y:S01]  /*44360*/  LDL.LU.64 R124, [R1+0xba0] ;  /* 0x000ba000017c7983 */ /* 0x000ee20000300a00 */
[----:B-1----:R-:W-:-:S03]  /*44370*/  MOV R3, R139 ;  /* 0x0000008b00037202 */ /* 0x002fc60000000f00 */
[----:B------:R-:W-:Y:S04]  /*44380*/  STL [R1+0x2b8], R130 ;  /* 0x0002b88201007387 */ /* 0x000fe80000100800 */
[----:B------:R1:W-:Y:S04]  /*44390*/  STL [R1+0x2ac], R3 ;  /* 0x0002ac0301007387 */ /* 0x0003e80000100800 */
[----:B------:R-:W3:Y:S01]  /*443a0*/  LDL.LU.64 R138, [R1+0xb98] ;  /* 0x000b9800018a7983 */ /* 0x000ee20000300a00 */
[----:B-1----:R-:W-:-:S03]  /*443b0*/  IMAD.MOV.U32 R3, RZ, RZ, R131 ;  /* 0x000000ffff037224 */ /* 0x002fc600078e0083 */
        /* <DEDUP_REMOVED lines=8> */
[----:B------:R-:W3:Y:S04]  /*44440*/  LDL.LU.64 R140, [R1+0xb80] ;  /* 0x000b8000018c7983 */ /* 0x000ee80000300a00 */
[----:B------:R1:W-:Y:S04]  /*44450*/  STL [R1+0x2c4], R3 ;  /* 0x0002c40301007387 */ /* 0x0003e80000100800 */
[----:B--2---:R2:W-:Y:S01]  /*44460*/  STL [R1+0x2d0], R128 ;  /* 0x0002d08001007387 */ /* 0x0045e20000100800 */
[----:B-1----:R-:W-:-:S03]  /*44470*/  IMAD.MOV.U32 R3, RZ, RZ, R129 ;  /* 0x000000ffff037224 */ /* 0x002fc600078e0081 */
[----:B--2---:R-:W2:Y:S04]  /*44480*/  LDL.LU.64 R128, [R1+0xb78] ;  /* 0x000b780001807983 */ /* 0x004ea80000300a00 */
[----:B------:R1:W-:Y:S04]  /*44490*/  STL [R1+0x2cc], R3 ;  /* 0x0002cc0301007387 */ /* 0x0003e80000100800 */
[----:B------:R4:W-:Y:S01]  /*444a0*/  STL [R1+0x2d8], R126 ;  /* 0x0002d87e01007387 */ /* 0x0009e20000100800 */
[----:B-1----:R-:W-:-:S05]  /*444b0*/  IMAD.MOV.U32 R3, RZ, RZ, R127 ;  /* 0x000000ffff037224 */ /* 0x002fca00078e007f */
[----:B------:R1:W-:Y:S04]  /*444c0*/  STL [R1+0x2d4], R3 ;  /* 0x0002d40301007387 */ /* 0x0003e80000100800 */
[----:B----4-:R4:W-:Y:S04]  /*444d0*/  STL [R1+0x2e0], R146 ;  /* 0x0002e09201007387 */ /* 0x0109e80000100800 */
[----:B------:R-:W2:Y:S01]  /*444e0*/  LDL.LU.64 R126, [R1+0xb68] ;  /* 0x000b6800017e7983 */ /* 0x000ea20000300a00 */
[----:B-1----:R-:W-:-:S05]  /*444f0*/  IMAD.MOV.U32 R3, RZ, RZ, R147 ;  /* 0x000000ffff037224 */ /* 0x002fca00078e0093 */
[----:B------:R1:W-:Y:S04]  /*44500*/  STL [R1+0x2dc], R3 ;  /* 0x0002dc0301007387 */ /* 0x0003e80000100800 */
[----:B------:R-:W-:Y:S04]  /*44510*/  STL [R1+0x2e8], R134 ;  /* 0x0002e88601007387 */ /* 0x000fe80000100800 */
[----:B----4-:R-:W4:Y:S01]  /*44520*/  LDL.LU.64 R146, [R1+0xb60] ;  /* 0x000b600001927983 */ /* 0x010f220000300a00 */
[----:B-1----:R-:W-:-:S05]  /*44530*/  IMAD.MOV.U32 R3, RZ, RZ, R135 ;  /* 0x000000ffff037224 */ /* 0x002fca00078e0087 */
[----:B------:R1:W-:Y:S04]  /*44540*/  STL [R1+0x2e4], R3 ;  /* 0x0002e40301007387 */ /* 0x0003e80000100800 */
[----:B---3--:R3:W-:Y:S01]  /*44550*/  STL [R1+0x2f0], R148 ;  /* 0x0002f09401007387 */ /* 0x0087e20000100800 */
[----:B-1----:R-:W-:-:S03]  /*44560*/  MOV R3, R149 ;  /* 0x0000009500037202 */ /* 0x002fc60000000f00 */
[----:B---3--:R-:W3:Y:S04]  /*44570*/  LDL.LU.64 R148, [R1+0xb58] ;  /* 0x000b580001947983 */ /* 0x008ee80000300a00 */
[----:B------:R1:W-:Y:S04]  /*44580*/  STL [R1+0x2ec], R3 ;  /* 0x0002ec0301007387 */ /* 0x0003e80000100800 */
[----:B------:R1:W-:Y:S04]  /*44590*/  STL [R1+0x2f8], R124 ;  /* 0x0002f87c01007387 */ /* 0x0003e80000100800 */
[----:B------:R-:W3:Y:S01]  /*445a0*/  LDL.LU.64 R134, [R1+0xb50] ;  /* 0x000b500001867983 */ /* 0x000ee20000300a00 */
[----:B-1----:R-:W-:-:S05]  /*445b0*/  IMAD.MOV.U32 R3, RZ, RZ, R125 ;  /* 0x000000ffff037224 */ /* 0x002fca00078e007d */
        /* <DEDUP_REMOVED lines=9> */
[----:B------:R-:W-:Y:S04]  /*44650*/  STL [R1+0x310], R122 ;  /* 0x0003107a01007387 */ /* 0x000fe80000100800 */
[----:B------:R-:W3:Y:S01]  /*44660*/  LDL.LU.64 R130, [R1+0xb38] ;  /* 0x000b380001827983 */ /* 0x000ee20000300a00 */
[----:B-1----:R-:W-:-:S03]  /*44670*/  IMAD.MOV.U32 R3, RZ, RZ, R123 ;  /* 0x000000ffff037224 */ /* 0x002fc600078e007b */
[----:B------:R-:W-:Y:S04]  /*44680*/  STL [R1+0x318], R140 ;  /* 0x0003188c01007387 */ /* 0x000fe80000100800 */
[----:B------:R1:W-:Y:S02]  /*44690*/  STL [R1+0x30c], R3 ;  /* 0x00030c0301007387 */ /* 0x0003e40000100800 */
[----:B-1----:R-:W-:Y:S02]  /*446a0*/  IMAD.MOV.U32 R3, RZ, RZ, R141 ;  /* 0x000000ffff037224 */ /* 0x002fe400078e008d */
[----:B--2---:R-:W-:Y:S04]  /*446b0*/  STL [R1+0x320], R128 ;  /* 0x0003208001007387 */ /* 0x004fe80000100800 */
[----:B------:R1:W-:Y:S04]  /*446c0*/  STL [R1+0x314], R3 ;  /* 0x0003140301007387 */ /* 0x0003e80000100800 */
[----:B------:R-:W2:Y:S01]  /*446d0*/  LDL.LU.64 R140, [R1+0xb28] ;  /* 0x000b2800018c7983 */ /* 0x000ea20000300a00 */
[----:B-1----:R-:W-:-:S03]  /*446e0*/  IMAD.MOV.U32 R3, RZ, RZ, R129 ;  /* 0x000000ffff037224 */ /* 0x002fc600078e0081 */
[----:B------:R-:W-:Y:S04]  /*446f0*/  STL [R1+0x328], R142 ;  /* 0x0003288e01007387 */ /* 0x000fe80000100800 */
[----:B------:R1:W-:Y:S04]  /*44700*/  STL [R1+0x31c], R3 ;  /* 0x00031c0301007387 */ /* 0x0003e80000100800 */
[----:B------:R-:W2:Y:S01]  /*44710*/  LDL.LU.64 R128, [R1+0xb20] ;  /* 0x000b200001807983 */ /* 0x000ea20000300a00 */
[----:B-1----:R-:W-:-:S03]  /*44720*/  IMAD.MOV.U32 R3, RZ, RZ, R143 ;  /* 0x000000ffff037224 */ /* 0x002fc600078e008f */
[----:B------:R-:W-:Y:S04]  /*44730*/  STL [R1+0x330], R126 ;  /* 0x0003307e01007387 */ /* 0x000fe80000100800 */
[----:B------:R1:W-:Y:S04]  /*44740*/  STL [R1+0x324], R3 ;  /* 0x0003240301007387 */ /* 0x0003e80000100800 */
[----:B------:R-:W2:Y:S01]  /*44750*/  LDL.LU.64 R142, [R1+0xb18] ;  /* 0x000b1800018e7983 */ /* 0x000ea20000300a00 */
[----:B-1----:R-:W-:-:S03]  /*44760*/  MOV R3, R127 ;  /* 0x0000007f00037202 */ /* 0x002fc60000000f00 */
[----:B----4-:R-:W-:Y:S04]  /*44770*/  STL [R1+0x338], R146 ;  /* 0x0003389201007387 */ /* 0x010fe80000100800 */
[----:B------:R1:W-:Y:S02]  /*44780*/  STL [R1+0x32c], R3 ;  /* 0x00032c0301007387 */ /* 0x0003e40000100800 */
[----:B-1----:R-:W-:Y:S02]  /*44790*/  IMAD.MOV.U32 R3, RZ, RZ, R147 ;  /* 0x000000ffff037224 */ /* 0x002fe400078e0093 */
[----:B------:R-:W4:Y:S04]  /*447a0*/  LDL.LU.64 R146, [R1+0xb10] ;  /* 0x000b100001927983 */ /* 0x000f280000300a00 */
[----:B------:R1:W-:Y:S04]  /*447b0*/  STL [R1+0x334], R3 ;  /* 0x0003340301007387 */ /* 0x0003e80000100800 */
[----:B---3--:R3:W-:Y:S04]  /*447c0*/  STL [R1+0x340], R148 ;  /* 0x0003409401007387 */ /* 0x0087e80000100800 */
[----:B------:R-:W4:Y:S01]  /*447d0*/  LDL.LU.64 R126, [R1+0xb08] ;  /* 0x000b0800017e7983 */ /* 0x000f220000300a00 */
[----:B-1----:R-:W-:-:S05]  /*447e0*/  IMAD.MOV.U32 R3, RZ, RZ, R149 ;  /* 0x000000ffff037224 */ /* 0x002fca00078e0095 */
[----:B------:R1:W-:Y:S01]  /*447f0*/  STL [R1+0x33c], R3 ;  /* 0x00033c0301007387 */ /* 0x0003e20000100800 */
[----:B---3--:R-:W-:Y:S02]  /*44800*/  IMAD.MOV.U32 R148, RZ, RZ, R150 ;  /* 0x000000ffff947224 */ /* 0x008fe400078e0096 */
[----:B------:R-:W-:Y:S01]  /*44810*/  IMAD.MOV.U32 R149, RZ, RZ, R151 ;  /* 0x000000ffff957224 */ /* 0x000fe200078e0097 */
[----:B------:R3:W-:Y:S04]  /*44820*/  STL [R1+0x348], R134 ;  /* 0x0003488601007387 */ /* 0x0007e80000100800 */
[----:B------:R-:W4:Y:S01]  /*44830*/  LDL.LU.64 R150, [R1+0xb00] ;  /* 0x000b000001967983 */ /* 0x000f220000300a00 */
[----:B-1----:R-:W-:-:S03]  /*44840*/  IMAD.MOV.U32 R3, RZ, RZ, R135 ;  /* 0x000000ffff037224 */ /* 0x002fc600078e0087 */
[----:B------:R-:W-:Y:S04]  /*44850*/  STL [R1+0x350], R124 ;  /* 0x0003507c01007387 */ /* 0x000fe80000100800 */
[----:B------:R1:W-:Y:S04]  /*44860*/  STL [R1+0x344], R3 ;  /* 0x0003440301007387 */ /* 0x0003e80000100800 */
[----:B---3--:R-:W3:Y:S01]  /*44870*/  LDL.LU.64 R134, [R1+0xaf8] ;  /* 0x000af80001867983 */ /* 0x008ee20000300a00 */
[----:B-1----:R-:W-:-:S03]  /*44880*/  IMAD.MOV.U32 R3, RZ, RZ, R125 ;  /* 0x000000ffff037224 */ /* 0x002fc600078e007d */
[----:B------:R-:W-:Y:S04]  /*44890*/  STL [R1+0x358], R138 ;  /* 0x0003588a01007387 */ /* 0x000fe80000100800 */
[----:B------:R1:W-:Y:S02]  /*448a0*/  STL [R1+0x34c], R3 ;  /* 0x00034c0301007387 */ /* 0x0003e40000100800 */
[----:B-1----:R-:W-:Y:S02]  /*448b0*/  IMAD.MOV.U32 R3, RZ, RZ, R139 ;  /* 0x000000ffff037224 */ /* 0x002fe400078e008b */
        /* <DEDUP_REMOVED lines=16> */
[----:B------:R1:W-:Y:S04]  /*449c0*/  STL [R1+0x380], R142 ;  /* 0x0003808e01007387 */ /* 0x0003e80000100800 */
[----:B------:R1:W-:Y:S04]  /*449d0*/  STL [R1+0x374], R3 ;  /* 0x0003740301007387 */ /* 0x0003e80000100800 */
[----:B------:R-:W2:Y:S01]  /*449e0*/  LDL.LU.64 R128, [R1+0xac8] ;  /* 0x000ac80001807983 */ /* 0x000ea20000300a00 */
[----:B-1----:R-:W-:Y:S02]  /*449f0*/  IMAD.MOV.U32 R142, RZ, RZ, R144 ;  /* 0x000000ffff8e7224 */ /* 0x002fe400078e0090 */
[----:B------:R-:W-:-:S02]  /*44a00*/  IMAD.MOV.U32 R3, RZ, RZ, R143 ;  /* 0x000000ffff037224 */ /* 0x000fc400078e008f */
[----:B------:R-:W-:Y:S02]  /*44a10*/  IMAD.MOV.U32 R143, RZ, RZ, R145 ;  /* 0x000000ffff8f7224 */ /* 0x000fe400078e0091 */
[----:B------:R-:W2:Y:S04]  /*44a20*/  LDL.LU.64 R144, [R1+0xac0] ;  /* 0x000ac00001907983 */ /* 0x000ea80000300a00 */
[----:B------:R1:W-:Y:S04]  /*44a30*/  STL [R1+0x37c], R3 ;  /* 0x00037c0301007387 */ /* 0x0003e80000100800 */
[----:B----4-:R4:W-:Y:S01]  /*44a40*/  STL [R1+0x388], R146 ;  /* 0x0003889201007387 */ /* 0x0109e20000100800 */
[----:B-1----:R-:W-:-:S03]  /*44a50*/  IMAD.MOV.U32 R3, RZ, RZ, R147 ;  /* 0x000000ffff037224 */ /* 0x002fc600078e0093 */
[----:B----4-:R-:W4:Y:S04]  /*44a60*/  LDL.LU.64 R146, [R1+0xab8] ;  /* 0x000ab80001927983 */ /* 0x010f280000300a00 */
[----:B------:R1:W-:Y:S04]  /*44a70*/  STL [R1+0x384], R3 ;  /* 0x0003840301007387 */ /* 0x0003e80000100800 */
[----:B------:R-:W-:Y:S01]  /*44a80*/  STL [R1+0x390], R126 ;  /* 0x0003907e01007387 */ /* 0x000fe20000100800 */
[----:B-1----:R-:W-:-:S05]  /*44a90*/  MOV R3, R127 ;  /* 0x0000007f00037202 */ /* 0x002fca0000000f00 */
[----:B------:R1:W-:Y:S04]  /*44aa0*/  STL [R1+0x38c], R3 ;  /* 0x00038c0301007387 */ /* 0x0003e80000100800 */
[----:B------:R1:W-:Y:S02]  /*44ab0*/  STL [R1+0x398], R150 ;  /* 0x0003989601007387 */ /* 0x0003e40000100800 */
[----:B-1----:R-:W-:Y:S02]  /*44ac0*/  IMAD.MOV.U32 R3, RZ, RZ, R151 ;  /* 0x000000ffff037224 */ /* 0x002fe400078e0097 */
[----:B------:R-:W4:Y:S04]  /*44ad0*/  LDL.LU.64 R150, [R1+0xaa8] ;  /* 0x000aa80001967983 */ /* 0x000f280000300a00 */
[----:B------:R1:W-:Y:S04]  /*44ae0*/  STL [R1+0x394], R3 ;  /* 0x0003940301007387 */ /* 0x0003e80000100800 */
[----:B---3--:R3:W-:Y:S01]  /*44af0*/  STL [R1+0x3a0], R134 ;  /* 0x0003a08601007387 */ /* 0x0087e20000100800 */
[----:B-1----:R-:W-:-:S03]  /*44b00*/  IMAD.MOV.U32 R3, RZ, RZ, R135 ;  /* 0x000000ffff037224 */ /* 0x002fc600078e0087 */
[----:B---3--:R-:W3:Y:S04]  /*44b10*/  LDL.LU.64 R134, [R1+0xaa0] ;  /* 0x000aa00001867983 */ /* 0x008ee80000300a00 */
        /* <DEDUP_REMOVED lines=17> */
[----:B------:R1:W-:Y:S02]  /*44c30*/  STL [R1+0x3c8], R140 ;  /* 0x0003c88c01007387 */ /* 0x0003e40000100800 */
[----:B-1----:R-:W-:-:S02]  /*44c40*/  IMAD.MOV.U32 R3, RZ, RZ, R141 ;  /* 0x000000ffff037224 */ /* 0x002fc400078e008d */
[----:B------:R-:W2:Y:S04]  /*44c50*/  LDL.LU.64 R140, [R1+0xa78] ;  /* 0x000a7800018c7983 */ /* 0x000ea80000300a00 */
[----:B------:R1:W-:Y:S04]  /*44c60*/  STL [R1+0x3c4], R3 ;  /* 0x0003c40301007387 */ /* 0x0003e80000100800 */
[----:B------:R-:W-:Y:S01]  /*44c70*/  STL [R1+0x3d0], R128 ;  /* 0x0003d08001007387 */ /* 0x000fe20000100800 */
[----:B-1----:R-:W-:-:S05]  /*44c80*/  MOV R3, R129 ;  /* 0x0000008100037202 */ /* 0x002fca0000000f00 */
[----:B------:R1:W-:Y:S04]  /*44c90*/  STL [R1+0x3cc], R3 ;  /* 0x0003cc0301007387 */ /* 0x0003e80000100800 */
[----:B------:R1:W-:Y:S02]  /*44ca0*/  STL [R1+0x3d8], R144 ;  /* 0x0003d89001007387 */ /* 0x0003e40000100800 */
[----:B-1----:R-:W-:Y:S02]  /*44cb0*/  IMAD.MOV.U32 R3, RZ, RZ, R145 ;  /* 0x000000ffff037224 */ /* 0x002fe400078e0091 */
[----:B------:R-:W2:Y:S04]  /*44cc0*/  LDL.LU.64 R144, [R1+0xa68] ;  /* 0x000a680001907983 */ /* 0x000ea80000300a00 */
[----:B------:R1:W-:Y:S04]  /*44cd0*/  STL [R1+0x3d4], R3 ;  /* 0x0003d40301007387 */ /* 0x0003e80000100800 */
[----:B----4-:R4:W-:Y:S01]  /*44ce0*/  STL [R1+0x3e0], R146 ;  /* 0x0003e09201007387 */ /* 0x0109e20000100800 */
[----:B-1----:R-:W-:-:S03]  /*44cf0*/  IMAD.MOV.U32 R3, RZ, RZ, R147 ;  /* 0x000000ffff037224 */ /* 0x002fc600078e0093 */
[----:B----4-:R-:W4:Y:S04]  /*44d00*/  LDL.LU.64 R146, [R1+0xa60] ;  /* 0x000a600001927983 */ /* 0x010f280000300a00 */
[----:B------:R1:W-:Y:S04]  /*44d10*/  STL [R1+0x3dc], R3 ;  /* 0x0003dc0301007387 */ /* 0x0003e80000100800 */
[----:B------:R1:W-:Y:S02]  /*44d20*/  STL [R1+0x3e8], R148 ;  /* 0x0003e89401007387 */ /* 0x0003e40000100800 */
[----:B-1----:R-:W-:-:S02]  /*44d30*/  IMAD.MOV.U32 R3, RZ, RZ, R149 ;  /* 0x000000ffff037224 */ /* 0x002fc400078e0095 */
[----:B------:R-:W4:Y:S04]  /*44d40*/  LDL.LU.64 R148, [R1+0xa58] ;  /* 0x000a580001947983 */ /* 0x000f280000300a00 */
[----:B------:R1:W-:Y:S04]  /*44d50*/  STL [R1+0x3e4], R3 ;  /* 0x0003e40301007387 */ /* 0x0003e80000100800 */
[----:B------:R1:W-:Y:S02]  /*44d60*/  STL [R1+0x3f0], R150 ;  /* 0x0003f09601007387 */ /* 0x0003e40000100800 */
[----:B-1----:R-:W-:-:S02]  /*44d70*/  IMAD.MOV.U32 R3, RZ, RZ, R151 ;  /* 0x000000ffff037224 */ /* 0x002fc400078e0097 */
        /* <DEDUP_REMOVED lines=15> */
[----:B-1----:R-:W-:-:S02]  /*44e70*/  MOV R3, R131 ;  /* 0x0000008300037202 */ /* 0x002fc40000000f00 */
        /* <DEDUP_REMOVED lines=31> */
[----:B-1----:R-:W-:-:S03]  /*45070*/  MOV R3, R135 ;  /* 0x0000008700037202 */ /* 0x002fc60000000f00 */
        /* <DEDUP_REMOVED lines=31> */
[----:B-1----:R-:W-:-:S03]  /*45270*/  MOV R3, R147 ;  /* 0x0000009300037202 */ /* 0x002fc60000000f00 */
        /* <DEDUP_REMOVED lines=31> */
[----:B-1----:R-:W-:-:S02]  /*45470*/  MOV R3, R141 ;  /* 0x0000008d00037202 */ /* 0x002fc40000000f00 */
        /* <DEDUP_REMOVED lines=63> */
[----:B-1----:R-:W-:-:S02]  /*45870*/  MOV R3, R151 ;  /* 0x0000009700037202 */ /* 0x002fc40000000f00 */
        /* <DEDUP_REMOVED lines=31> */
[----:B-1----:R-:W-:-:S02]  /*45a70*/  MOV R3, R145 ;  /* 0x0000009100037202 */ /* 0x002fc40000000f00 */
        /* <DEDUP_REMOVED lines=31> */
[----:B-1----:R-:W-:-:S03]  /*45c70*/  MOV R3, R133 ;  /* 0x0000008500037202 */ /* 0x002fc60000000f00 */
        /* <DEDUP_REMOVED lines=63> */
[----:B-1----:R-:W-:-:S02]  /*46070*/  MOV R3, R149 ;  /* 0x0000009500037202 */ /* 0x002fc40000000f00 */
        /* <DEDUP_REMOVED lines=564> */
[----:B------:R-:W2:Y:S04]  /*483c0*/  LDL.64 R144, [R1+0x1238] ;  /* 0x0012380001907983 */ /* 0x000ea80000100a00 */
        /* <DEDUP_REMOVED lines=689> */
[----:B--2---:R-:W-:Y:S04]  /*4aee0*/  STL [R1+0x1020], R132 ;  /* 0x0010208401007387 */ /* 0x004fe80000100800 */
[----:B------:R-:W2:Y:S01]  /*4aef0*/  LDL.LU.64 R128, [R1+0x17a0] ;  /* 0x0017a00001807983 */ /* 0x000ea20000300a00 */
[----:B-1----:R-:W-:-:S05]  /*4af00*/  IMAD.MOV.U32 R3, RZ, RZ, R133 ;  /* 0x000000ffff037224 */ /* 0x002fca00078e0085 */
[----:B------:R1:W-:Y:S04]  /*4af10*/  STL [R1+0x101c], R3 ;  /* 0x00101c0301007387 */ /* 0x0003e80000100800 */
[----:B------:R1:W-:Y:S02]  /*4af20*/  STL [R1+0x1028], R140 ;  /* 0x0010288c01007387 */ /* 0x0003e40000100800 */
[----:B-1----:R-:W-:Y:S02]  /*4af30*/  IMAD.MOV.U32 R3, RZ, RZ, R141 ;  /* 0x000000ffff037224 */ /* 0x002fe400078e008d */
        /* <DEDUP_REMOVED lines=18> */
[----:B------:R-:W-:Y:S04]  /*4b060*/  STL [R1+0x1050], R150 ;  /* 0x0010509601007387 */ /* 0x000fe80000100800 */
[----:B------:R-:W4:Y:S01]  /*4b070*/  LDL.LU.64 R132, [R1+0x17d0] ;  /* 0x0017d00001847983 */ /* 0x000f220000300a00 */
[----:B-1----:R-:W-:-:S05]  /*4b080*/  MOV R3, R151 ;  /* 0x0000009700037202 */ /* 0x002fca0000000f00 */
[----:B------:R1:W-:Y:S04]  /*4b090*/  STL [R1+0x104c], R3 ;  /* 0x00104c0301007387 */ /* 0x0003e80000100800 */
[----:B---3--:R3:W-:Y:S01]  /*4b0a0*/  STL [R1+0x1058], R134 ;  /* 0x0010588601007387 */ /* 0x0087e20000100800 */
[----:B-1----:R-:W-:-:S03]  /*4b0b0*/  IMAD.MOV.U32 R3, RZ, RZ, R135 ;  /* 0x000000ffff037224 */ /* 0x002fc600078e0087 */
[----:B------:R-:W4:Y:S04]  /*4b0c0*/  LDL.LU.64 R150, [R1+0x17d8] ;  /* 0x0017d80001967983 */ /* 0x000f280000300a00 */
[----:B------:R-:W-:Y:S04]  /*4b0d0*/  STL [R1+0x1060], R136 ;  /* 0x0010608801007387 */ /* 0x000fe80000100800 */
[----:B------:R1:W-:Y:S04]  /*4b0e0*/  STL [R1+0x1054], R3 ;  /* 0x0010540301007387 */ /* 0x0003e80000100800 */
[----:B---3--:R-:W3:Y:S01]  /*4b0f0*/  LDL.LU.64 R134, [R1+0x17e0] ;  /* 0x0017e00001867983 */ /* 0x008ee20000300a00 */
        /* <DEDUP_REMOVED lines=36> */
[----:B------:R-:W-:Y:S04]  /*4b340*/  STL [R1+0x10b0], R150 ;  /* 0x0010b09601007387 */ /* 0x000fe80000100800 */
[----:B------:R1:W-:Y:S04]  /*4b350*/  STL [R1+0x10a4], R3 ;  /* 0x0010a40301007387 */ /* 0x0003e80000100800 */
[----:B------:R-:W4:Y:S01]  /*4b360*/  LDL.LU.64 R132, [R1+0x1828] ;  /* 0x0018280001847983 */ /* 0x000f220000300a00 */
[----:B-1----:R-:W-:-:S03]  /*4b370*/  IMAD.MOV.U32 R3, RZ, RZ, R151 ;  /* 0x000000ffff037224 */ /* 0x002fc600078e0097 */
[----:B---3--:R-:W-:Y:S04]  /*4b380*/  STL [R1+0x10b8], R134 ;  /* 0x0010b88601007387 */ /* 0x008fe80000100800 */
        /* <DEDUP_REMOVED lines=13> */
[----:B------:R-:W2:Y:S04]  /*4b460*/  LDL.LU.64 R138, [R1+0x1848] ;  /* 0x00184800018a7983 */ /* 0x000ea80000300a00 */
[----:B------:R-:W2:Y:S01]  /*4b470*/  LDL.LU.64 R128, [R1+0x1850] ;  /* 0x0018500001807983 */ /* 0x000ea20000300a00 */
[----:B-1----:R-:W-:-:S05]  /*4b480*/  MOV R3, R131 ;  /* 0x0000008300037202 */ /* 0x002fca0000000f00 */
        /* <DEDUP_REMOVED lines=9> */
[----:B------:R4:W-:Y:S04]  /*4b520*/  STL [R1+0x10e8], R144 ;  /* 0x0010e89001007387 */ /* 0x0009e80000100800 */
[----:B------:R-:W2:Y:S01]  /*4b530*/  LDL.LU.64 R130, [R1+0x1868] ;  /* 0x0018680001827983 */ /* 0x000ea20000300a00 */
[----:B-1----:R-:W-:-:S03]  /*4b540*/  IMAD.MOV.U32 R3, RZ, RZ, R145 ;  /* 0x000000ffff037224 */ /* 0x002fc600078e0091 */
[----:B----4-:R-:W-:Y:S04]  /*4b550*/  STL [R1+0x10f0], R146 ;  /* 0x0010f09201007387 */ /* 0x010fe80000100800 */
[----:B------:R1:W-:Y:S04]  /*4b560*/  STL [R1+0x10e4], R3 ;  /* 0x0010e40301007387 */ /* 0x0003e80000100800 */
[----:B------:R-:W4:Y:S01]  /*4b570*/  LDL.LU.64 R144, [R1+0x1870] ;  /* 0x0018700001907983 */ /* 0x000f220000300a00 */
[----:B-1----:R-:W-:-:S03]  /*4b580*/  IMAD.MOV.U32 R3, RZ, RZ, R147 ;  /* 0x000000ffff037224 */ /* 0x002fc600078e0093 */
[----:B------:R-:W-:Y:S04]  /*4b590*/  STL [R1+0x10f8], R148 ;  /* 0x0010f89401007387 */ /* 0x000fe80000100800 */
[----:B------:R1:W-:Y:S04]  /*4b5a0*/  STL [R1+0x10ec], R3 ;  /* 0x0010ec0301007387 */ /* 0x0003e80000100800 */
[----:B------:R-:W4:Y:S01]  /*4b5b0*/  LDL.LU.64 R146, [R1+0x1878] ;  /* 0x0018780001927983 */ /* 0x000f220000300a00 */
[----:B-1----:R-:W-:-:S03]  /*4b5c0*/  IMAD.MOV.U32 R3, RZ, RZ, R149 ;  /* 0x000000ffff037224 */ /* 0x002fc600078e0095 */
        /* <DEDUP_REMOVED lines=17> */
[----:B------:R2:W-:Y:S02]  /*4b6e0*/  STL [R1+0x1114], R3 ;  /* 0x0011140301007387 */ /* 0x0005e40000100800 */
[----:B--2---:R-:W-:Y:S02]  /*4b6f0*/  IMAD.MOV.U32 R3, RZ, RZ, R139 ;  /* 0x000000ffff037224 */ /* 0x004fe400078e008b */
[----:B------:R1:W-:Y:S04]  /*4b700*/  STL [R1+0x1120], R138 ;  /* 0x0011208a01007387 */ /* 0x0003e80000100800 */
[----:B------:R-:W-:Y:S04]  /*4b710*/  STL [R1+0x1128], R128 ;  /* 0x0011288001007387 */ /* 0x000fe80000100800 */
[----:B------:R2:W-:Y:S04]  /*4b720*/  STL [R1+0x111c], R3 ;  /* 0x00111c0301007387 */ /* 0x0005e80000100800 */
[----:B-1----:R-:W3:Y:S01]  /*4b730*/  LDL.LU.64 R138, [R1+0x18a8] ;  /* 0x0018a800018a7983 */ /* 0x002ee20000300a00 */
[----:B--2---:R-:W-:-:S03]  /*4b740*/  IMAD.MOV.U32 R3, RZ, RZ, R129 ;  /* 0x000000ffff037224 */ /* 0x004fc600078e0081 */
[----:B------:R-:W-:Y:S04]  /*4b750*/  STL [R1+0x1130], R140 ;  /* 0x0011308c01007387 */ /* 0x000fe80000100800 */
[----:B------:R1:W-:Y:S02]  /*4b760*/  STL [R1+0x1124], R3 ;  /* 0x0011240301007387 */ /* 0x0003e40000100800 */
[----:B-1----:R-:W-:Y:S02]  /*4b770*/  IMAD.MOV.U32 R3, RZ, RZ, R141 ;  /* 0x000000ffff037224 */ /* 0x002fe400078e008d */
[----:B------:R-:W2:Y:S04]  /*4b780*/  LDL.LU.64 R140, [R1+0x18b0] ;  /* 0x0018b000018c7983 */ /* 0x000ea80000300a00 */
[----:B------:R1:W-:Y:S04]  /*4b790*/  STL [R1+0x112c], R3 ;  /* 0x00112c0301007387 */ /* 0x0003e80000100800 */
[----:B------:R1:W-:Y:S02]  /*4b7a0*/  STL [R1+0x1138], R142 ;  /* 0x0011388e01007387 */ /* 0x0003e40000100800 */
[----:B-1----:R-:W-:-:S02]  /*4b7b0*/  IMAD.MOV.U32 R3, RZ, RZ, R143 ;  /* 0x000000ffff037224 */ /* 0x002fc400078e008f */
[----:B------:R-:W-:Y:S04]  /*4b7c0*/  STL [R1+0x1140], R130 ;  /* 0x0011408201007387 */ /* 0x000fe80000100800 */
[----:B------:R1:W-:Y:S04]  /*4b7d0*/  STL [R1+0x1134], R3 ;  /* 0x0011340301007387 */ /* 0x0003e80000100800 */
[----:B------:R-:W2:Y:S01]  /*4b7e0*/  LDL.LU.64 R142, [R1+0x18b8] ;  /* 0x0018b800018e7983 */ /* 0x000ea20000300a00 */
[----:B-1----:R-:W-:-:S03]  /*4b7f0*/  IMAD.MOV.U32 R3, RZ, RZ, R131 ;  /* 0x000000ffff037224 */ /* 0x002fc600078e0083 */
[----:B----4-:R-:W-:Y:S04]  /*4b800*/  STL [R1+0x1148], R144 ;  /* 0x0011489001007387 */ /* 0x010fe80000100800 */
[----:B------:R1:W-:Y:S02]  /*4b810*/  STL [R1+0x113c], R3 ;  /* 0x00113c0301007387 */ /* 0x0003e40000100800 */
[----:B-1----:R-:W-:Y:S02]  /*4b820*/  IMAD.MOV.U32 R3, RZ, RZ, R145 ;  /* 0x000000ffff037224 */ /* 0x002fe400078e0091 */
[----:B------:R-:W4:Y:S04]  /*4b830*/  LDL.LU.64 R144, [R1+0x18c0] ;  /* 0x0018c00001907983 */ /* 0x000f280000300a00 */
[----:B------:R1:W-:Y:S04]  /*4b840*/  STL [R1+0x1144], R3 ;  /* 0x0011440301007387 */ /* 0x0003e80000100800 */
[----:B------:R1:W-:Y:S02]  /*4b850*/  STL [R1+0x1150], R146 ;  /* 0x0011509201007387 */ /* 0x0003e40000100800 */
[----:B-1----:R-:W-:-:S02]  /*4b860*/  MOV R3, R147 ;  /* 0x0000009300037202 */ /* 0x002fc40000000f00 */
[----:B------:R-:W-:Y:S04]  /*4b870*/  STL [R1+0x1158], R148 ;  /* 0x0011589401007387 */ /* 0x000fe80000100800 */
[----:B------:R1:W-:Y:S04]  /*4b880*/  STL [R1+0x114c], R3 ;  /* 0x00114c0301007387 */ /* 0x0003e80000100800 */
[----:B------:R-:W4:Y:S01]  /*4b890*/  LDL.LU.64 R146, [R1+0x18c8] ;  /* 0x0018c80001927983 */ /* 0x000f220000300a00 */
[----:B-1----:R-:W-:-:S03]  /*4b8a0*/  IMAD.MOV.U32 R3, RZ, RZ, R149 ;  /* 0x000000ffff037224 */ /* 0x002fc600078e0095 */
        /* <DEDUP_REMOVED lines=14> */
[----:B------:R-:W3:Y:S04]  /*4b990*/  LDL.LU.64 R124, [R1+0x18e8] ;  /* 0x0018e800017c7983 */ /* 0x000ee80000300a00 */
[----:B------:R-:W3:Y:S01]  /*4b9a0*/  LDL.LU.64 R126, [R1+0x18f0] ;  /* 0x0018f000017e7983 */ /* 0x000ee20000300a00 */
[----:B-1----:R-:W-:-:S05]  /*4b9b0*/  IMAD.MOV.U32 R3, RZ, RZ, R137 ;  /* 0x000000ffff037224 */ /* 0x002fca00078e0089 */
[----:B------:R1:W-:Y:S04]  /*4b9c0*/  STL [R1+0x1174], R3 ;  /* 0x0011740301007387 */ /* 0x0003e80000100800 */
[----:B------:R-:W-:Y:S04]  /*4b9d0*/  STL [R1+0x1180], R138 ;  /* 0x0011808a01007387 */ /* 0x000fe80000100800 */
[----:B------:R-:W3:Y:S01]  /*4b9e0*/  LDL.LU.64 R128, [R1+0x18f8] ;  /* 0x0018f80001807983 */ /* 0x000ee20000300a00 */
[----:B-1----:R-:W-:-:S03]  /*4b9f0*/  IMAD.MOV.U32 R3, RZ, RZ, R139 ;  /* 0x000000ffff037224 */ /* 0x002fc600078e008b */
[----:B------:R-:W3:Y:S04]  /*4ba00*/  LDL.LU.64 R130, [R1+0x1900] ;  /* 0x0019000001827983 */ /* 0x000ee80000300a00 */
[----:B------:R1:W-:Y:S04]  /*4ba10*/  STL [R1+0x117c], R3 ;  /* 0x00117c0301007387 */ /* 0x0003e80000100800 */
[----:B--2---:R-:W-:Y:S04]  /*4ba20*/  STL [R1+0x1188], R140 ;  /* 0x0011888c01007387 */ /* 0x004fe80000100800 */
[----:B------:R-:W2:Y:S01]  /*4ba30*/  LDL.LU.64 R132, [R1+0x1908] ;  /* 0x0019080001847983 */ /* 0x000ea20000300a00 */
[----:B-1----:R-:W-:-:S03]  /*4ba40*/  IMAD.MOV.U32 R3, RZ, RZ, R141 ;  /* 0x000000ffff037224 */ /* 0x002fc600078e008d */
[----:B------:R-:W2:Y:S04]  /*4ba50*/  LDL.LU.64 R134, [R1+0x1910] ;  /* 0x0019100001867983 */ /* 0x000ea80000300a00 */
[----:B------:R1:W-:Y:S04]  /*4ba60*/  STL [R1+0x1184], R3 ;  /* 0x0011840301007387 */ /* 0x0003e80000100800 */
[----:B------:R-:W-:Y:S04]  /*4ba70*/  STL [R1+0x1190], R142 ;  /* 0x0011908e01007387 */ /* 0x000fe80000100800 */
[----:B------:R-:W2:Y:S01]  /*4ba80*/  LDL.LU.64 R136, [R1+0x1918] ;  /* 0x0019180001887983 */ /* 0x000ea20000300a00 */
[----:B-1----:R-:W-:-:S03]  /*4ba90*/  MOV R3, R143 ;  /* 0x0000008f00037202 */ /* 0x002fc60000000f00 */
[----:B------:R-:W2:Y:S04]  /*4baa0*/  LDL.LU.64 R138, [R1+0x1920] ;  /* 0x00192000018a7983 */ /* 0x000ea80000300a00 */
[----:B------:R1:W-:Y:S04]  /*4bab0*/  STL [R1+0x118c], R3 ;  /* 0x00118c0301007387 */ /* 0x0003e80000100800 */
[----:B----4-:R-:W-:Y:S01]  /*4bac0*/  STL [R1+0x1198], R144 ;  /* 0x0011989001007387 */ /* 0x010fe20000100800 */
[----:B-1----:R-:W-:-:S03]  /*4bad0*/  IMAD.MOV.U32 R3, RZ, RZ, R145 ;  /* 0x000000ffff037224 */ /* 0x002fc600078e0091 */
[----:B------:R-:W4:Y:S04]  /*4bae0*/  LDL.LU.64 R140, [R1+0x1928] ;  /* 0x00192800018c7983 */ /* 0x000f280000300a00 */
[----:B------:R-:W4:Y:S04]  /*4baf0*/  LDL.LU.64 R142, [R1+0x1930] ;  /* 0x00193000018e7983 */ /* 0x000f280000300a00 */
[----:B------:R1:W-:Y:S02]  /*4bb00*/  STL [R1+0x1194], R3 ;  /* 0x0011940301007387 */ /* 0x0003e40000100800 */
[----:B-1----:R-:W-:-:S02]  /*4bb10*/  IMAD.MOV.U32 R3, RZ, RZ, R147 ;  /* 0x000000ffff037224 */ /* 0x002fc400078e0093 */
[----:B------:R1:W-:Y:S04]  /*4bb20*/  STL [R1+0x11a0], R146 ;  /* 0x0011a09201007387 */ /* 0x0003e80000100800 */
[----:B------:R-:W4:Y:S04]  /*4bb30*/  LDL.LU.64 R144, [R1+0x1938] ;  /* 0x0019380001907983 */ /* 0x000f280000300a00 */
[----:B------:R-:W-:Y:S04]  /*4bb40*/  STL [R1+0x11a8], R148 ;  /* 0x0011a89401007387 */ /* 0x000fe80000100800 */
[----:B------:R3:W-:Y:S04]  /*4bb50*/  STL [R1+0x119c], R3 ;  /* 0x00119c0301007387 */ /* 0x0007e80000100800 */
[----:B-1----:R-:W4:Y:S01]  /*4bb60*/  LDL.LU.64 R146, [R1+0x1940] ;  /* 0x0019400001927983 */ /* 0x002f220000300a00 */
[----:B---3--:R-:W-:-:S03]  /*4bb70*/  IMAD.MOV.U32 R3, RZ, RZ, R149 ;  /* 0x000000ffff037224 */ /* 0x008fc600078e0095 */
[----:B------:R-:W-:Y:S04]  /*4bb80*/  STL [R1+0x11b0], R122 ;  /* 0x0011b07a01007387 */ /* 0x000fe80000100800 */
[----:B------:R1:W-:Y:S04]  /*4bb90*/  STL [R1+0x11a4], R3 ;  /* 0x0011a40301007387 */ /* 0x0003e80000100800 */
[----:B------:R-:W3:Y:S01]  /*4bba0*/  LDL.LU.64 R148, [R1+0x1948] ;  /* 0x0019480001947983 */ /* 0x000ee20000300a00 */
[----:B-1----:R-:W-:-:S03]  /*4bbb0*/  IMAD.MOV.U32 R3, RZ, RZ, R123 ;  /* 0x000000ffff037224 */ /* 0x002fc600078e007b */
[----:B------:R-:W-:Y:S04]  /*4bbc0*/  STL [R1+0x11b8], R150 ;  /* 0x0011b89601007387 */ /* 0x000fe80000100800 */
[----:B------:R1:W-:Y:S02]  /*4bbd0*/  STL [R1+0x11ac], R3 ;  /* 0x0011ac0301007387 */ /* 0x0003e40000100800 */
[----:B-1----:R-:W-:Y:S02]  /*4bbe0*/  IMAD.MOV.U32 R3, RZ, RZ, R151 ;  /* 0x000000ffff037224 */ /* 0x002fe400078e0097 */
[----:B------:R-:W3:Y:S04]  /*4bbf0*/  LDL.LU.64 R150, [R1+0x1950] ;  /* 0x0019500001967983 */ /* 0x000ee80000300a00 */
[----:B------:R1:W-:Y:S04]  /*4bc00*/  STL [R1+0x11b4], R3 ;  /* 0x0011b40301007387 */ /* 0x0003e80000100800 */
[----:B------:R-:W-:Y:S01]  /*4bc10*/  STL [R1+0x11c0], R124 ;  /* 0x0011c07c01007387 */ /* 0x000fe20000100800 */
[----:B-1----:R-:W-:-:S03]  /*4bc20*/  IMAD.MOV.U32 R3, RZ, RZ, R125 ;  /* 0x000000ffff037224 */ /* 0x002fc600078e007d */
[----:B------:R-:W-:Y:S04]  /*4bc30*/  STL [R1+0x11c8], R126 ;  /* 0x0011c87e01007387 */ /* 0x000fe80000100800 */
[----:B------:R1:W-:Y:S02]  /*4bc40*/  STL [R1+0x11bc], R3 ;  /* 0x0011bc0301007387 */ /* 0x0003e40000100800 */
[----:B-1----:R-:W-:Y:S02]  /*4bc50*/  IMAD.MOV.U32 R3, RZ, RZ, R127 ;  /* 0x000000ffff037224 */ /* 0x002fe400078e007f */
        /* <DEDUP_REMOVED lines=11> */
[----:B------:R-:W-:Y:S01]  /*4bd10*/  IMAD.MOV.U32 R16, RZ, RZ, R19 ;  /* 0x000000ffff107224 */ /* 0x000fe200078e0013 */
[----:B------:R-:W-:Y:S04]  /*4bd20*/  STL [R1+0x11d0], R128 ;  /* 0x0011d08001007387 */ /* 0x000fe80000100800 */
[----:B------:R1:W-:Y:S04]  /*4bd30*/  STL [R1+0x11c4], R3 ;  /* 0x0011c40301007387 */ /* 0x0003e80000100800 */
[----:B------:R-:W-:Y:S01]  /*4bd40*/  STL [R1+0x11d8], R130 ;  /* 0x0011d88201007387 */ /* 0x000fe20000100800 */
[----:B-1----:R-:W-:-:S05]  /*4bd50*/  MOV R3, R129 ;  /* 0x0000008100037202 */ /* 0x002fca0000000f00 */
[----:B------:R1:W-:Y:S02]  /*4bd60*/  STL [R1+0x11cc], R3 ;  /* 0x0011cc0301007387 */ /* 0x0003e40000100800 */
[----:B-1----:R-:W-:Y:S02]  /*4bd70*/  IMAD.MOV.U32 R3, RZ, RZ, R131 ;  /* 0x000000ffff037224 */ /* 0x002fe400078e0083 */
[----:B--2---:R-:W-:Y:S04]  /*4bd80*/  STL [R1+0x11e0], R132 ;  /* 0x0011e08401007387 */ /* 0x004fe80000100800 */
[----:B------:R1:W-:Y:S04]  /*4bd90*/  STL [R1+0x11d4], R3 ;  /* 0x0011d40301007387 */ /* 0x0003e80000100800 */
[----:B------:R-:W-:Y:S01]  /*4bda0*/  STL [R1+0x11e8], R134 ;  /* 0x0011e88601007387 */ /* 0x000fe20000100800 */
[----:B-1----:R-:W-:-:S05]  /*4bdb0*/  IMAD.MOV.U32 R3, RZ, RZ, R133 ;  /* 0x000000ffff037224 */ /* 0x002fca00078e0085 */
[----:B------:R1:W-:Y:S04]  /*4bdc0*/  STL [R1+0x11dc], R3 ;  /* 0x0011dc0301007387 */ /* 0x0003e80000100800 */
[----:B------:R-:W-:Y:S01]  /*4bdd0*/  STL [R1+0x11f0], R136 ;  /* 0x0011f08801007387 */ /* 0x000fe20000100800 */
[----:B-1----:R-:W-:-:S05]  /*4bde0*/  IMAD.MOV.U32 R3, RZ, RZ, R135 ;  /* 0x000000ffff037224 */ /* 0x002fca00078e0087 */
[----:B------:R1:W-:Y:S04]  /*4bdf0*/  STL [R1+0x11e4], R3 ;  /* 0x0011e40301007387 */ /* 0x0003e80000100800 */
[----:B------:R-:W-:Y:S01]  /*4be00*/  STL [R1+0x11f8], R138 ;  /* 0x0011f88a01007387 */ /* 0x000fe20000100800 */
[----:B-1----:R-:W-:-:S05]  /*4be10*/  IMAD.MOV.U32 R3, RZ, RZ, R137 ;  /* 0x000000ffff037224 */ /* 0x002fca00078e0089 */
[----:B------:R1:W-:Y:S02]  /*4be20*/  STL [R1+0x11ec], R3 ;  /* 0x0011ec0301007387 */ /* 0x0003e40000100800 */
[----:B-1----:R-:W-:Y:S02]  /*4be30*/  IMAD.MOV.U32 R3, RZ, RZ, R139 ;  /* 0x000000ffff037224 */ /* 0x002fe400078e008b */
[----:B----4-:R-:W-:Y:S04]  /*4be40*/  STL [R1+0x1200], R140 ;  /* 0x0012008c01007387 */ /* 0x010fe80000100800 */
[----:B------:R1:W-:Y:S04]  /*4be50*/  STL [R1+0x11f4], R3 ;  /* 0x0011f40301007387 */ /* 0x0003e80000100800 */
[----:B------:R-:W-:Y:S01]  /*4be60*/  STL [R1+0x1208], R142 ;  /* 0x0012088e01007387 */ /* 0x000fe20000100800 */
[----:B-1----:R-:W-:-:S05]  /*4be70*/  IMAD.MOV.U32 R3, RZ, RZ, R141 ;  /* 0x000000ffff037224 */ /* 0x002fca00078e008d */
[----:B------:R1:W-:Y:S04]  /*4be80*/  STL [R1+0x11fc], R3 ;  /* 0x0011fc0301007387 */ /* 0x0003e80000100800 */
[----:B------:R-:W-:Y:S01]  /*4be90*/  STL [R1+0x1210], R144 ;  /* 0x0012109001007387 */ /* 0x000fe20000100800 */
[----:B-1----:R-:W-:-:S05]  /*4bea0*/  IMAD.MOV.U32 R3, RZ, RZ, R143 ;  /* 0x000000ffff037224 */ /* 0x002fca00078e008f */
[----:B------:R1:W-:Y:S01]  /*4beb0*/  STL [R1+0x1204], R3 ;  /* 0x0012040301007387 */ /* 0x0003e20000100800 */
[----:B------:R-:W-:Y:S02]  /*4bec0*/  IMAD.MOV.U32 R154, RZ, RZ, R157 ;  /* 0x000000ffff9a7224 */ /* 0x000fe400078e009d */
[----:B------:R-:W-:Y:S02]  /*4bed0*/  IMAD.MOV.U32 R19, RZ, RZ, R20 ;  /* 0x000000ffff137224 */ /* 0x000fe400078e0014 */
[----:B------:R-:W-:Y:S01]  /*4bee0*/  IMAD.MOV.U32 R157, RZ, RZ, R158 ;  /* 0x000000ffff9d7224 */ /* 0x000fe200078e009e */
[----:B-1----:R-:W-:Y:S01]  /*4bef0*/  MOV R3, R145 ;  /* 0x0000009100037202 */ /* 0x002fe20000000f00 */
[----:B------:R-:W-:Y:S01]  /*4bf00*/  IMAD.MOV.U32 R20, RZ, RZ, R23 ;  /* 0x000000ffff147224 */ /* 0x000fe200078e0017 */
[----:B------:R-:W-:Y:S01]  /*4bf10*/  MOV R23, R152 ;  /* 0x0000009800177202 */ /* 0x000fe20000000f00 */
[----:B------:R-:W-:Y:S02]  /*4bf20*/  IMAD.MOV.U32 R158, RZ, RZ, R161 ;  /* 0x000000ffff9e7224 */ /* 0x000fe400078e00a1 */
[----:B------:R1:W-:Y:S01]  /*4bf30*/  STL [R1+0x120c], R3 ;  /* 0x00120c0301007387 */ /* 0x0003e20000100800 */
[----:B-----5:R-:W-:-:S02]  /*4bf40*/  IMAD.MOV.U32 R161, RZ, RZ, R4 ;  /* 0x000000ffffa17224 */ /* 0x020fc400078e0004 */
[----:B------:R-:W-:Y:S01]  /*4bf50*/  IMAD.MOV.U32 R152, RZ, RZ, R155 ;  /* 0x000000ffff987224 */ /* 0x000fe200078e009b */
[----:B------:R-:W-:Y:S01]  /*4bf60*/  STL [R1+0x1218], R146 ;  /* 0x0012189201007387 */ /* 0x000fe20000100800 */
[----:B------:R-:W-:Y:S02]  /*4bf70*/  IMAD.MOV.U32 R155, RZ, RZ, R156 ;  /* 0x000000ffff9b7224 */ /* 0x000fe400078e009c */
[----:B-1----:R-:W-:Y:S02]  /*4bf80*/  IMAD.MOV.U32 R3, RZ, RZ, R147 ;  /* 0x000000ffff037224 */ /* 0x002fe400078e0093 */
[----:B------:R-:W-:Y:S02]  /*4bf90*/  IMAD.MOV.U32 R156, RZ, RZ, R159 ;  /* 0x000000ffff9c7224 */ /* 0x000fe400078e009f */
[----:B---3--:R-:W-:Y:S01]  /*4bfa0*/  IMAD.MOV.U32 R4, RZ, RZ, R149 ;  /* 0x000000ffff047224 */ /* 0x008fe200078e0095 */
[----:B------:R-:W-:Y:S01]  /*4bfb0*/  MOV R159, R160 ;  /* 0x000000a0009f7202 */ /* 0x000fe20000000f00 */
[----:B------:R-:W-:Y:S01]  /*4bfc0*/  STL [R1+0x1214], R3 ;  /* 0x0012140301007387 */ /* 0x000fe20000100800 */
[----:B------:R-:W-:-:S02]  /*4bfd0*/  IMAD.MOV.U32 R160, RZ, RZ, R5 ;  /* 0x000000ffffa07224 */ /* 0x000fc400078e0005 */
[----:B------:R-:W-:Y:S01]  /*4bfe0*/  IMAD.U32 R5, RZ, RZ, UR5 ;  /* 0x00000005ff057e24 */ /* 0x000fe2000f8e00ff */
[----:B------:R-:W-:Y:S04]  /*4bff0*/  STL [R1+0x1220], R148 ;  /* 0x0012209401007387 */ /* 0x000fe80000100800 */
[----:B------:R1:W-:Y:S02]  /*4c000*/  STL [R1+0x121c], R4 ;  /* 0x00121c0401007387 */ /* 0x0003e40000100800 */
[----:B-1----:R-:W-:Y:S02]  /*4c010*/  IMAD.MOV.U32 R4, RZ, RZ, R151 ;  /* 0x000000ffff047224 */ /* 0x002fe400078e0097 */
[----:B------:R1:W-:Y:S04]  /*4c020*/  STL [R1+0x1228], R150 ;  /* 0x0012289601007387 */ /* 0x0003e80000100800 */
[----:B------:R2:W-:Y:S04]  /*4c030*/  STL [R1+0x1238], R5 ;  /* 0x0012380501007387 */ /* 0x0005e80000100800 */
[----:B------:R2:W-:Y:S04]  /*4c040*/  STL [R1+0x1224], R4 ;  /* 0x0012240401007387 */ /* 0x0005e80000100800 */
[----:B------:R2:W-:Y:S04]  /*4c050*/  STL [R1], RZ ;  /* 0x000000ff01007387 */ /* 0x0005e80000100800 */
        /* <DEDUP_REMOVED lines=126> */
[----:B------:R2:W-:Y:S01]  /*4c840*/  STL [R1+0x1fc], RZ ;  /* 0x0001fcff01007387 */ /* 0x0005e20000100800 */
[----:B------:R-:W-:-:S04]  /*4c850*/  SHF.R.S32.HI R3, RZ, 0x1f, R0 ;  /* 0x0000001fff037819 */ /* 0x000fc80000011400 */
[----:B------:R-:W-:Y:S01]  /*4c860*/  LEA.HI R3, R3, R0, RZ, 0x7 ;  /* 0x0000000003037211 */ /* 0x000fe200078f38ff */
[----:B------:R-:W-:-:S03]  /*4c870*/  UMOV UR10, 0x1 ;  /* 0x00000001000a7882 */ /* 0x000fc60000000000 */
[----:B------:R-:W-:Y:S01]  /*4c880*/  SHF.R.S32.HI R3, RZ, 0x7, R3 ;  /* 0x00000007ff037819 */ /* 0x000fe20000011403 */
[----:B------:R-:W-:Y:S01]  /*4c890*/  USHF.R.S32.HI UR8, URZ, 0x1f, UR7 ;  /* 0x0000001f3f087899 */ /* 0x000fe20008011407 */
[----:B------:R-:W-:Y:S01]  /*4c8a0*/  IMAD.U32 R0, RZ, RZ, UR10 ;  /* 0x0000000aff007e24 */ /* 0x000fe2000f8e00ff */
[----:B------:R-:W-:Y:S01]  /*4c8b0*/  USHF.R.S32.HI UR9, URZ, 0x1f, UR50 ;  /* 0x0000001f3f097899 */ /* 0x000fe20008011432 */
        /* <DEDUP_REMOVED lines=63> */
[----:B-1----:R-:W-:Y:S01]  /*4ccb0*/  CS2R R150, SRZ ;  /* 0x0000000000967805 */ /* 0x002fe2000001ff00 */
[----:B------:R-:W-:Y:S01]  /*4ccc0*/  VIADD R3, R3, 0xfffffffe ;  /* 0xfffffffe03037836 */ /* 0x000fe20000000000 */
[----:B------:R-:W-:-:S02]  /*4ccd0*/  USHF.L.U32 UR5, UR7, 0x2, URZ ;  /* 0x0000000207057899 */ /* 0x000fc4000800063f */
[----:B------:R-:W-:Y:S01]  /*4cce0*/  USHF.L.U32 UR6, UR50, 0x2, URZ ;  /* 0x0000000232067899 */ /* 0x000fe2000800063f */
[----:B------:R-:W-:Y:S01]  /*4ccf0*/  UMOV UR61, 0xffffffff ;  /* 0xffffffff003d7882 */ /* 0x000fe20000000000 */
[----:B------:R-:W-:Y:S02]  /*4cd00*/  USHF.L.U64.HI UR7, UR7, 0x2, UR8 ;  /* 0x0000000207077899 */ /* 0x000fe40008010208 */
[----:B------:R-:W-:Y:S01]  /*4cd10*/  USHF.L.U64.HI UR50, UR50, 0x2, UR9 ;  /* 0x0000000232327899 */ /* 0x000fe20008010209 */
[----:B--2---:R-:W-:-:S11]  /*4cd20*/  UMOV UR51, URZ ;  /* 0x0000003f00337c82 */ /* 0x004fd60008000000 */
.L_x_1:
[----:B------:R-:W-:Y:S01]  /*4cd30*/  STL.64 [R1+0x1c60], R250 ;  /* 0x001c60fa01007387 */ /* 0x000fe20000100a00 */
[----:B------:R-:W-:Y:S01]  /*4cd40*/  UIADD3 UR61, UR61, 0x1, URZ ;  /* 0x000000013d3d7890 */ /* 0x000fe2000fffe03f */
[----:B------:R-:W-:-:S04]  /*4cd50*/  DEPBAR.LE SB0, 0x2 ;  /* 0x000080800000791a */ /* 0x000fc80000000000 */
        /* <DEDUP_REMOVED lines=49> */
[----:B-----5:R-:W-:Y:S04]  /*4d070*/  STL.64 [R1+0x1ad0], R150 ;  /* 0x001ad09601007387 */ /* 0x020fe80000100a00 */
        /* <DEDUP_REMOVED lines=13> */
[----:B-1----:R-:W2:Y:S04]  /*4d150*/  LDL.LU.64 R124, [R1] ;  /* 0x00000000017c7983 */ /* 0x002ea80000300a00 */
        /* <DEDUP_REMOVED lines=62> */
[----:B------:R-:W2:Y:S01]  /*4d540*/  LDL.LU.64 R250, [R1+0x1f8] ;  /* 0x0001f80001fa7983 */ /* 0x000ea20000300a00 */
[----:B------:R-:W-:Y:S01]  /*4d550*/  UISETP.GT.AND UP0, UPT, UR61, 0x2, UPT ;  /* 0x000000023d00788c */ /* 0x000fe2000bf04270 */
[----:B------:R-:W-:Y:S03]  /*4d560*/  BAR.SYNC.DEFER_BLOCKING 0x0 ;  /* 0x0000000000007b1d */ /* 0x000fe60000010000 */
[----:B------:R-:W-:-:S04]  /*4d570*/  USEL UR61, UR61, URZ, !UP0 ;  /* 0x0000003f3d3d7287 */ /* 0x000fc8000c000000 */
[----:B------:R-:W-:Y:S02]  /*4d580*/  ULEA UR8, UR61, UR60, 0xf ;  /* 0x0000003c3d087291 */ /* 0x000fe4000f8e783f */
[----:B------:R-:W-:Y:S01]  /*4d590*/  ULEA UR9, UR61, UR60, 0x12 ;  /* 0x0000003c3d097291 */ /* 0x000fe2000f8e903f */
[----:B------:R-:W3:Y:S01]  /*4d5a0*/  LDL R3, [R1+0x1238] ;  /* 0x0012380001037983 */ /* 0x000ee20000100800 */
[----:B------:R-:W-:Y:S02]  /*4d5b0*/  UIADD3 UR8, UR8, 0xc0000, URZ ;  /* 0x000c000008087890 */ /* 0x000fe4000fffe03f */
[----:B------:R-:W-:Y:S01]  /*4d5c0*/  USHF.R.U32.HI UR9, URZ, 0x4, UR9 ;  /* 0x000000043f097899 */ /* 0x000fe20008011609 */
[----:B------:R-:W-:Y:S01]  /*4d5d0*/  STL [R1+0x1a4c], R2 ;  /* 0x001a4c0201007387 */ /* 0x000fe20000100800 */
[----:B------:R-:W-:Y:S02]  /*4d5e0*/  USHF.R.U32.HI UR8, URZ, 0x4, UR8 ;  /* 0x000000043f087899 */ /* 0x000fe40008011608 */
[----:B------:R-:W-:-:S02]  /*4d5f0*/  USGXT.U32 UR46, UR9, 0xe ;  /* 0x0000000e092e789a */ /* 0x000fc40008000000 */
[----:B------:R-:W-:Y:S01]  /*4d600*/  USGXT.U32 UR44, UR8, 0xe ;  /* 0x0000000e082c789a */ /* 0x000fe20008000000 */
[----:B------:R-:W-:Y:S01]  /*4d610*/  UMOV UR47, 0x40000040 ;  /* 0x40000040002f7882 */ /* 0x000fe20000000000 */
[----:B------:R-:W-:Y:S01]  /*4d620*/  UMOV UR45, 0x40000040 ;  /* 0x40000040002d7882 */ /* 0x000fe20000000000 */
[----:B------:R-:W-:Y:S02]  /*4d630*/  UIADD3 UR10, UP1, UR46, 0x2, URZ ;  /* 0x000000022e0a7890 */ /* 0x000fe4000ff3e03f */
[----:B------:R-:W-:Y:S01]  /*4d640*/  UIADD3 UR12, UP0, UR44, 0x2, URZ ;  /* 0x000000022c0c7890 */ /* 0x000fe2000ff1e03f */
[----:B------:R-:W-:Y:S01]  /*4d650*/  UMOV UR9, URZ ;  /* 0x0000003f00097c82 */ /* 0x000fe20008000000 */
[----:B------:R-:W-:Y:S01]  /*4d660*/  UMOV UR8, URZ ;  /* 0x0000003f00087c82 */ /* 0x000fe20008000000 */
[----:B------:R-:W-:Y:S02]  /*4d670*/  UIADD3.X UR11, UR9, 0x40000040, URZ, UP1, !UPT ;  /* 0x40000040090b7890 */ /* 0x000fe40008ffe43f */
[----:B------:R-:W-:-:S02]  /*4d680*/  UIADD3.X UR9, UR8, 0x40000040, URZ, UP0, !UPT ;  /* 0x4000004008097890 */ /* 0x000fc400087fe43f */
[----:B------:R-:W-:Y:S01]  /*4d690*/  UIADD3.64 UR42, UR10, 0x2, URZ ;  /* 0x000000020a2a7897 */ /* 0x000fe2000fffe03f */
[----:B------:R-:W-:Y:S01]  /*4d6a0*/  UMOV UR8, UR12 ;  /* 0x0000000c00087c82 */ /* 0x000fe20008000000 */
[----:B------:R-:W-:Y:S02]  /*4d6b0*/  UIADD3.64 UR38, UR10, 0x4, URZ ;  /* 0x000000040a267897 */ /* 0x000fe4000fffe03f */
[----:B------:R-:W-:Y:S02]  /*4d6c0*/  UIADD3.64 UR40, UR8, 0x2, URZ ;  /* 0x0000000208287897 */ /* 0x000fe4000fffe03f */
[----:B------:R-:W-:Y:S02]  /*4d6d0*/  UIADD3.64 UR36, UR8, 0x4, URZ ;  /* 0x0000000408247897 */ /* 0x000fe4000fffe03f */
[----:B------:R-:W-:Y:S02]  /*4d6e0*/  UIADD3.64 UR54, UR10, 0x7fe, URZ ;  /* 0x000007fe0a367897 */ /* 0x000fe4000fffe03f */
[----:B------:R-:W-:-:S02]  /*4d6f0*/  UIADD3.64 UR52, UR8, 0x1fe, URZ ;  /* 0x000001fe08347897 */ /* 0x000fc4000fffe03f */
[----:B------:R-:W-:Y:S02]  /*4d700*/  UIADD3.64 UR58, UR10, 0x800, URZ ;  /* 0x000008000a3a7897 */ /* 0x000fe4000fffe03f */
[----:B------:R-:W-:Y:S02]  /*4d710*/  UIADD3.64 UR56, UR8, 0x200, URZ ;  /* 0x0000020008387897 */ /* 0x000fe4000fffe03f */
[----:B------:R-:W-:Y:S02]  /*4d720*/  UIADD3.64 UR18, UR10, 0x802, URZ ;  /* 0x000008020a127897 */ /* 0x000fe4000fffe03f */
[----:B------:R-:W-:Y:S02]  /*4d730*/  UIADD3.64 UR16, UR8, 0x202, URZ ;  /* 0x0000020208107897 */ /* 0x000fe4000fffe03f */
[----:B------:R-:W-:Y:S02]  /*4d740*/  UIADD3.64 UR22, UR10, 0x1000, URZ ;  /* 0x000010000a167897 */ /* 0x000fe4000fffe03f */
[----:B------:R-:W-:-:S02]  /*4d750*/  UIADD3.64 UR20, UR8, 0x400, URZ ;  /* 0x0000040008147897 */ /* 0x000fc4000fffe03f */
[----:B------:R-:W-:Y:S01]  /*4d760*/  UIADD3.64 UR34, UR10, 0x1002, URZ ;  /* 0x000010020a227897 */ /* 0x000fe2000fffe03f */
[----:B------:R-:W-:Y:S01]  /*4d770*/  UMOV UR12, UR16 ;  /* 0x00000010000c7c82 */ /* 0x000fe20008000000 */
[----:B------:R-:W-:Y:S01]  /*4d780*/  UMOV UR13, UR17 ;  /* 0x00000011000d7c82 */ /* 0x000fe20008000000 */
[----:B------:R-:W-:Y:S02]  /*4d790*/  UIADD3.64 UR32, UR8, 0x402, URZ ;  /* 0x0000040208207897 */ /* 0x000fe4000fffe03f */
[----:B------:R-:W-:Y:S02]  /*4d7a0*/  UIADD3.64 UR30, UR10, 0x1004, URZ ;  /* 0x000010040a1e7897 */ /* 0x000fe4000fffe03f */
[----:B------:R-:W-:Y:S02]  /*4d7b0*/  UIADD3.64 UR28, UR8, 0x404, URZ ;  /* 0x00000404081c7897 */ /* 0x000fe4000fffe03f */
[----:B------:R-:W-:Y:S02]  /*4d7c0*/  UIADD3.64 UR26, UR10, 0x17fe, URZ ;  /* 0x000017fe0a1a7897 */ /* 0x000fe4000fffe03f */
[----:B------:R-:W-:Y:S01]  /*4d7d0*/  UIADD3.64 UR24, UR8, 0x5fe, URZ ;  /* 0x000005fe08187897 */ /* 0x000fe2000fffe03f */
[----:B--2---:R-:W-:-:S06]  /*4d7e0*/  WARPGROUP.ARRIVE ;  /* 0x00000000000079c5 */ /* 0x004fcc0000000000 */
[----:B------:R-:W-:Y:S03]  /*4d7f0*/  HGMMA.64x256x8.F32.TF32 R124, gdesc[UR44], R124, gsb0 ;  /* 0x07e000002c7c79f0 */ /* 0x000fe6000800287c */
[----:B------:R-:W-:Y:S02]  /*4d800*/  WARPGROUP.DEPBAR.LE gsb0, 0x0 ;  /* 0x00008000000079c5 */ /* 0x000fe40000010000 */
[----:B------:R-:W-:-:S15]  /*4d810*/  WARPGROUP.ARRIVE ;  /* 0x00000000000079c5 */ /* 0x000fde0000000000 */
[----:B------:R-:W-:-:S08]  /*4d820*/  NOP ;  /* 0x0000000000007918 */ /* 0x000fd00000000000 */
        /* <DEDUP_REMOVED lines=20> */
[----:B------:R-:W-:Y:S01]  /*4d970*/  HGMMA.64x256x8.F32.TF32 R124, gdesc[UR16], R124, gsb0 ;  /* 0x07e00000107c79f0 */ /* 0x000fe2000800287c */
[----:B------:R-:W-:Y:S02]  /*4d980*/  UIADD3.64 UR18, UR10, 0x804, URZ ;  /* 0x000008040a127897 */ /* 0x000fe4000fffe03f */
[----:B------:R-:W-:-:S07]  /*4d990*/  UIADD3.64 UR16, UR8, 0x204, URZ ;  /* 0x0000020408107897 */ /* 0x000fce000fffe03f */
[----:B------:R-:W-:Y:S01]  /*4d9a0*/  UMOV UR14, UR16 ;  /* 0x00000010000e7c82 */ /* 0x000fe20008000000 */
[----:B------:R-:W-:Y:S01]  /*4d9b0*/  UMOV UR15, UR17 ;  /* 0x00000011000f7c82 */ /* 0x000fe20008000000 */
[----:B------:R-:W-:Y:S02]  /*4d9c0*/  WARPGROUP.DEPBAR.LE gsb0, 0x0 ;  /* 0x00008000000079c5 */ /* 0x000fe40000010000 */
[----:B------:R-:W-:-:S14]  /*4d9d0*/  WARPGROUP.ARRIVE ;  /* 0x00000000000079c5 */ /* 0x000fdc0000000000 */
[----:B------:R-:W-:Y:S01]  /*4d9e0*/  HGMMA.64x256x8.F32.TF32 R124, gdesc[UR16], R124, gsb0 ;  /* 0x07e00000107c79f0 */ /* 0x000fe2000800287c */
[----:B------:R-:W-:Y:S02]  /*4d9f0*/  UIADD3.64 UR18, UR10, 0xffe, URZ ;  /* 0x00000ffe0a127897 */ /* 0x000fe4000fffe03f */
[----:B------:R-:W-:Y:S01]  /*4da00*/  UIADD3.64 UR16, UR8, 0x3fe, URZ ;  /* 0x000003fe08107897 */ /* 0x000fe2000fffe03f */
[----:B------:R-:W-:Y:S02]  /*4da10*/  WARPGROUP.DEPBAR.LE gsb0, 0x0 ;  /* 0x00008000000079c5 */ /* 0x000fe40000010000 */
[----:B------:R-:W-:-:S15]  /*4da20*/  WARPGROUP.ARRIVE ;  /* 0x00000000000079c5 */ /* 0x000fde0000000000 */
[----:B------:R-:W-:-:S07]  /*4da30*/  NOP ;  /* 0x0000000000007918 */ /* 0x000fce0000000000 */
[----:B------:R-:W-:Y:S01]  /*4da40*/  HGMMA.64x256x8.F32.TF32 R124, gdesc[UR16], R124, gsb0 ;  /* 0x07e00000107c79f0 */ /* 0x000fe2000800287c */
[----:B------:R-:W-:Y:S01]  /*4da50*/  UMOV UR18, UR20 ;  /* 0x0000001400127c82 */ /* 0x000fe20008000000 */
[----:B------:R-:W-:Y:S01]  /*4da60*/  UMOV UR19, UR21 ;  /* 0x0000001500137c82 */ /* 0x000fe20008000000 */
[----:B------:R-:W-:Y:S02]  /*4da70*/  WARPGROUP.DEPBAR.LE gsb0, 0x0 ;  /* 0x00008000000079c5 */ /* 0x000fe40000010000 */
[----:B------:R-:W-:-:S15]  /*4da80*/  WARPGROUP.ARRIVE ;  /* 0x00000000000079c5 */ /* 0x000fde0000000000 */
[----:B------:R-:W-:-:S08]  /*4da90*/  NOP ;  /* 0x0000000000007918 */ /* 0x000fd00000000000 */
        /* <DEDUP_REMOVED lines=34> */
[----:B------:R-:W-:Y:S03]  /*4dcc0*/  HGMMA.64x256x8.F32.TF32 R124, gdesc[UR16], R124, gsb0 ;  /* 0x07e00000107c79f0 */ /* 0x000fe6000800287c */
[----:B------:R-:W-:Y:S02]  /*4dcd0*/  WARPGROUP.DEPBAR.LE gsb0, 0x0 ;  /* 0x00008000000079c5 */ /* 0x000fe40000010000 */
[----:B------:R-:W-:-:S15]  /*4dce0*/  WARPGROUP.ARRIVE ;  /* 0x00000000000079c5 */ /* 0x000fde0000000000 */
[----:B------:R-:W-:-:S08]  /*4dcf0*/  NOP ;  /* 0x0000000000007918 */ /* 0x000fd00000000000 */
[----:B------:R-:W-:Y:S03]  /*4dd00*/  HGMMA.64x256x8.F32.TF32 R124, gdesc[UR12], R124, gsb0 ;  /* 0x07e000000c7c79f0 */ /* 0x000fe6000800287c */
[----:B------:R-:W-:Y:S02]  /*4dd10*/  WARPGROUP.DEPBAR.LE gsb0, 0x0 ;  /* 0x00008000000079c5 */ /* 0x000fe40000010000 */
[----:B------:R-:W-:Y:S04]  /*4dd20*/  STL.64 [R1], R124 ;  /* 0x0000007c01007387 */ /* 0x000fe80000100a00 */
        /* <DEDUP_REMOVED lines=63> */
[----:B-1----:R-:W2:Y:S04]  /*4e120*/  LDL.LU.64 R250, [R1+0x1c60] ;  /* 0x001c600001fa7983 */ /* 0x002ea80000300a00 */
[----:B------:R-:W4:Y:S04]  /*4e130*/  LDL.LU.64 R248, [R1+0x1c58] ;  /* 0x001c580001f87983 */ /* 0x000f280000300a00 */
[----:B------:R-:W2:Y:S04]  /*4e140*/  LDL.LU.64 R246, [R1+0x1c50] ;  /* 0x001c500001f67983 */ /* 0x000ea80000300a00 */
        /* <DEDUP_REMOVED lines=21> */
[----:B------:R-:W4:Y:S04]  /*4e2a0*/  LDL.LU.64 R202, [R1+0x1ba0] ;  /* 0x001ba00001ca7983 */ /* 0x000f280000300a00 */
[----:B------:R-:W2:Y:S04]  /*4e2b0*/  LDL.LU.64 R200, [R1+0x1b98] ;  /* 0x001b980001c87983 */ /* 0x000ea80000300a00 */
        /* <DEDUP_REMOVED lines=38> */
[----:B------:R-:W-:Y:S01]  /*4e520*/  UIADD3.64 UR46, UR10, 0x1ffe, URZ ;  /* 0x00001ffe0a2e7897 */ /* 0x000fe2000fffe03f */
[----:B---3--:R-:W-:Y:S01]  /*4e530*/  R2UR UR14, R3 ;  /* 0x00000000030e72ca */ /* 0x008fe200000e0000 */
[----:B------:R-:W-:Y:S01]  /*4e540*/  UIADD3.64 UR42, UR10, 0x2002, URZ ;  /* 0x000020020a2a7897 */ /* 0x000fe2000fffe03f */
[----:B------:R-:W-:Y:S01]  /*4e550*/  R2UR UR15, R0 ;  /* 0x00000000000f72ca */ /* 0x000fe200000e0000 */
[----:B------:R-:W-:Y:S01]  /*4e560*/  UIADD3.64 UR38, UR10, 0x2004, URZ ;  /* 0x000020040a267897 */ /* 0x000fe2000fffe03f */
[----:B------:R-:W1:Y:S01]  /*4e570*/  LDC R3, c[0x0][0x230] ;  /* 0x00008c00ff037b82 */ /* 0x000e620000000800 */
[----:B------:R-:W-:Y:S01]  /*4e580*/  UIADD3.64 UR54, UR10, 0x27fe, URZ ;  /* 0x000027fe0a367897 */ /* 0x000fe2000fffe03f */
[----:B------:R-:W-:Y:S01]  /*4e590*/  LOP3.LUT R0, R7, 0x2, RZ, 0xfc, !PT ;  /* 0x0000000207007812 */ /* 0x000fe200078efcff */
[----:B------:R-:W-:Y:S01]  /*4e5a0*/  UIADD3.64 UR58, UR10, 0x2800, URZ ;  /* 0x000028000a3a7897 */ /* 0x000fe2000fffe03f */
[----:B------:R-:W-:Y:S01]  /*4e5b0*/  IADD3 R9, P3, R9, UR5, RZ ;  /* 0x0000000509097c10 */ /* 0x000fe2000ff7e0ff */
[----:B------:R-:W-:Y:S01]  /*4e5c0*/  UIADD3.64 UR18, UR10, 0x3802, URZ ;  /* 0x000038020a127897 */ /* 0x000fe2000fffe03f */
[----:B------:R-:W-:Y:S01]  /*4e5d0*/  IADD3 R11, P4, R11, UR5, RZ ;  /* 0x000000050b0b7c10 */ /* 0x000fe2000ff9e0ff */
[----:B------:R3:W-:Y:S01]  /*4e5e0*/  STL [R1+0x1a50], R6 ;  /* 0x001a500601007387 */ /* 0x0007e20000100800 */
[----:B------:R-:W-:Y:S01]  /*4e5f0*/  IADD3.X R8, R8, UR7, RZ, P3, !PT ;  /* 0x0000000708087c10 */ /* 0x000fe20009ffe4ff */
[----:B------:R-:W-:Y:S01]  /*4e600*/  IMAD.MOV.U32 R4, RZ, RZ, R9 ;  /* 0x000000ffff047224 */ /* 0x000fe200078e0009 */
[----:B------:R-:W-:-:S03]  /*4e610*/  IADD3.X R10, R10, UR7, RZ, P4, !PT ;  /* 0x000000070a0a7c10 */ /* 0x000fc6000a7fe4ff */
[----:B------:R-:W-:Y:S02]  /*4e620*/  IMAD.MOV.U32 R5, RZ, RZ, R8 ;  /* 0x000000ffff057224 */ /* 0x000fe400078e0008 */
[----:B-1----:R-:W-:-:S05]  /*4e630*/  VIADD R3, R3, 0x7f ;  /* 0x0000007f03037836 */ /* 0x002fca0000000000 */
[----:B------:R-:W-:-:S04]  /*4e640*/  SHF.R.S32.HI R2, RZ, 0x1f, R3 ;  /* 0x0000001fff027819 */ /* 0x000fc80000011403 */
[----:B------:R-:W-:Y:S02]  /*4e650*/  LEA.HI R2, R2, R3, RZ, 0x7 ;  /* 0x0000000302027211 */ /* 0x000fe400078f38ff */
[----:B------:R-:W-:Y:S02]  /*4e660*/  LOP3.LUT R3, R7, 0x20, RZ, 0xfc, !PT ;  /* 0x0000002007037812 */ /* 0x000fe400078efcff */
[----:B------:R-:W-:-:S04]  /*4e670*/  SHF.R.S32.HI R2, RZ, 0x7, R2 ;  /* 0x00000007ff027819 */ /* 0x000fc80000011402 */
[----:B------:R-:W-:-:S04]  /*4e680*/  IADD3 R2, R2, -0x2, RZ ;  /* 0xfffffffe02027810 */ /* 0x000fc80007ffe0ff */
[----:B------:R-:W-:Y:S02]  /*4e690*/  ISETP.LE.AND P0, PT, R2, UR51, PT ;  /* 0x0000003302007c0c */ /* 0x000fe4000bf03270 */
[----:B------:R-:W-:Y:S02]  /*4e6a0*/  LOP3.LUT R2, R7, 0x42, RZ, 0xfc, !PT ;  /* 0x0000004207027812 */ /* 0x000fe400078efcff */
[----:B--2---:R-:W-:Y:S02]  /*4e6b0*/  IADD3 R171, P4, R171, UR5, RZ ;  /* 0x00000005abab7c10 */ /* 0x004fe4000ff9e0ff */
[----:B----4-:R-:W-:Y:S02]  /*4e6c0*/  IADD3 R169, P3, R169, UR5, RZ ;  /* 0x00000005a9a97c10 */ /* 0x010fe4000ff7e0ff */
[----:B------:R-:W-:Y:S02]  /*4e6d0*/  IADD3.X R170, R170, UR7, RZ, P4, !PT ;  /* 0x00000007aaaa7c10 */ /* 0x000fe4000a7fe4ff */
[----:B------:R-:W-:Y:S01]  /*4e6e0*/  IADD3.X R168, R168, UR7, RZ, P3, !PT ;  /* 0x00000007a8a87c10 */ /* 0x000fe20009ffe4ff */
[----:B------:R-:W-:-:S06]  /*4e6f0*/  WARPGROUP.ARRIVE ;  /* 0x00000000000079c5 */ /* 0x000fcc0000000000 */
[----:B------:R-:W-:Y:S01]  /*4e700*/  HGMMA.64x256x8.F32.TF32 R24, gdesc[UR44], R24, gsb0 ;  /* 0x07e000002c1879f0 */ /* 0x000fe20008002818 */
[----:B------:R-:W-:Y:S01]  /*4e710*/  UIADD3.64 UR46, UR10, 0x2000, URZ ;  /* 0x000020000a2e7897 */ /* 0x000fe2000fffe03f */
[----:B------:R-:W-:Y:S01]  /*4e720*/  UMOV UR44, UR8 ;  /* 0x00000008002c7c82 */ /* 0x000fe20008000000 */
[----:B------:R-:W-:Y:S01]  /*4e730*/  UMOV UR45, UR9 ;  /* 0x00000009002d7c82 */ /* 0x000fe20008000000 */
[----:B------:R-:W-:Y:S02]  /*4e740*/  UIMAD UR9, UR51, -0x80, UR14 ;  /* 0xffffff80330978a4 */ /* 0x000fe4000f8e020e */
[----:B------:R-:W-:Y:S02]  /*4e750*/  UIADD3 UR8, UR15, 0x1, URZ ;  /* 0x000000010f087890 */ /* 0x000fe4000fffe03f */
[----:B------:R-:W-:Y:S02]  /*4e760*/  UIADD3.64 UR14, UR10, 0x3804, URZ ;  /* 0x000038040a0e7897 */ /* 0x000fe4000fffe03f */
[----:B------:R-:W-:Y:S01]  /*4e770*/  ISETP.GE.AND P1, PT, R7, UR9, PT ;  /* 0x0000000907007c0c */ /* 0x000fe2000bf26270 */
[----:B------:R-:W-:Y:S01]  /*4e780*/  UISETP.GT.AND UP0, UPT, UR8, 0x2, UPT ;  /* 0x000000020800788c */ /* 0x000fe2000bf04270 */
[----:B------:R-:W-:-:S02]  /*4e790*/  ISETP.GE.AND P2, PT, R0, UR9, PT ;  /* 0x0000000900007c0c */ /* 0x000fc4000bf46270 */
[----:B------:R-:W-:Y:S01]  /*4e7a0*/  SEL R0, RZ, 0x4, P1 ;  /* 0x00000004ff007807 */ /* 0x000fe20000800000 */
[----:B------:R-:W-:-:S03]  /*4e7b0*/  USEL UR8, UR8, URZ, !UP0 ;  /* 0x0000003f08087287 */ /* 0x000fc6000c000000 */
[----:B------:R-:W-:-:S04]  /*4e7c0*/  SEL R0, R0, RZ, !P0 ;  /* 0x000000ff00007207 */ /* 0x000fc80004000000 */
[----:B------:R-:W-:Y:S02]  /*4e7d0*/  ISETP.NE.U32.AND P1, PT, R0, RZ, PT ;  /* 0x000000ff0000720c */ /* 0x000fe40003f25070 */
[----:B------:R-:W-:-:S04]  /*4e7e0*/  SEL R0, RZ, 0x4, P2 ;  /* 0x00000004ff007807 */ /* 0x000fc80001000000 */
[----:B------:R-:W-:-:S04]  /*4e7f0*/  SEL R0, R0, RZ, !P0 ;  /* 0x000000ff00007207 */ /* 0x000fc80004000000 */
[----:B------:R-:W-:Y:S01]  /*4e800*/  ISETP.NE.U32.AND P2, PT, R0, RZ, PT ;  /* 0x000000ff0000720c */ /* 0x000fe20003f45070 */
[----:B------:R-:W-:Y:S02]  /*4e810*/  WARPGROUP.DEPBAR.LE gsb0, 0x0 ;  /* 0x00008000000079c5 */ /* 0x000fe40000010000 */
[----:B------:R-:W-:-:S06]  /*4e820*/  WARPGROUP.ARRIVE ;  /* 0x00000000000079c5 */ /* 0x000fcc0000000000 */
        /* <DEDUP_REMOVED lines=9> */
[----:B------:R-:W-:Y:S01]  /*4e8c0*/  UIADD3.64 UR38, UR10, 0x2802, URZ ;  /* 0x000028020a267897 */ /* 0x000fe2000fffe03f */
[----:B------:R-:W-:Y:S01]  /*4e8d0*/  UMOV UR36, UR22 ;  /* 0x0000001600247c82 */ /* 0x000fe20008000000 */
[----:B------:R-:W-:Y:S01]  /*4e8e0*/  UMOV UR37, UR23 ;  /* 0x0000001700257c82 */ /* 0x000fe20008000000 */
[----:B------:R-:W-:Y:S01]  /*4e8f0*/  UIADD3.64 UR22, UR10, 0x3800, URZ ;  /* 0x000038000a167897 */ /* 0x000fe2000fffe03f */
[----:B------:R-:W-:Y:S02]  /*4e900*/  WARPGROUP.DEPBAR.LE gsb0, 0x0 ;  /* 0x00008000000079c5 */ /* 0x000fe40000010000 */
[----:B------:R-:W-:-:S15]  /*4e910*/  WARPGROUP.ARRIVE ;  /* 0x00000000000079c5 */ /* 0x000fde0000000000 */
[----:B------:R-:W-:-:S06]  /*4e920*/  NOP ;  /* 0x0000000000007918 */ /* 0x000fcc0000000000 */
        /* <DEDUP_REMOVED lines=53> */
[----:B------:R-:W-:-:S06]  /*4ec80*/  ULEA UR16, UR8, UR60, 0xf ;  /* 0x0000003c08107291 */ /* 0x000fcc000f8e783f */
[----:B------:R-:W-:-:S05]  /*4ec90*/  IMAD.U32 R0, RZ, RZ, UR16 ;  /* 0x00000010ff007e24 */ /* 0x000fca000f8e00ff */
[----:B------:R-:W-:Y:S02]  /*4eca0*/  IADD3 R0, R6, 0x100000, R0 ;  /* 0x0010000006007810 */ /* 0x000fe40007ffe000 */
[----:B---3--:R-:W-:Y:S01]  /*4ecb0*/  LOP3.LUT R6, R7, 0x40, RZ, 0xfc, !PT ;  /* 0x0000004007067812 */ /* 0x008fe200078efcff */
[----:B------:R-:W-:Y:S02]  /*4ecc0*/  WARPGROUP.DEPBAR.LE gsb0, 0x0 ;  /* 0x00008000000079c5 */ /* 0x000fe40000010000 */
[----:B------:R-:W-:-:S11]  /*4ecd0*/  WARPGROUP.ARRIVE ;  /* 0x00000000000079c5 */ /* 0x000fd60000000000 */
[----:B------:R-:W-:Y:S03]  /*4ece0*/  HGMMA.64x256x8.F32.TF32 R24, gdesc[UR12], R24, gsb0 ;  /* 0x07e000000c1879f0 */ /* 0x000fe60008002818 */
[----:B------:R-:W-:Y:S02]  /*4ecf0*/  WARPGROUP.DEPBAR.LE gsb0, 0x0 ;  /* 0x00008000000079c5 */ /* 0x000fe40000010000 */
[----:B------:R-:W-:Y:S06]  /*4ed00*/  BAR.SYNC.DEFER_BLOCKING 0x0 ;  /* 0x0000000000007b1d */ /* 0x000fec0000010000 */
[----:B------:R1:W-:Y:S04]  /*4ed10*/  STL [R1+0x1a60], R148 ;  /* 0x001a609401007387 */ /* 0x0003e80000100800 */
[----:B------:R2:W-:Y:S04]  /*4ed20*/  STL [R1+0x1a5c], R149 ;  /* 0x001a5c9501007387 */ /* 0x0005e80000100800 */
[----:B------:R-:W-:Y:S04]  /*4ed30*/  STL [R1+0x1a58], R150 ;  /* 0x001a589601007387 */ /* 0x000fe80000100800 */
[----:B------:R3:W-:Y:S04]  /*4ed40*/  STL [R1+0x1a54], R151 ;  /* 0x001a549701007387 */ /* 0x0007e80000100800 */
[----:B------:R-:W-:Y:S01]  /*4ed50*/  @!PT LDS RZ, [RZ] ;  /* 0x00000000fffff984 */ /* 0x000fe20000000800 */
[----:B------:R-:W-:Y:S01]  /*4ed60*/  @!PT LDS RZ, [RZ] ;  /* 0x00000000fffff984 */ /* 0x000fe20000000800 */
[----:B------:R-:W-:Y:S01]  /*4ed70*/  @!PT LDS RZ, [RZ] ;  /* 0x00000000fffff984 */ /* 0x000fe20000000800 */
[----:B------:R4:W-:Y:S01]  /*4ed80*/  LDGSTS.E [R0+-0x40000], desc[UR48][R4.64], P1 ;  /* 0xc000000004007fae */ /* 0x0009e20008921870 */
[----:B------:R-:W-:-:S02]  /*4ed90*/  ISETP.GE.AND P1, PT, R3, UR9, PT ;  /* 0x0000000903007c0c */ /* 0x000fc4000bf26270 */
[----:B------:R-:W-:Y:S01]  /*4eda0*/  LOP3.LUT R3, R7, 0x22, RZ, 0xfc, !PT ;  /* 0x0000002207037812 */ /* 0x000fe200078efcff */
[----:B----4-:R-:W-:Y:S02]  /*4edb0*/  IMAD.MOV.U32 R4, RZ, RZ, R11 ;  /* 0x000000ffff047224 */ /* 0x010fe400078e000b */
[----:B------:R-:W-:-:S05]  /*4edc0*/  IMAD.MOV.U32 R5, RZ, RZ, R10 ;  /* 0x000000ffff057224 */ /* 0x000fca00078e000a */
[----:B------:R4:W-:Y:S01]  /*4edd0*/  LDGSTS.E [R0+-0x3fff8], desc[UR48][R4.64], P2 ;  /* 0xc000800004007fae */ /* 0x0009e20009121870 */
[----:B------:R-:W-:Y:S02]  /*4ede0*/  ISETP.GE.AND P2, PT, R3, UR9, PT ;  /* 0x0000000903007c0c */ /* 0x000fe4000bf46270 */
[----:B------:R-:W-:-:S04]  /*4edf0*/  SEL R3, RZ, 0x4, P1 ;  /* 0x00000004ff037807 */ /* 0x000fc80000800000 */
[----:B------:R-:W-:-:S04]  /*4ee00*/  SEL R3, R3, RZ, !P0 ;  /* 0x000000ff03037207 */ /* 0x000fc80004000000 */
[----:B------:R-:W-:Y:S01]  /*4ee10*/  ISETP.NE.U32.AND P1, PT, R3, RZ, PT ;  /* 0x000000ff0300720c */ /* 0x000fe20003f25070 */
[----:B----4-:R-:W-:Y:S01]  /*4ee20*/  IMAD.MOV.U32 R4, RZ, RZ, R169 ;  /* 0x000000ffff047224 */ /* 0x010fe200078e00a9 */
[----:B------:R-:W-:Y:S01]  /*4ee30*/  SEL R3, RZ, 0x4, P2 ;  /* 0x00000004ff037807 */ /* 0x000fe20001000000 */
[----:B------:R-:W-:-:S03]  /*4ee40*/  IMAD.MOV.U32 R5, RZ, RZ, R168 ;  /* 0x000000ffff057224 */ /* 0x000fc600078e00a8 */
[----:B------:R-:W-:-:S04]  /*4ee50*/  SEL R3, R3, RZ, !P0 ;  /* 0x000000ff03037207 */ /* 0x000fc80004000000 */
[----:B------:R-:W-:-:S03]  /*4ee60*/  ISETP.NE.U32.AND P2, PT, R3, RZ, PT ;  /* 0x000000ff0300720c */ /* 0x000fc60003f45070 */
[----:B------:R4:W-:Y:S01]  /*4ee70*/  LDGSTS.E [R0+-0x3e000], desc[UR48][R4.64], P1 ;  /* 0xc200000004007fae */ /* 0x0009e20008921870 */
[----:B------:R-:W-:-:S04]  /*4ee80*/  ISETP.GE.AND P1, PT, R6, UR9, PT ;  /* 0x0000000906007c0c */ /* 0x000fc8000bf26270 */
[----:B------:R-:W-:Y:S02]  /*4ee90*/  SEL R3, RZ, 0x4, P1 ;  /* 0x00000004ff037807 */ /* 0x000fe40000800000 */
[----:B------:R-:W-:Y:S02]  /*4eea0*/  ISETP.GE.AND P1, PT, R2, UR9, PT ;  /* 0x0000000902007c0c */ /* 0x000fe4000bf26270 */
[----:B------:R-:W2:Y:S01]  /*4eeb0*/  LDL R2, [R1+0x1a48] ;  /* 0x001a480001027983 */ /* 0x000ea20000100800 */
[----:B------:R-:W-:Y:S02]  /*4eec0*/  SEL R3, R3, RZ, !P0 ;  /* 0x000000ff03037207 */ /* 0x000fe40004000000 */
[----:B----4-:R-:W-:Y:S01]  /*4eed0*/  MOV R4, R171 ;  /* 0x000000ab00047202 */ /* 0x010fe20000000f00 */
[----:B------:R-:W-:Y:S01]  /*4eee0*/  IMAD.MOV.U32 R5, RZ, RZ, R170 ;  /* 0x000000ffff057224 */ /* 0x000fe200078e00aa */
[----:B------:R-:W-:-:S04]  /*4eef0*/  IADD3 R201, P3, R201, UR5, RZ ;  /* 0x00000005c9c97c10 */ /* 0x000fc8000ff7e0ff */
[----:B------:R4:W-:Y:S01]  /*4ef00*/  LDGSTS.E [R0+-0x3dff8], desc[UR48][R4.64], P2 ;  /* 0xc200800004007fae */ /* 0x0009e20009121870 */
[----:B------:R-:W-:Y:S02]  /*4ef10*/  ISETP.NE.U32.AND P2, PT, R3, RZ, PT ;  /* 0x000000ff0300720c */ /* 0x000fe40003f45070 */
[----:B------:R-:W-:Y:S02]  /*4ef20*/  SEL R3, RZ, 0x4, P1 ;  /* 0x00000004ff037807 */ /* 0x000fe40000800000 */
[----:B------:R-:W-:Y:S02]  /*4ef30*/  IADD3.X R200, R200, UR7, RZ, P3, !PT ;  /* 0x00000007c8c87c10 */ /* 0x000fe40009ffe4ff */
[----:B------:R-:W-:Y:S02]  /*4ef40*/  SEL R3, R3, RZ, !P0 ;  /* 0x000000ff03037207 */ /* 0x000fe40004000000 */
[----:B------:R-:W-:Y:S02]  /*4ef50*/  IADD3 R203, P4, R203, UR5, RZ ;  /* 0x00000005cbcb7c10 */ /* 0x000fe4000ff9e0ff */
[----:B------:R-:W-:Y:S01]  /*4ef60*/  ISETP.NE.U32.AND P1, PT, R3, RZ, PT ;  /* 0x000000ff0300720c */ /* 0x000fe20003f25070 */
[----:B----4-:R-:W-:Y:S01]  /*4ef70*/  IMAD.MOV.U32 R4, RZ, RZ, R201 ;  /* 0x000000ffff047224 */ /* 0x010fe200078e00c9 */
[----:B------:R-:W-:Y:S01]  /*4ef80*/  IADD3.X R202, R202, UR7, RZ, P4, !PT ;  /* 0x00000007caca7c10 */ /* 0x000fe2000a7fe4ff */
[----:B------:R-:W-:Y:S01]  /*4ef90*/  IMAD.MOV.U32 R5, RZ, RZ, R200 ;  /* 0x000000ffff057224 */ /* 0x000fe200078e00c8 */
[----:B-1----:R-:W-:-:S04]  /*4efa0*/  LOP3.LUT R148, R7, 0x60, RZ, 0xfc, !PT ;  /* 0x0000006007947812 */ /* 0x002fc800078efcff */
[----:B------:R1:W-:Y:S01]  /*4efb0*/  LDGSTS.E [R0+-0x3c000], desc[UR48][R4.64], P2 ;  /* 0xc400000004007fae */ /* 0x0003e20009121870 */
[----:B------:R-:W-:Y:S01]  /*4efc0*/  LOP3.LUT R6, R7, 0x62, RZ, 0xfc, !PT ;  /* 0x0000006207067812 */ /* 0x000fe200078efcff */
[----:B-1----:R-:W-:Y:S02]  /*4efd0*/  IMAD.MOV.U32 R4, RZ, RZ, R203 ;  /* 0x000000ffff047224 */ /* 0x002fe400078e00cb */
[----:B------:R-:W-:-:S05]  /*4efe0*/  IMAD.MOV.U32 R5, RZ, RZ, R202 ;  /* 0x000000ffff057224 */ /* 0x000fca00078e00ca */
[----:B------:R1:W-:Y:S01]  /*4eff0*/  LDGSTS.E [R0+-0x3bff8], desc[UR48][R4.64], P1 ;  /* 0xc400800004007fae */ /* 0x0003e20008921870 */
[----:B------:R-:W-:-:S04]  /*4f000*/  ISETP.GE.AND P1, PT, R148, UR9, PT ;  /* 0x0000000994007c0c */ /* 0x000fc8000bf26270 */
[----:B------:R-:W-:Y:S02]  /*4f010*/  SEL R3, RZ, 0x4, P1 ;  /* 0x00000004ff037807 */ /* 0x000fe40000800000 */
[----:B------:R-:W-:Y:S02]  /*4f020*/  ISETP.GE.AND P1, PT, R6, UR9, PT ;  /* 0x0000000906007c0c */ /* 0x000fe4000bf26270 */
[----:B------:R-:W-:Y:S02]  /*4f030*/  SEL R3, R3, RZ, !P0 ;  /* 0x000000ff03037207 */ /* 0x000fe40004000000 */
[----:B------:R-:W-:Y:S02]  /*4f040*/  IADD3 R233, P3, R233, UR5, RZ ;  /* 0x00000005e9e97c10 */ /* 0x000fe4000ff7e0ff */
[----:B------:R-:W-:Y:S02]  /*4f050*/  ISETP.NE.U32.AND P2, PT, R3, RZ, PT ;  /* 0x000000ff0300720c */ /* 0x000fe40003f45070 */
[----:B------:R-:W-:-:S02]  /*4f060*/  SEL R3, RZ, 0x4, P1 ;  /* 0x00000004ff037807 */ /* 0x000fc40000800000 */
[----:B------:R-:W-:Y:S02]  /*4f070*/  IADD3.X R232, R232, UR7, RZ, P3, !PT ;  /* 0x00000007e8e87c10 */ /* 0x000fe40009ffe4ff */
[----:B------:R-:W-:Y:S02]  /*4f080*/  SEL R3, R3, RZ, !P0 ;  /* 0x000000ff03037207 */ /* 0x000fe40004000000 */
[----:B------:R-:W-:Y:S02]  /*4f090*/  IADD3 R235, P4, R235, UR5, RZ ;  /* 0x00000005ebeb7c10 */ /* 0x000fe4000ff9e0ff */
[----:B------:R-:W-:Y:S01]  /*4f0a0*/  ISETP.NE.U32.AND P1, PT, R3, RZ, PT ;  /* 0x000000ff0300720c */ /* 0x000fe20003f25070 */
[----:B-1----:R-:W-:Y:S01]  /*4f0b0*/  IMAD.MOV.U32 R4, RZ, RZ, R233 ;  /* 0x000000ffff047224 */ /* 0x002fe200078e00e9 */
[----:B------:R-:W-:Y:S01]  /*4f0c0*/  IADD3.X R234, R234, UR7, RZ, P4, !PT ;  /* 0x00000007eaea7c10 */ /* 0x000fe2000a7fe4ff */
[----:B------:R-:W-:-:S05]  /*4f0d0*/  IMAD.MOV.U32 R5, RZ, RZ, R232 ;  /* 0x000000ffff057224 */ /* 0x000fca00078e00e8 */
[----:B------:R1:W-:Y:S02]  /*4f0e0*/  LDGSTS.E [R0+-0x3a000], desc[UR48][R4.64], P2 ;  /* 0xc600000004007fae */ /* 0x0003e40009121870 */
[----:B-1----:R-:W-:Y:S01]  /*4f0f0*/  MOV R4, R235 ;  /* 0x000000eb00047202 */ /* 0x002fe20000000f00 */
[----:B------:R-:W-:-:S05]  /*4f100*/  IMAD.MOV.U32 R5, RZ, RZ, R234 ;  /* 0x000000ffff057224 */ /* 0x000fca00078e00ea */
[----:B------:R1:W-:Y:S02]  /*4f110*/  LDGSTS.E [R0+-0x39ff8], desc[UR48][R4.64], P1 ;  /* 0xc600800004007fae */ /* 0x0003e40008921870 */
[----:B-1----:R-:W-:-:S04]  /*4f120*/  LOP3.LUT R0, R7, 0x4, RZ, 0xfc, !PT ;  /* 0x0000000407007812 */ /* 0x002fc800078efcff */
[----:B------:R-:W-:-:S04]  /*4f130*/  ISETP.GE.AND P1, PT, R0, UR9, PT ;  /* 0x0000000900007c0c */ /* 0x000fc8000bf26270 */
[----:B------:R-:W-:Y:S02]  /*4f140*/  SEL R0, RZ, 0x4, P1 ;  /* 0x00000004ff007807 */ /* 0x000fe40000800000 */
[----:B------:R-:W-:Y:S02]  /*4f150*/  IADD3 R13, P1, R13, UR5, RZ ;  /* 0x000000050d0d7c10 */ /* 0x000fe4000ff3e0ff */
[----:B------:R-:W-:Y:S02]  /*4f160*/  SEL R0, R0, RZ, !P0 ;  /* 0x000000ff00007207 */ /* 0x000fe40004000000 */
[----:B------:R-:W-:Y:S02]  /*4f170*/  LOP3.LUT R3, R7, 0x6, RZ, 0xfc, !PT ;  /* 0x0000000607037812 */ /* 0x000fe400078efcff */
[----:B------:R-:W-:Y:S02]  /*4f180*/  ISETP.NE.U32.AND P2, PT, R0, RZ, PT ;  /* 0x000000ff0000720c */ /* 0x000fe40003f45070 */
[----:B------:R-:W-:Y:S01]  /*4f190*/  IADD3.X R12, R12, UR7, RZ, P1, !PT ;  /* 0x000000070c0c7c10 */ /* 0x000fe20008ffe4ff */
[----:B------:R-:W-:Y:S01]  /*4f1a0*/  IMAD.U32 R0, RZ, RZ, UR16 ;  /* 0x00000010ff007e24 */ /* 0x000fe2000f8e00ff */
[----:B------:R-:W-:Y:S01]  /*4f1b0*/  ISETP.GE.AND P1, PT, R3, UR9, PT ;  /* 0x0000000903007c0c */ /* 0x000fe2000bf26270 */
[----:B------:R-:W-:-:S03]  /*4f1c0*/  IMAD.MOV.U32 R4, RZ, RZ, R13 ;  /* 0x000000ffff047224 */ /* 0x000fc600078e000d */
[----:B------:R-:W-:Y:S01]  /*4f1d0*/  SEL R3, RZ, 0x4, P1 ;  /* 0x00000004ff037807 */ /* 0x000fe20000800000 */
[----:B------:R-:W-:-:S03]  /*4f1e0*/  IMAD.MOV.U32 R5, RZ, RZ, R12 ;  /* 0x000000ffff057224 */ /* 0x000fc600078e000c */
[----:B------:R-:W-:Y:S02]  /*4f1f0*/  SEL R3, R3, RZ, !P0 ;  /* 0x000000ff03037207 */ /* 0x000fe40004000000 */
[----:B------:R-:W-:-:S04]  /*4f200*/  IADD3 R15, P1, R15, UR5, RZ ;  /* 0x000000050f0f7c10 */ /* 0x000fc8000ff3e0ff */
[----:B------:R-:W-:Y:S02]  /*4f210*/  IADD3.X R14, R14, UR7, RZ, P1, !PT ;  /* 0x000000070e0e7c10 */ /* 0x000fe40008ffe4ff */
[----:B------:R-:W-:Y:S02]  /*4f220*/  IADD3 R173, P3, R173, UR5, RZ ;  /* 0x00000005adad7c10 */ /* 0x000fe4000ff7e0ff */
[----:B------:R-:W-:Y:S02]  /*4f230*/  IADD3 R175, P4, R175, UR5, RZ ;  /* 0x00000005afaf7c10 */ /* 0x000fe4000ff9e0ff */
[----:B------:R-:W-:Y:S02]  /*4f240*/  IADD3.X R172, R172, UR7, RZ, P3, !PT ;  /* 0x00000007acac7c10 */ /* 0x000fe40009ffe4ff */
[----:B------:R-:W-:Y:S02]  /*4f250*/  IADD3.X R174, R174, UR7, RZ, P4, !PT ;  /* 0x00000007aeae7c10 */ /* 0x000fe4000a7fe4ff */
[----:B------:R-:W-:-:S02]  /*4f260*/  LOP3.LUT R6, R7, 0x44, RZ, 0xfc, !PT ;  /* 0x0000004407067812 */ /* 0x000fc400078efcff */
[----:B--2---:R-:W-:-:S05]  /*4f270*/  IADD3 R0, R2, 0x100000, R0 ;  /* 0x0010000002007810 */ /* 0x004fca0007ffe000 */
[----:B------:R1:W-:Y:S01]  /*4f280*/  LDGSTS.E [R0+-0x40000], desc[UR48][R4.64], P2 ;  /* 0xc000000004007fae */ /* 0x0003e20009121870 */
[----:B------:R-:W-:Y:S02]  /*4f290*/  ISETP.NE.U32.AND P2, PT, R3, RZ, PT ;  /* 0x000000ff0300720c */ /* 0x000fe40003f45070 */
[----:B------:R-:W-:-:S04]  /*4f2a0*/  LOP3.LUT R3, R7, 0x24, RZ, 0xfc, !PT ;  /* 0x0000002407037812 */ /* 0x000fc800078efcff */
[----:B------:R-:W-:Y:S02]  /*4f2b0*/  ISETP.GE.AND P1, PT, R3, UR9, PT ;  /* 0x0000000903007c0c */ /* 0x000fe4000bf26270 */
[----:B------:R-:W-:Y:S02]  /*4f2c0*/  LOP3.LUT R2, R7, 0x26, RZ, 0xfc, !PT ;  /* 0x0000002607027812 */ /* 0x000fe400078efcff */
[----:B------:R-:W-:Y:S01]  /*4f2d0*/  SEL R3, RZ, 0x4, P1 ;  /* 0x00000004ff037807 */ /* 0x000fe20000800000 */
[----:B-1----:R-:W-:Y:S02]  /*4f2e0*/  IMAD.MOV.U32 R4, RZ, RZ, R15 ;  /* 0x000000ffff047224 */ /* 0x002fe400078e000f */
[----:B------:R-:W-:Y:S01]  /*4f2f0*/  IMAD.MOV.U32 R5, RZ, RZ, R14 ;  /* 0x000000ffff057224 */ /* 0x000fe200078e000e */
[----:B------:R-:W-:Y:S02]  /*4f300*/  SEL R3, R3, RZ, !P0 ;  /* 0x000000ff03037207 */ /* 0x000fe40004000000 */
[----:B------:R-:W-:-:S02]  /*4f310*/  ISETP.GE.AND P1, PT, R2, UR9, PT ;  /* 0x0000000902007c0c */ /* 0x000fc4000bf26270 */
[----:B------:R1:W-:Y:S01]  /*4f320*/  LDGSTS.E [R0+-0x3fff8], desc[UR48][R4.64], P2 ;  /* 0xc000800004007fae */ /* 0x0003e20009121870 */
[----:B------:R-:W-:Y:S02]  /*4f330*/  ISETP.NE.U32.AND P2, PT, R3, RZ, PT ;  /* 0x000000ff0300720c */ /* 0x000fe40003f45070 */
[----:B------:R-:W-:-:S04]  /*4f340*/  SEL R3, RZ, 0x4, P1 ;  /* 0x00000004ff037807 */ /* 0x000fc80000800000 */
[----:B------:R-:W-:-:S04]  /*4f350*/  SEL R3, R3, RZ, !P0 ;  /* 0x000000ff03037207 */ /* 0x000fc80004000000 */
[----:B------:R-:W-:Y:S01]  /*4f360*/  ISETP.NE.U32.AND P1, PT, R3, RZ, PT ;  /* 0x000000ff0300720c */ /* 0x000fe20003f25070 */
[----:B-1----:R-:W-:Y:S01]  /*4f370*/  IMAD.MOV.U32 R4, RZ, RZ, R173 ;  /* 0x000000ffff047224 */ /* 0x002fe200078e00ad */
[----:B------:R-:W-:-:S05]  /*4f380*/  MOV R5, R172 ;  /* 0x000000ac00057202 */ /* 0x000fca0000000f00 */
        /* <DEDUP_REMOVED lines=8> */
[----:B------:R-:W2:Y:S01]  /*4f410*/  LDL R2, [R1+0x1a44] ;  /* 0x001a440001027983 */ /* 0x000ea20000100800 */
        /* <DEDUP_REMOVED lines=10> */
[----:B------:R-:W-:Y:S01]  /*4f4c0*/  IMAD.MOV.U32 R5, RZ, RZ, R204 ;  /* 0x000000ffff057224 */ /* 0x000fe200078e00cc */
[----:B------:R-:W-:-:S04]  /*4f4d0*/  LOP3.LUT R148, R7, 0x64, RZ, 0xfc, !PT ;  /* 0x0000006407947812 */ /* 0x000fc800078efcff */
        /* <DEDUP_REMOVED lines=8> */
[----:B------:R-:W-:-:S04]  /*4f560*/  SEL R3, R3, RZ, !P0 ;  /* 0x000000ff03037207 */ /* 0x000fc80004000000 */
[----:B------:R-:W-:Y:S02]  /*4f570*/  ISETP.NE.U32.AND P2, PT, R3, RZ, PT ;  /* 0x000000ff0300720c */ /* 0x000fe40003f45070 */
[----:B------:R-:W-:Y:S02]  /*4f580*/  SEL R3, RZ, 0x4, P1 ;  /* 0x00000004ff037807 */ /* 0x000fe40000800000 */
[----:B------:R-:W-:Y:S02]  /*4f590*/  IADD3 R237, P3, R237, UR5, RZ ;  /* 0x00000005eded7c10 */ /* 0x000fe4000ff7e0ff */
[----:B------:R-:W-:Y:S02]  /*4f5a0*/  SEL R3, R3, RZ, !P0 ;  /* 0x000000ff03037207 */ /* 0x000fe40004000000 */
[----:B------:R-:W-:Y:S02]  /*4f5b0*/  IADD3.X R236, R236, UR7, RZ, P3, !PT ;  /* 0x00000007ecec7c10 */ /* 0x000fe40009ffe4ff */
[----:B------:R-:W-:-:S02]  /*4f5c0*/  IADD3 R239, P4, R239, UR5, RZ ;  /* 0x00000005efef7c10 */ /* 0x000fc4000ff9e0ff */
[----:B------:R-:W-:Y:S01]  /*4f5d0*/  ISETP.NE.U32.AND P1, PT, R3, RZ, PT ;  /* 0x000000ff0300720c */ /* 0x000fe20003f25070 */
[----:B-1----:R-:W-:Y:S01]  /*4f5e0*/  IMAD.MOV.U32 R4, RZ, RZ, R237 ;  /* 0x000000ffff047224 */ /* 0x002fe200078e00ed */
[----:B------:R-:W-:Y:S02]  /*4f5f0*/  MOV R5, R236 ;  /* 0x000000ec00057202 */ /* 0x000fe40000000f00 */
[----:B------:R-:W-:-:S03]  /*4f600*/  IADD3.X R238, R238, UR7, RZ, P4, !PT ;  /* 0x00000007eeee7c10 */ /* 0x000fc6000a7fe4ff */
[----:B------:R1:W-:Y:S02]  /*4f610*/  LDGSTS.E [R0+-0x3a000], desc[UR48][R4.64], P2 ;  /* 0xc600000004007fae */ /* 0x0003e40009121870 */
[----:B-1----:R-:W-:Y:S02]  /*4f620*/  IMAD.MOV.U32 R4, RZ, RZ, R239 ;  /* 0x000000ffff047224 */ /* 0x002fe400078e00ef */
[----:B------:R-:W-:-:S05]  /*4f630*/  IMAD.MOV.U32 R5, RZ, RZ, R238 ;  /* 0x000000ffff057224 */ /* 0x000fca00078e00ee */
[----:B------:R1:W-:Y:S02]  /*4f640*/  LDGSTS.E [R0+-0x39ff8], desc[UR48][R4.64], P1 ;  /* 0xc600800004007fae */ /* 0x0003e40008921870 */
[----:B-1----:R-:W-:-:S04]  /*4f650*/  LOP3.LUT R0, R7, 0x8, RZ, 0xfc, !PT ;  /* 0x0000000807007812 */ /* 0x002fc800078efcff */
[----:B------:R-:W-:Y:S02]  /*4f660*/  ISETP.GE.AND P1, PT, R0, UR9, PT ;  /* 0x0000000900007c0c */ /* 0x000fe4000bf26270 */
[----:B------:R-:W-:Y:S02]  /*4f670*/  LOP3.LUT R0, R7, 0xa, RZ, 0xfc, !PT ;  /* 0x0000000a07007812 */ /* 0x000fe400078efcff */
[----:B------:R-:W-:Y:S02]  /*4f680*/  SEL R3, RZ, 0x4, P1 ;  /* 0x00000004ff037807 */ /* 0x000fe40000800000 */
[----:B------:R-:W-:Y:S02]  /*4f690*/  ISETP.GE.AND P2, PT, R0, UR9, PT ;  /* 0x0000000900007c0c */ /* 0x000fe4000bf46270 */
[----:B------:R-:W-:Y:S02]  /*4f6a0*/  SEL R3, R3, RZ, !P0 ;  /* 0x000000ff03037207 */ /* 0x000fe40004000000 */
[----:B------:R-:W-:-:S02]  /*4f6b0*/  SEL R0, RZ, 0x4, P2 ;  /* 0x00000004ff007807 */ /* 0x000fc40001000000 */
[----:B------:R-:W-:Y:S02]  /*4f6c0*/  IADD3 R17, P3, R17, UR5, RZ ;  /* 0x0000000511117c10 */ /* 0x000fe4000ff7e0ff */
[----:B------:R-:W-:Y:S02]  /*4f6d0*/  SEL R0, R0, RZ, !P0 ;  /* 0x000000ff00007207 */ /* 0x000fe40004000000 */
[----:B------:R-:W-:Y:S02]  /*4f6e0*/  ISETP.NE.U32.AND P1, PT, R3, RZ, PT ;  /* 0x000000ff0300720c */ /* 0x000fe40003f25070 */
[----:B------:R-:W-:Y:S01]  /*4f6f0*/  ISETP.NE.U32.AND P2, PT, R0, RZ, PT ;  /* 0x000000ff0000720c */ /* 0x000fe20003f45070 */
[----:B------:R-:W-:Y:S01]  /*4f700*/  IMAD.U32 R0, RZ, RZ, UR16 ;  /* 0x00000010ff007e24 */ /* 0x000fe2000f8e00ff */
[----:B------:R-:W-:Y:S01]  /*4f710*/  IADD3.X R16, R16, UR7, RZ, P3, !PT ;  /* 0x0000000710107c10 */ /* 0x000fe20009ffe4ff */
[----:B------:R-:W-:Y:S01]  /*4f720*/  IMAD.MOV.U32 R4, RZ, RZ, R17 ;  /* 0x000000ffff047224 */ /* 0x000fe200078e0011 */
[----:B------:R-:W-:-:S03]  /*4f730*/  LOP3.LUT R6, R7, 0x28, RZ, 0xfc, !PT ;  /* 0x0000002807067812 */ /* 0x000fc600078efcff */
[----:B------:R-:W-:Y:S01]  /*4f740*/  IMAD.MOV.U32 R5, RZ, RZ, R16 ;  /* 0x000000ffff057224 */ /* 0x000fe200078e0010 */
[----:B------:R-:W-:-:S04]  /*4f750*/  IADD3 R19, P4, R19, UR5, RZ ;  /* 0x0000000513137c10 */ /* 0x000fc8000ff9e0ff */
[----:B------:R-:W-:Y:S02]  /*4f760*/  IADD3.X R18, R18, UR7, RZ, P4, !PT ;  /* 0x0000000712127c10 */ /* 0x000fe4000a7fe4ff */
[----:B------:R-:W-:Y:S02]  /*4f770*/  IADD3 R177, P3, R177, UR5, RZ ;  /* 0x00000005b1b17c10 */ /* 0x000fe4000ff7e0ff */
[----:B------:R-:W-:Y:S02]  /*4f780*/  IADD3 R179, P4, R179, UR5, RZ ;  /* 0x00000005b3b37c10 */ /* 0x000fe4000ff9e0ff */
[----:B------:R-:W-:Y:S02]  /*4f790*/  IADD3.X R176, R176, UR7, RZ, P3, !PT ;  /* 0x00000007b0b07c10 */ /* 0x000fe40009ffe4ff */
[----:B------:R-:W-:Y:S02]  /*4f7a0*/  IADD3.X R178, R178, UR7, RZ, P4, !PT ;  /* 0x00000007b2b27c10 */ /* 0x000fe4000a7fe4ff */
[----:B--2---:R-:W-:-:S05]  /*4f7b0*/  IADD3 R0, R2, 0x100000, R0 ;  /* 0x0010000002007810 */ /* 0x004fca0007ffe000 */
[----:B------:R1:W-:Y:S01]  /*4f7c0*/  LDGSTS.E [R0+-0x40000], desc[UR48][R4.64], P1 ;  /* 0xc000000004007fae */ /* 0x0003e20008921870 */
[----:B------:R-:W-:Y:S02]  /*4f7d0*/  ISETP.GE.AND P1, PT, R6, UR9, PT ;  /* 0x0000000906007c0c */ /* 0x000fe4000bf26270 */
[----:B------:R-:W-:Y:S02]  /*4f7e0*/  LOP3.LUT R2, R7, 0x2a, RZ, 0xfc, !PT ;  /* 0x0000002a07027812 */ /* 0x000fe400078efcff */
[----:B------:R-:W-:Y:S02]  /*4f7f0*/  SEL R3, RZ, 0x4, P1 ;  /* 0x00000004ff037807 */ /* 0x000fe40000800000 */
[----:B------:R-:W-:Y:S02]  /*4f800*/  ISETP.GE.AND P1, PT, R2, UR9, PT ;  /* 0x0000000902007c0c */ /* 0x000fe4000bf26270 */
[----:B------:R-:W-:Y:S01]  /*4f810*/  SEL R3, R3, RZ, !P0 ;  /* 0x000000ff03037207 */ /* 0x000fe20004000000 */
[----:B-1----:R-:W-:-:S02]  /*4f820*/  IMAD.MOV.U32 R4, RZ, RZ, R19 ;  /* 0x000000ffff047224 */ /* 0x002fc400078e0013 */
[----:B------:R-:W-:-:S05]  /*4f830*/  IMAD.MOV.U32 R5, RZ, RZ, R18 ;  /* 0x000000ffff057224 */ /* 0x000fca00078e0012 */
[----:B------:R1:W-:Y:S01]  /*4f840*/  LDGSTS.E [R0+-0x3fff8], desc[UR48][R4.64], P2 ;  /* 0xc000800004007fae */ /* 0x0003e20009121870 */
[----:B------:R-:W-:Y:S02]  /*4f850*/  ISETP.NE.U32.AND P2, PT, R3, RZ, PT ;  /* 0x000000ff0300720c */ /* 0x000fe40003f45070 */
[----:B------:R-:W-:-:S04]  /*4f860*/  SEL R3, RZ, 0x4, P1 ;  /* 0x00000004ff037807 */ /* 0x000fc80000800000 */
[----:B------:R-:W-:-:S04]  /*4f870*/  SEL R3, R3, RZ, !P0 ;  /* 0x000000ff03037207 */ /* 0x000fc80004000000 */
[----:B------:R-:W-:Y:S01]  /*4f880*/  ISETP.NE.U32.AND P1, PT, R3, RZ, PT ;  /* 0x000000ff0300720c */ /* 0x000fe20003f25070 */
[----:B-1----:R-:W-:Y:S01]  /*4f890*/  IMAD.MOV.U32 R5, RZ, RZ, R176 ;  /* 0x000000ffff057224 */ /* 0x002fe200078e00b0 */
[----:B------:R-:W-:Y:S02]  /*4f8a0*/  MOV R4, R177 ;  /* 0x000000b100047202 */ /* 0x000fe40000000f00 */
[----:B------:R-:W-:-:S03]  /*4f8b0*/  LOP3.LUT R6, R7, 0x48, RZ, 0xfc, !PT ;  /* 0x0000004807067812 */ /* 0x000fc600078efcff */
        /* <DEDUP_REMOVED lines=73> */
[----:B-1----:R-:W-:Y:S01]  /*4fd50*/  IMAD.MOV.U32 R4, RZ, RZ, R23 ;  /* 0x000000ffff047224 */ /* 0x002fe200078e0017 */
[----:B------:R-:W-:-:S05]  /*4fd60*/  MOV R5, R22 ;  /* 0x0000001600057202 */ /* 0x000fca0000000f00 */
[----:B------:R1:W-:Y:S01]  /*4fd70*/  LDGSTS.E [R0+-0x3fff8], desc[UR48][R4.64], P2 ;  /* 0xc000800004007fae */ /* 0x0003e20009121870 */
[----:B------:R-:W-:Y:S02]  /*4fd80*/  ISETP.NE.U32.AND P2, PT, R3, RZ, PT ;  /* 0x000000ff0300720c */ /* 0x000fe40003f45070 */
[----:B------:R-:W-:-:S04]  /*4fd90*/  SEL R3, RZ, 0x4, P1 ;  /* 0x00000004ff037807 */ /* 0x000fc80000800000 */
[----:B------:R-:W-:-:S04]  /*4fda0*/  SEL R3, R3, RZ, !P0 ;  /* 0x000000ff03037207 */ /* 0x000fc80004000000 */
[----:B------:R-:W-:Y:S01]  /*4fdb0*/  ISETP.NE.U32.AND P1, PT, R3, RZ, PT ;  /* 0x000000ff0300720c */ /* 0x000fe20003f25070 */
[----:B-1----:R-:W-:Y:S02]  /*4fdc0*/  IMAD.MOV.U32 R4, RZ, RZ, R181 ;  /* 0x000000ffff047224 */ /* 0x002fe400078e00b5 */
        /* <DEDUP_REMOVED lines=19> */
[----:B-1----:R-:W-:Y:S02]  /*4ff00*/  IMAD.MOV.U32 R4, RZ, RZ, R213 ;  /* 0x000000ffff047224 */ /* 0x002fe400078e00d5 */
[----:B------:R-:W-:Y:S01]  /*4ff10*/  IMAD.MOV.U32 R5, RZ, RZ, R212 ;  /* 0x000000ffff057224 */ /* 0x000fe200078e00d4 */
[----:B------:R-:W-:-:S04]  /*4ff20*/  IADD3.X R214, R214, UR7, RZ, P4, !PT ;  /* 0x00000007d6d67c10 */ /* 0x000fc8000a7fe4ff */
[----:B------:R1:W-:Y:S01]  /*4ff30*/  LDGSTS.E [R0+-0x3c000], desc[UR48][R4.64], P2 ;  /* 0xc400000004007fae */ /* 0x0003e20009121870 */
[----:B------:R-:W-:Y:S01]  /*4ff40*/  LOP3.LUT R148, R7, 0x6c, RZ, 0xfc, !PT ;  /* 0x0000006c07947812 */ /* 0x000fe200078efcff */
[----:B-1----:R-:W-:Y:S01]  /*4ff50*/  IMAD.MOV.U32 R4, RZ, RZ, R215 ;  /* 0x000000ffff047224 */ /* 0x002fe200078e00d7 */
[----:B------:R-:W-:-:S05]  /*4ff60*/  MOV R5, R214 ;  /* 0x000000d600057202 */ /* 0x000fca0000000f00 */
[----:B------:R1:W-:Y:S01]  /*4ff70*/  LDGSTS.E [R0+-0x3bff8], desc[UR48][R4.64], P1 ;  /* 0xc400800004007fae */ /* 0x0003e20008921870 */
[----:B------:R-:W-:Y:S02]  /*4ff80*/  ISETP.GE.AND P1, PT, R148, UR9, PT ;  /* 0x0000000994007c0c */ /* 0x000fe4000bf26270 */
[----:B------:R-:W-:Y:S02]  /*4ff90*/  LOP3.LUT R6, R7, 0x6e, RZ, 0xfc, !PT ;  /* 0x0000006e07067812 */ /* 0x000fe400078efcff */
[----:B------:R-:W-:Y:S02]  /*4ffa0*/  SEL R3, RZ, 0x4, P1 ;  /* 0x00000004ff037807 */ /* 0x000fe40000800000 */
[----:B------:R-:W-:Y:S02]  /*4ffb0*/  ISETP.GE.AND P1, PT, R6, UR9, PT ;  /* 0x0000000906007c0c */ /* 0x000fe4000bf26270 */
[----:B------:R-:W-:Y:S02]  /*4ffc0*/  SEL R3, R3, RZ, !P0 ;  /* 0x000000ff03037207 */ /* 0x000fe40004000000 */
[----:B------:R-:W-:-:S02]  /*4ffd0*/  IADD3 R245, P3, R245, UR5, RZ ;  /* 0x00000005f5f57c10 */ /* 0x000fc4000ff7e0ff */
[----:B------:R-:W-:Y:S02]  /*4ffe0*/  ISETP.NE.U32.AND P2, PT, R3, RZ, PT ;  /* 0x000000ff0300720c */ /* 0x000fe40003f45070 */
[----:B------:R-:W-:Y:S02]  /*4fff0*/  SEL R3, RZ, 0x4, P1 ;  /* 0x00000004ff037807 */ /* 0x000fe40000800000 */
        /* <DEDUP_REMOVED lines=39> */
[----:B------:R-:W-:Y:S02]  /*50270*/  SEL R3, R3, RZ, !P0 ;  /* 0x000000ff03037207 */ /* 0x000fe40004000000 */
[----:B-1----:R-:W-:Y:S01]  /*50280*/  MOV R4, R155 ;  /* 0x0000009b00047202 */ /* 0x002fe20000000f00 */
[----:B------:R-:W-:-:S05]  /*50290*/  IMAD.MOV.U32 R5, RZ, RZ, R154 ;  /* 0x000000ffff057224 */ /* 0x000fca00078e009a */
        /* <DEDUP_REMOVED lines=18> */
[----:B------:R-:W-:Y:S01]  /*503c0*/  IADD3 R217, P3, R217, UR5, RZ ;  /* 0x00000005d9d97c10 */ /* 0x000fe2000ff7e0ff */
[----:B------:R-:W4:Y:S01]  /*503d0*/  LDL.LU R149, [R1+0x200] ;  /* 0x0002000001957983 */ /* 0x000f220000300800 */
        /* <DEDUP_REMOVED lines=11> */
[----:B------:R-:W-:Y:S02]  /*50490*/  LOP3.LUT R6, R7, 0x72, RZ, 0xfc, !PT ;  /* 0x0000007207067812 */ /* 0x000fe400078efcff */
[----:B-1----:R-:W-:Y:S01]  /*504a0*/  MOV R4, R219 ;  /* 0x000000db00047202 */ /* 0x002fe20000000f00 */
[----:B------:R-:W-:-:S05]  /*504b0*/  IMAD.MOV.U32 R5, RZ, RZ, R218 ;  /* 0x000000ffff057224 */ /* 0x000fca00078e00da */
[----:B------:R1:W-:Y:S01]  /*504c0*/  LDGSTS.E [R0+-0x3bff8], desc[UR48][R4.64], P1 ;  /* 0xc400800004007fae */ /* 0x0003e20008921870 */
[----:B------:R-:W-:Y:S02]  /*504d0*/  ISETP.GE.AND P1, PT, R148, UR9, PT ;  /* 0x0000000994007c0c */ /* 0x000fe4000bf26270 */
[----:B------:R-:W-:Y:S01]  /*504e0*/  IADD3 R249, P3, R249, UR5, RZ ;  /* 0x00000005f9f97c10 */ /* 0x000fe2000ff7e0ff */
[----:B------:R-:W4:Y:S01]  /*504f0*/  LDL.LU R148, [R1+0x204] ;  /* 0x0002040001947983 */ /* 0x000f220000300800 */
[----:B------:R-:W-:Y:S02]  /*50500*/  SEL R3, RZ, 0x4, P1 ;  /* 0x00000004ff037807 */ /* 0x000fe40000800000 */
[----:B------:R-:W-:Y:S02]  /*50510*/  ISETP.GE.AND P1, PT, R6, UR9, PT ;  /* 0x0000000906007c0c */ /* 0x000fe4000bf26270 */
[----:B------:R-:W-:-:S04]  /*50520*/  SEL R3, R3, RZ, !P0 ;  /* 0x000000ff03037207 */ /* 0x000fc80004000000 */
        /* <DEDUP_REMOVED lines=20> */
[----:B------:R-:W-:Y:S02]  /*50670*/  ISETP.NE.U32.AND P1, PT, R3, RZ, PT ;  /* 0x000000ff0300720c */ /* 0x000fe40003f25070 */
[----:B------:R-:W-:Y:S02]  /*50680*/  SEL R0, R0, RZ, !P0 ;  /* 0x000000ff00007207 */ /* 0x000fe40004000000 */
[----:B------:R-:W-:Y:S02]  /*50690*/  IADD3 R157, P3, R157, UR5, RZ ;  /* 0x000000059d9d7c10 */ /* 0x000fe4000ff7e0ff */
[----:B------:R-:W-:Y:S01]  /*506a0*/  ISETP.NE.U32.AND P2, PT, R0, RZ, PT ;  /* 0x000000ff0000720c */ /* 0x000fe20003f45070 */
[----:B------:R-:W-:Y:S01]  /*506b0*/  IMAD.U32 R0, RZ, RZ, UR16 ;  /* 0x00000010ff007e24 */ /* 0x000fe2000f8e00ff */
[----:B------:R-:W-:Y:S01]  /*506c0*/  IADD3.X R156, R156, UR7, RZ, P3, !PT ;  /* 0x000000079c9c7c10 */ /* 0x000fe20009ffe4ff */
[----:B------:R-:W-:Y:S01]  /*506d0*/  IMAD.MOV.U32 R4, RZ, RZ, R157 ;  /* 0x000000ffff047224 */ /* 0x000fe200078e009d */
[----:B------:R-:W-:-:S02]  /*506e0*/  LOP3.LUT R6, R7, 0x34, RZ, 0xfc, !PT ;  /* 0x0000003407067812 */ /* 0x000fc400078efcff */
[----:B------:R-:W-:Y:S02]  /*506f0*/  MOV R5, R156 ;  /* 0x0000009c00057202 */ /* 0x000fe40000000f00 */
        /* <DEDUP_REMOVED lines=23> */
[----:B------:R1:W-:Y:S02]  /*50870*/  LDGSTS.E [R0+-0x3e000], desc[UR48][R4.64], P2 ;  /* 0xc200000004007fae */ /* 0x0003e40009121870 */
[----:B-1----:R-:W-:Y:S02]  /*50880*/  IMAD.MOV.U32 R4, RZ, RZ, R191 ;  /* 0x000000ffff047224 */ /* 0x002fe400078e00bf */
[----:B------:R-:W-:-:S05]  /*50890*/  IMAD.MOV.U32 R5, RZ, RZ, R190 ;  /* 0x000000ffff057224 */ /* 0x000fca00078e00be */
[----:B------:R1:W-:Y:S01]  /*508a0*/  LDGSTS.E [R0+-0x3dff8], desc[UR48][R4.64], P1 ;  /* 0xc200800004007fae */ /* 0x0003e20008921870 */
[----:B------:R-:W-:-:S03]  /*508b0*/  ISETP.GE.AND P1, PT, R6, UR9, PT ;  /* 0x0000000906007c0c */ /* 0x000fc6000bf26270 */
[----:B------:R-:W2:Y:S01]  /*508c0*/  LDL.LU R6, [R1+0x208] ;  /* 0x0002080001067983 */ /* 0x000ea20000300800 */
[----:B------:R-:W-:Y:S02]  /*508d0*/  LOP3.LUT R2, R7, 0x56, RZ, 0xfc, !PT ;  /* 0x0000005607027812 */ /* 0x000fe400078efcff */
[----:B------:R-:W-:Y:S02]  /*508e0*/  SEL R3, RZ, 0x4, P1 ;  /* 0x00000004ff037807 */ /* 0x000fe40000800000 */
[----:B------:R-:W-:Y:S02]  /*508f0*/  ISETP.GE.AND P1, PT, R2, UR9, PT ;  /* 0x0000000902007c0c */ /* 0x000fe4000bf26270 */
[----:B------:R-:W2:Y:S01]  /*50900*/  LDL R2, [R1+0x1a34] ;  /* 0x001a340001027983 */ /* 0x000ea20000100800 */
        /* <DEDUP_REMOVED lines=11> */
[----:B------:R1:W-:Y:S01]  /*509c0*/  LDGSTS.E [R0+-0x3c000], desc[UR48][R4.64], P2 ;  /* 0xc400000004007fae */ /* 0x0003e20009121870 */
[----:B---3--:R-:W-:Y:S01]  /*509d0*/  LOP3.LUT R151, R7, 0x74, RZ, 0xfc, !PT ;  /* 0x0000007407977812 */ /* 0x008fe200078efcff */
[----:B-1----:R-:W-:Y:S02]  /*509e0*/  IMAD.MOV.U32 R4, RZ, RZ, R223 ;  /* 0x000000ffff047224 */ /* 0x002fe400078e00df */
[----:B------:R-:W-:-:S05]  /*509f0*/  IMAD.MOV.U32 R5, RZ, RZ, R222 ;  /* 0x000000ffff057224 */ /* 0x000fca00078e00de */
[----:B------:R1:W-:Y:S01]  /*50a00*/  LDGSTS.E [R0+-0x3bff8], desc[UR48][R4.64], P1 ;  /* 0xc400800004007fae */ /* 0x0003e20008921870 */
[----:B------:R-:W-:Y:S02]  /*50a10*/  ISETP.GE.AND P1, PT, R151, UR9, PT ;  /* 0x0000000997007c0c */ /* 0x000fe4000bf26270 */
[----:B------:R-:W-:Y:S02]  /*50a20*/  LOP3.LUT R150, R7, 0x76, RZ, 0xfc, !PT ;  /* 0x0000007607967812 */ /* 0x000fe400078efcff */
[----:B------:R-:W-:Y:S02]  /*50a30*/  SEL R3, RZ, 0x4, P1 ;  /* 0x00000004ff037807 */ /* 0x000fe40000800000 */
[----:B------:R-:W-:Y:S02]  /*50a40*/  ISETP.GE.AND P1, PT, R150, UR9, PT ;  /* 0x0000000996007c0c */ /* 0x000fe4000bf26270 */
[----:B------:R-:W-:Y:S02]  /*50a50*/  SEL R3, R3, RZ, !P0 ;  /* 0x000000ff03037207 */ /* 0x000fe40004000000 */
[----:B----4-:R-:W-:-:S02]  /*50a60*/  IADD3 R149, P3, R149, UR5, RZ ;  /* 0x0000000595957c10 */ /* 0x010fc4000ff7e0ff */
[----:B------:R-:W-:Y:S02]  /*50a70*/  ISETP.NE.U32.AND P2, PT, R3, RZ, PT ;  /* 0x000000ff0300720c */ /* 0x000fe40003f45070 */
[----:B------:R-:W-:Y:S02]  /*50a80*/  SEL R3, RZ, 0x4, P1 ;  /* 0x00000004ff037807 */ /* 0x000fe40000800000 */
[----:B------:R-:W-:Y:S02]  /*50a90*/  IADD3.X R252, R252, UR7, RZ, P3, !PT ;  /* 0x00000007fcfc7c10 */ /* 0x000fe40009ffe4ff */
[----:B------:R-:W-:Y:S01]  /*50aa0*/  SEL R3, R3, RZ, !P0 ;  /* 0x000000ff03037207 */ /* 0x000fe20004000000 */
[----:B-1----:R-:W-:-:S03]  /*50ab0*/  IMAD.MOV.U32 R4, RZ, RZ, R149 ;  /* 0x000000ffff047224 */ /* 0x002fc600078e0095 */
[----:B------:R-:W-:Y:S01]  /*50ac0*/  ISETP.NE.U32.AND P1, PT, R3, RZ, PT ;  /* 0x000000ff0300720c */ /* 0x000fe20003f25070 */
[----:B------:R-:W-:-:S05]  /*50ad0*/  IMAD.MOV.U32 R5, RZ, RZ, R252 ;  /* 0x000000ffff057224 */ /* 0x000fca00078e00fc */
[----:B------:R1:W-:Y:S01]  /*50ae0*/  LDGSTS.E [R0+-0x3a000], desc[UR48][R4.64], P2 ;  /* 0xc600000004007fae */ /* 0x0003e20009121870 */
[----:B------:R-:W-:-:S04]  /*50af0*/  IADD3 R161, P3, R161, UR5, RZ ;  /* 0x00000005a1a17c10 */ /* 0x000fc8000ff7e0ff */
[----:B------:R-:W-:Y:S01]  /*50b00*/  IADD3.X R160, R160, UR7, RZ, P3, !PT ;  /* 0x00000007a0a07c10 */ /* 0x000fe20009ffe4ff */
[----:B------:R-:W-:Y:S01]  /*50b10*/  STL [R1+0x200], R149 ;  /* 0x0002009501007387 */ /* 0x000fe20000100800 */
[----:B------:R-:W-:-:S04]  /*50b20*/  IADD3 R193, P3, R193, UR5, RZ ;  /* 0x00000005c1c17c10 */ /* 0x000fc8000ff7e0ff */
[----:B------:R-:W-:Y:S02]  /*50b30*/  IADD3.X R192, R192, UR7, RZ, P3, !PT ;  /* 0x00000007c0c07c10 */ /* 0x000fe40009ffe4ff */
[----:B--2---:R-:W-:-:S04]  /*50b40*/  IADD3 R6, P4, R6, UR5, RZ ;  /* 0x0000000506067c10 */ /* 0x004fc8000ff9e0ff */
[----:B------:R-:W-:Y:S01]  /*50b50*/  IADD3.X R148, R148, UR7, RZ, P4, !PT ;  /* 0x0000000794947c10 */ /* 0x000fe2000a7fe4ff */
[----:B-1----:R-:W-:-:S04]  /*50b60*/  IMAD.MOV.U32 R4, RZ, RZ, R6 ;  /* 0x000000ffff047224 */ /* 0x002fc800078e0006 */
        /* <DEDUP_REMOVED lines=10> */
[----:B------:R-:W-:-:S04]  /*50c10*/  SEL R0, R0, RZ, !P0 ;  /* 0x000000ff00007207 */ /* 0x000fc80004000000 */
[----:B------:R-:W-:Y:S01]  /*50c20*/  ISETP.NE.U32.AND P2, PT, R0, RZ, PT ;  /* 0x000000ff0000720c */ /* 0x000fe20003f45070 */
[----:B------:R-:W-:Y:S01]  /*50c30*/  IMAD.U32 R0, RZ, RZ, UR16 ;  /* 0x00000010ff007e24 */ /* 0x000fe2000f8e00ff */
[----:B------:R-:W-:Y:S01]  /*50c40*/  MOV R4, R161 ;  /* 0x000000a100047202 */ /* 0x000fe20000000f00 */
[----:B------:R-:W-:Y:S01]  /*50c50*/  IMAD.MOV.U32 R5, RZ, RZ, R160 ;  /* 0x000000ffff057224 */ /* 0x000fe200078e00a0 */
[----:B------:R1:W-:Y:S02]  /*50c60*/  STL [R1+0x208], R6 ;  /* 0x0002080601007387 */ /* 0x0003e40000100800 */
[----:B------:R-:W-:Y:S02]  /*50c70*/  IADD3 R0, R2, 0x100000, R0 ;  /* 0x0010000002007810 */ /* 0x000fe40007ffe000 */
[----:B------:R-:W-:-:S03]  /*50c80*/  IADD3 R163, P4, R163, UR5, RZ ;  /* 0x00000005a3a37c10 */ /* 0x000fc6000ff9e0ff */
[----:B------:R2:W-:Y:S01]  /*50c90*/  LDGSTS.E [R0+-0x40000], desc[UR48][R4.64], P1 ;  /* 0xc000000004007fae */ /* 0x0005e20008921870 */
[C---:B-1----:R-:W-:Y:S02]  /*50ca0*/  LOP3.LUT R6, R7.reuse, 0x38, RZ, 0xfc, !PT ;  /* 0x0000003807067812 */ /* 0x042fe400078efcff */
[----:B------:R-:W-:Y:S02]  /*50cb0*/  IADD3.X R162, R162, UR7, RZ, P4, !PT ;  /* 0x00000007a2a27c10 */ /* 0x000fe4000a7fe4ff */
[----:B------:R-:W-:Y:S02]  /*50cc0*/  ISETP.GE.AND P1, PT, R6, UR9, PT ;  /* 0x0000000906007c0c */ /* 0x000fe4000bf26270 */
[----:B------:R-:W-:Y:S02]  /*50cd0*/  LOP3.LUT R2, R7, 0x3a, RZ, 0xfc, !PT ;  /* 0x0000003a07027812 */ /* 0x000fe400078efcff */
[----:B------:R-:W-:Y:S01]  /*50ce0*/  SEL R3, RZ, 0x4, P1 ;  /* 0x00000004ff037807 */ /* 0x000fe20000800000 */
[----:B--2---:R-:W-:-:S02]  /*50cf0*/  IMAD.MOV.U32 R4, RZ, RZ, R163 ;  /* 0x000000ffff047224 */ /* 0x004fc400078e00a3 */
[----:B------:R-:W-:Y:S01]  /*50d00*/  IMAD.MOV.U32 R5, RZ, RZ, R162 ;  /* 0x000000ffff057224 */ /* 0x000fe200078e00a2 */
[----:B------:R-:W-:Y:S02]  /*50d10*/  SEL R3, R3, RZ, !P0 ;  /* 0x000000ff03037207 */ /* 0x000fe40004000000 */
[----:B------:R-:W-:Y:S02]  /*50d20*/  ISETP.GE.AND P1, PT, R2, UR9, PT ;  /* 0x0000000902007c0c */ /* 0x000fe4000bf26270 */
[----:B------:R1:W-:Y:S01]  /*50d30*/  LDGSTS.E [R0+-0x3fff8], desc[UR48][R4.64], P2 ;  /* 0xc000800004007fae */ /* 0x0003e20009121870 */
[----:B------:R-:W-:Y:S02]  /*50d40*/  ISETP.NE.U32.AND P2, PT, R3, RZ, PT ;  /* 0x000000ff0300720c */ /* 0x000fe40003f45070 */
[----:B------:R-:W-:-:S04]  /*50d50*/  SEL R3, RZ, 0x4, P1 ;  /* 0x00000004ff037807 */ /* 0x000fc80000800000 */
        /* <DEDUP_REMOVED lines=12> */
[----:B------:R-:W-:-:S03]  /*50e20*/  ISETP.GE.AND P1, PT, R6, UR9, PT ;  /* 0x0000000906007c0c */ /* 0x000fc6000bf26270 */
[----:B------:R2:W-:Y:S01]  /*50e30*/  STL [R1+0x204], R148 ;  /* 0x0002049401007387 */ /* 0x0005e20000100800 */
[----:B------:R-:W-:Y:S02]  /*50e40*/  SEL R3, RZ, 0x4, P1 ;  /* 0x00000004ff037807 */ /* 0x000fe40000800000 */
[----:B------:R-:W-:Y:S01]  /*50e50*/  ISETP.GE.AND P1, PT, R2, UR9, PT ;  /* 0x0000000902007c0c */ /* 0x000fe2000bf26270 */
[----:B------:R-:W3:Y:S04]  /*50e60*/  LDL.LU R149, [R1+0x20c] ;  /* 0x00020c0001957983 */ /* 0x000ee80000300800 */
[----:B------:R-:W4:Y:S04]  /*50e70*/  LDL.LU R2, [R1+0x210] ;  /* 0x0002100001027983 */ /* 0x000f280000300800 */
[----:B--2---:R-:W2:Y:S04]  /*50e80*/  LDL.LU R148, [R1+0x214] ;  /* 0x0002140001947983 */ /* 0x004ea80000300800 */
[----:B------:R-:W2:Y:S01]  /*50e90*/  LDL.LU R6, [R1+0x218] ;  /* 0x0002180001067983 */ /* 0x000ea20000300800 */
[----:B------:R-:W-:-:S02]  /*50ea0*/  SEL R3, R3, RZ, !P0 ;  /* 0x000000ff03037207 */ /* 0x000fc40004000000 */
[----:B------:R-:W-:Y:S02]  /*50eb0*/  IADD3 R225, P3, R225, UR5, RZ ;  /* 0x00000005e1e17c10 */ /* 0x000fe4000ff7e0ff */
[----:B------:R-:W-:Y:S02]  /*50ec0*/  ISETP.NE.U32.AND P2, PT, R3, RZ, PT ;  /* 0x000000ff0300720c */ /* 0x000fe40003f45070 */
[----:B------:R-:W-:Y:S02]  /*50ed0*/  SEL R3, RZ, 0x4, P1 ;  /* 0x00000004ff037807 */ /* 0x000fe40000800000 */
[----:B------:R-:W-:Y:S02]  /*50ee0*/  IADD3.X R224, R224, UR7, RZ, P3, !PT ;  /* 0x00000007e0e07c10 */ /* 0x000fe40009ffe4ff */
[----:B------:R-:W-:Y:S02]  /*50ef0*/  SEL R3, R3, RZ, !P0 ;  /* 0x000000ff03037207 */ /* 0x000fe40004000000 */
        /* <DEDUP_REMOVED lines=8> */
[----:B------:R1:W-:Y:S01]  /*50f80*/  LDGSTS.E [R0+-0x3bff8], desc[UR48][R4.64], P1 ;  /* 0xc400800004007fae */ /* 0x0003e20008921870 */
[----:B------:R-:W-:-:S04]  /*50f90*/  LOP3.LUT R151, R7, 0x78, RZ, 0xfc, !PT ;  /* 0x0000007807977812 */ /* 0x000fc800078efcff */
[----:B------:R-:W-:Y:S02]  /*50fa0*/  ISETP.GE.AND P1, PT, R151, UR9, PT ;  /* 0x0000000997007c0c */ /* 0x000fe4000bf26270 */
[----:B------:R-:W-:Y:S02]  /*50fb0*/  LOP3.LUT R150, R7, 0x7a, RZ, 0xfc, !PT ;  /* 0x0000007a07967812 */ /* 0x000fe400078efcff */
[----:B------:R-:W-:Y:S02]  /*50fc0*/  SEL R3, RZ, 0x4, P1 ;  /* 0x00000004ff037807 */ /* 0x000fe40000800000 */
[----:B------:R-:W-:Y:S02]  /*50fd0*/  ISETP.GE.AND P1, PT, R150, UR9, PT ;  /* 0x0000000996007c0c */ /* 0x000fe4000bf26270 */
[----:B------:R-:W-:-:S04]  /*50fe0*/  SEL R3, R3, RZ, !P0 ;  /* 0x000000ff03037207 */ /* 0x000fc80004000000 */
[----:B------:R-:W-:Y:S02]  /*50ff0*/  ISETP.NE.U32.AND P2, PT, R3, RZ, PT ;  /* 0x000000ff0300720c */ /* 0x000fe40003f45070 */
[----:B------:R-:W-:-:S04]  /*51000*/  SEL R3, RZ, 0x4, P1 ;  /* 0x00000004ff037807 */ /* 0x000fc80000800000 */
[----:B------:R-:W-:-:S04]  /*51010*/  SEL R3, R3, RZ, !P0 ;  /* 0x000000ff03037207 */ /* 0x000fc80004000000 */
[----:B------:R-:W-:Y:S02]  /*51020*/  ISETP.NE.U32.AND P1, PT, R3, RZ, PT ;  /* 0x000000ff0300720c */ /* 0x000fe40003f25070 */
[----:B----4-:R-:W-:-:S04]  /*51030*/  IADD3 R2, P3, R2, UR5, RZ ;  /* 0x0000000502027c10 */ /* 0x010fc8000ff7e0ff */
[----:B---3--:R-:W-:Y:S01]  /*51040*/  IADD3.X R149, R149, UR7, RZ, P3, !PT ;  /* 0x0000000795957c10 */ /* 0x008fe20009ffe4ff */
[----:B------:R3:W-:Y:S01]  /*51050*/  STL [R1+0x210], R2 ;  /* 0x0002100201007387 */ /* 0x0007e20000100800 */
[----:B--2---:R-:W-:-:S03]  /*51060*/  IADD3 R6, P4, R6, UR5, RZ ;  /* 0x0000000506067c10 */ /* 0x004fc6000ff9e0ff */
[----:B------:R2:W-:Y:S01]  /*51070*/  STL [R1+0x20c], R149 ;  /* 0x00020c9501007387 */ /* 0x0005e20000100800 */
[----:B-1----:R-:W-:-:S03]  /*51080*/  IMAD.MOV.U32 R4, RZ, RZ, R2 ;  /* 0x000000ffff047224 */ /* 0x002fc600078e0002 */
[----:B------:R-:W-:Y:S04]  /*51090*/  STL [R1+0x218], R6 ;  /* 0x0002180601007387 */ /* 0x000fe80000100800 */
[----:B---3--:R-:W3:Y:S01]  /*510a0*/  LDL R2, [R1+0x1a30] ;  /* 0x001a300001027983 */ /* 0x008ee20000100800 */
[----:B------:R-:W-:Y:S01]  /*510b0*/  IMAD.MOV.U32 R5, RZ, RZ, R149 ;  /* 0x000000ffff057224 */ /* 0x000fe200078e0095 */
[----:B------:R-:W-:-:S04]  /*510c0*/  IADD3.X R148, R148, UR7, RZ, P4, !PT ;  /* 0x0000000794947c10 */ /* 0x000fc8000a7fe4ff */
[----:B------:R1:W-:Y:S02]  /*510d0*/  LDGSTS.E [R0+-0x3a000], desc[UR48][R4.64], P2 ;  /* 0xc600000004007fae */ /* 0x0003e40009121870 */
[----:B-1----:R-:W-:Y:S02]  /*510e0*/  IMAD.MOV.U32 R4, RZ, RZ, R6 ;  /* 0x000000ffff047224 */ /* 0x002fe400078e0006 */
[----:B------:R-:W-:-:S05]  /*510f0*/  IMAD.MOV.U32 R5, RZ, RZ, R148 ;  /* 0x000000ffff057224 */ /* 0x000fca00078e0094 */
[----:B------:R1:W-:Y:S04]  /*51100*/  LDGSTS.E [R0+-0x39ff8], desc[UR48][R4.64], P1 ;  /* 0xc600800004007fae */ /* 0x0003e80008921870 */
[----:B------:R4:W-:Y:S04]  /*51110*/  STL [R1+0x214], R148 ;  /* 0x0002149401007387 */ /* 0x0009e80000100800 */
[----:B--2---:R-:W2:Y:S01]  /*51120*/  LDL.LU R149, [R1+0x21c] ;  /* 0x00021c0001957983 */ /* 0x004ea20000300800 */
[----:B-1----:R-:W-:-:S04]  /*51130*/  LOP3.LUT R0, R7, 0x1c, RZ, 0xfc, !PT ;  /* 0x0000001c07007812 */ /* 0x002fc800078efcff */
[----:B------:R-:W-:Y:S02]  /*51140*/  ISETP.GE.AND P1, PT, R0, UR9, PT ;  /* 0x0000000900007c0c */ /* 0x000fe4000bf26270 */
[----:B------:R-:W-:Y:S02]  /*51150*/  LOP3.LUT R0, R7, 0x1e, RZ, 0xfc, !PT ;  /* 0x0000001e07007812 */ /* 0x000fe400078efcff */
[----:B------:R-:W2:Y:S04]  /*51160*/  LDL.LU R7, [R1+0x220] ;  /* 0x0002200001077983 */ /* 0x000ea80000300800 */
[----:B------:R-:W2:Y:S04]  /*51170*/  LDL.LU R150, [R1+0x224] ;  /* 0x0002240001967983 */ /* 0x000ea80000300800 */
[----:B----4-:R-:W4:Y:S01]  /*51180*/  LDL.LU R148, [R1+0x228] ;  /* 0x0002280001947983 */ /* 0x010f220000300800 */
[----:B------:R-:W-:-:S04]  /*51190*/  ISETP.GE.AND P2, PT, R0, UR9, PT ;  /* 0x0000000900007c0c */ /* 0x000fc8000bf46270 */
[----:B------:R-:W-:-:S04]  /*511a0*/  SEL R0, RZ, 0x4, P2 ;  /* 0x00000004ff007807 */ /* 0x000fc80001000000 */
[----:B------:R-:W-:-:S04]  /*511b0*/  SEL R0, R0, RZ, !P0 ;  /* 0x000000ff00007207 */ /* 0x000fc80004000000 */
[----:B------:R-:W-:Y:S02]  /*511c0*/  ISETP.NE.U32.AND P2, PT, R0, RZ, PT ;  /* 0x000000ff0000720c */ /* 0x000fe40003f45070 */
[----:B------:R-:W-:Y:S02]  /*511d0*/  MOV R0, UR16 ;  /* 0x0000001000007c02 */ /* 0x000fe40008000f00 */
[----:B------:R-:W-:-:S04]  /*511e0*/  SEL R3, RZ, 0x4, P1 ;  /* 0x00000004ff037807 */ /* 0x000fc80000800000 */
[----:B------:R-:W-:Y:S02]  /*511f0*/  SEL R3, R3, RZ, !P0 ;  /* 0x000000ff03037207 */ /* 0x000fe40004000000 */
[----:B------:R-:W-:Y:S02]  /*51200*/  IADD3 R165, P3, R165, UR5, RZ ;  /* 0x00000005a5a57c10 */ /* 0x000fe4000ff7e0ff */
[----:B------:R-:W-:Y:S02]  /*51210*/  ISETP.NE.U32.AND P1, PT, R3, RZ, PT ;  /* 0x000000ff0300720c */ /* 0x000fe40003f25070 */
[----:B------:R-:W-:Y:S01]  /*51220*/  IADD3.X R164, R164, UR7, RZ, P3, !PT ;  /* 0x00000007a4a47c10 */ /* 0x000fe20009ffe4ff */
[----:B------:R-:W-:-:S04]  /*51230*/  IMAD.MOV.U32 R4, RZ, RZ, R165 ;  /* 0x000000ffff047224 */ /* 0x000fc800078e00a5 */
[----:B------:R-:W-:Y:S01]  /*51240*/  IMAD.MOV.U32 R5, RZ, RZ, R164 ;  /* 0x000000ffff057224 */ /* 0x000fe200078e00a4 */
[----:B------:R-:W-:-:S04]  /*51250*/  IADD3 R167, P4, R167, UR5, RZ ;  /* 0x00000005a7a77c10 */ /* 0x000fc8000ff9e0ff */
[----:B------:R-:W-:Y:S02]  /*51260*/  IADD3.X R166, R166, UR7, RZ, P4, !PT ;  /* 0x00000007a6a67c10 */ /* 0x000fe4000a7fe4ff */
[----:B------:R-:W-:-:S04]  /*51270*/  IADD3 R197, P3, R197, UR5, RZ ;  /* 0x00000005c5c57c10 */ /* 0x000fc8000ff7e0ff */
[----:B------:R-:W-:Y:S02]  /*51280*/  IADD3.X R196, R196, UR7, RZ, P3, !PT ;  /* 0x00000007c4c47c10 */ /* 0x000fe40009ffe4ff */
[----:B------:R-:W-:-:S04]  /*51290*/  IADD3 R199, P4, R199, UR5, RZ ;  /* 0x00000005c7c77c10 */ /* 0x000fc8000ff9e0ff */
[----:B------:R-:W-:Y:S02]  /*512a0*/  IADD3.X R198, R198, UR7, RZ, P4, !PT ;  /* 0x00000007c6c67c10 */ /* 0x000fe4000a7fe4ff */
[----:B------:R-:W-:Y:S02]  /*512b0*/  IADD3 R229, P3, R229, UR5, RZ ;  /* 0x00000005e5e57c10 */ /* 0x000fe4000ff7e0ff */
[----:B------:R-:W-:Y:S02]  /*512c0*/  IADD3 R231, P4, R231, UR5, RZ ;  /* 0x00000005e7e77c10 */ /* 0x000fe4000ff9e0ff */
[----:B------:R-:W-:Y:S02]  /*512d0*/  IADD3.X R228, R228, UR7, RZ, P3, !PT ;  /* 0x00000007e4e47c10 */ /* 0x000fe40009ffe4ff */
[----:B------:R-:W-:Y:S02]  /*512e0*/  IADD3.X R230, R230, UR7, RZ, P4, !PT ;  /* 0x00000007e6e67c10 */ /* 0x000fe4000a7fe4ff */
[----:B---3--:R-:W-:-:S02]  /*512f0*/  IADD3 R0, R2, 0x100000, R0 ;  /* 0x0010000002007810 */ /* 0x008fc40007ffe000 */
[----:B------:R-:W1:Y:S03]  /*51300*/  S2R R2, SR_TID.X ;  /* 0x0000000000027919 */ /* 0x000e660000002100 */
[----:B------:R3:W-:Y:S01]  /*51310*/  LDGSTS.E [R0+-0x40000], desc[UR48][R4.64], P1 ;  /* 0xc000000004007fae */ /* 0x0007e20008921870 */
[--C-:B-1----:R-:W-:Y:S02]  /*51320*/  SHF.R.U32.HI R6, RZ, 0x6, R2.reuse ;  /* 0x00000006ff067819 */ /* 0x102fe40000011602 */
[----:B------:R-:W-:Y:S02]  /*51330*/  SHF.R.U32.HI R2, RZ, 0x6, R2 ;  /* 0x00000006ff027819 */ /* 0x000fe40000011602 */
[----:B------:R-:W-:Y:S02]  /*51340*/  SGXT.U32 R6, R6, 0x1 ;  /* 0x000000010606781a */ /* 0x000fe40000000000 */
[----:B------:R-:W-:-:S02]  /*51350*/  SGXT.U32 R2, R2, 0x1 ;  /* 0x000000010202781a */ /* 0x000fc40000000000 */
[----:B------:R-:W-:Y:S02]  /*51360*/  LOP3.LUT R6, R6, 0x3c, RZ, 0xfc, !PT ;  /* 0x0000003c06067812 */ /* 0x000fe400078efcff */
[----:B------:R-:W-:Y:S02]  /*51370*/  LOP3.LUT R2, R2, 0x3e, RZ, 0xfc, !PT ;  /* 0x0000003e02027812 */ /* 0x000fe400078efcff */
[----:B------:R-:W-:-:S04]  /*51380*/  ISETP.GE.AND P1, PT, R6, UR9, PT ;  /* 0x0000000906007c0c */ /* 0x000fc8000bf26270 */
[----:B------:R-:W-:Y:S02]  /*51390*/  SEL R3, RZ, 0x4, P1 ;  /* 0x00000004ff037807 */ /* 0x000fe40000800000 */
[----:B------:R-:W-:Y:S02]  /*513a0*/  ISETP.GE.AND P1, PT, R2, UR9, PT ;  /* 0x0000000902007c0c */ /* 0x000fe4000bf26270 */
[----:B------:R-:W1:Y:S01]  /*513b0*/  S2R R2, SR_TID.X ;  /* 0x0000000000027919 */ /* 0x000e620000002100 */
[----:B---3--:R-:W-:Y:S02]  /*513c0*/  IMAD.MOV.U32 R4, RZ, RZ, R167 ;  /* 0x000000ffff047224 */ /* 0x008fe400078e00a7 */
[----:B------:R-:W-:Y:S01]  /*513d0*/  IMAD.MOV.U32 R5, RZ, RZ, R166 ;  /* 0x000000ffff057224 */ /* 0x000fe200078e00a6 */
[----:B------:R-:W-:-:S04]  /*513e0*/  SEL R3, R3, RZ, !P0 ;  /* 0x000000ff03037207 */ /* 0x000fc80004000000 */
[----:B------:R3:W-:Y:S01]  /*513f0*/  LDGSTS.E [R0+-0x3fff8], desc[UR48][R4.64], P2 ;  /* 0xc000800004007fae */ /* 0x0007e20009121870 */
[----:B------:R-:W-:Y:S02]  /*51400*/  ISETP.NE.U32.AND P2, PT, R3, RZ, PT ;  /* 0x000000ff0300720c */ /* 0x000fe40003f45070 */
[----:B------:R-:W-:-:S04]  /*51410*/  SEL R3, RZ, 0x4, P1 ;  /* 0x00000004ff037807 */ /* 0x000fc80000800000 */
[----:B------:R-:W-:-:S04]  /*51420*/  SEL R3, R3, RZ, !P0 ;  /* 0x000000ff03037207 */ /* 0x000fc80004000000 */
[----:B------:R-:W-:Y:S01]  /*51430*/  ISETP.NE.U32.AND P1, PT, R3, RZ, PT ;  /* 0x000000ff0300720c */ /* 0x000fe20003f25070 */
[----:B---3--:R-:W-:Y:S02]  /*51440*/  IMAD.MOV.U32 R4, RZ, RZ, R197 ;  /* 0x000000ffff047224 */ /* 0x008fe400078e00c5 */
[----:B------:R-:W-:-:S05]  /*51450*/  IMAD.MOV.U32 R5, RZ, RZ, R196 ;  /* 0x000000ffff057224 */ /* 0x000fca00078e00c4 */
[----:B------:R3:W-:Y:S01]  /*51460*/  LDGSTS.E [R0+-0x3e000], desc[UR48][R4.64], P2 ;  /* 0xc200000004007fae */ /* 0x0007e20009121870 */
[--C-:B-1----:R-:W-:Y:S02]  /*51470*/  SHF.R.U32.HI R6, RZ, 0x6, R2.reuse ;  /* 0x00000006ff067819 */ /* 0x102fe40000011602 */
[----:B------:R-:W-:Y:S02]  /*51480*/  SHF.R.U32.HI R2, RZ, 0x6, R2 ;  /* 0x00000006ff027819 */ /* 0x000fe40000011602 */
[----:B------:R-:W-:Y:S01]  /*51490*/  SGXT.U32 R6, R6, 0x1 ;  /* 0x000000010606781a */ /* 0x000fe20000000000 */
[----:B---3--:R-:W-:Y:S01]  /*514a0*/  IMAD.MOV.U32 R4, RZ, RZ, R199 ;  /* 0x000000ffff047224 */ /* 0x008fe200078e00c7 */
[----:B------:R-:W-:Y:S02]  /*514b0*/  MOV R5, R198 ;  /* 0x000000c600057202 */ /* 0x000fe40000000f00 */
[----:B------:R-:W-:Y:S02]  /*514c0*/  LOP3.LUT R6, R6, 0x5c, RZ, 0xfc, !PT ;  /* 0x0000005c06067812 */ /* 0x000fe400078efcff */
[----:B------:R-:W-:Y:S01]  /*514d0*/  SGXT.U32 R2, R2, 0x1 ;  /* 0x000000010202781a */ /* 0x000fe20000000000 */
[----:B------:R1:W-:Y:S01]  /*514e0*/  LDGSTS.E [R0+-0x3dff8], desc[UR48][R4.64], P1 ;  /* 0xc200800004007fae */ /* 0x0003e20008921870 */
[----:B------:R-:W-:-:S02]  /*514f0*/  ISETP.GE.AND P1, PT, R6, UR9, PT ;  /* 0x0000000906007c0c */ /* 0x000fc4000bf26270 */
[----:B------:R-:W-:Y:S02]  /*51500*/  LOP3.LUT R2, R2, 0x5e, RZ, 0xfc, !PT ;  /* 0x0000005e02027812 */ /* 0x000fe400078efcff */
[----:B------:R-:W-:Y:S02]  /*51510*/  SEL R3, RZ, 0x4, P1 ;  /* 0x00000004ff037807 */ /* 0x000fe40000800000 */
[----:B------:R-:W-:Y:S02]  /*51520*/  ISETP.GE.AND P1, PT, R2, UR9, PT ;  /* 0x0000000902007c0c */ /* 0x000fe4000bf26270 */
[----:B------:R-:W3:Y:S01]  /*51530*/  S2R R2, SR_TID.X ;  /* 0x0000000000027919 */ /* 0x000ee20000002100 */
[----:B------:R-:W-:-:S04]  /*51540*/  SEL R3, R3, RZ, !P0 ;  /* 0x000000ff03037207 */ /* 0x000fc80004000000 */
[----:B------:R-:W-:Y:S02]  /*51550*/  ISETP.NE.U32.AND P2, PT, R3, RZ, PT ;  /* 0x000000ff0300720c */ /* 0x000fe40003f45070 */
[----:B------:R-:W-:-:S04]  /*51560*/  SEL R3, RZ, 0x4, P1 ;  /* 0x00000004ff037807 */ /* 0x000fc80000800000 */
[----:B------:R-:W-:Y:S01]  /*51570*/  SEL R3, R3, RZ, !P0 ;  /* 0x000000ff03037207 */ /* 0x000fe20004000000 */
[----:B-1----:R-:W-:-:S03]  /*51580*/  IMAD.MOV.U32 R4, RZ, RZ, R229 ;  /* 0x000000ffff047224 */ /* 0x002fc600078e00e5 */
[----:B------:R-:W-:Y:S01]  /*51590*/  ISETP.NE.U32.AND P1, PT, R3, RZ, PT ;  /* 0x000000ff0300720c */ /* 0x000fe20003f25070 */
[----:B------:R-:W-:-:S05]  /*515a0*/  IMAD.MOV.U32 R5, RZ, RZ, R228 ;  /* 0x000000ffff057224 */ /* 0x000fca00078e00e4 */
[----:B------:R1:W-:Y:S01]  /*515b0*/  LDGSTS.E [R0+-0x3c000], desc[UR48][R4.64], P2 ;  /* 0xc400000004007fae */ /* 0x0003e20009121870 */
[----:B---3--:R-:W-:Y:S01]  /*515c0*/  SHF.R.U32.HI R6, RZ, 0x6, R2 ;  /* 0x00000006ff067819 */ /* 0x008fe20000011602 */
[----:B-1----:R-:W-:-:S03]  /*515d0*/  IMAD.MOV.U32 R4, RZ, RZ, R231 ;  /* 0x000000ffff047224 */ /* 0x002fc600078e00e7 */
[----:B------:R-:W-:Y:S01]  /*515e0*/  SGXT.U32 R6, R6, 0x1 ;  /* 0x000000010606781a */ /* 0x000fe20000000000 */
[----:B------:R-:W-:Y:S01]  /*515f0*/  IMAD.MOV.U32 R5, RZ, RZ, R230 ;  /* 0x000000ffff057224 */ /* 0x000fe200078e00e6 */
[----:B------:R-:W-:Y:S02]  /*51600*/  SHF.R.U32.HI R2, RZ, 0x6, R2 ;  /* 0x00000006ff027819 */ /* 0x000fe40000011602 */
[----:B------:R-:W-:Y:S02]  /*51610*/  LOP3.LUT R6, R6, 0x7c, RZ, 0xfc, !PT ;  /* 0x0000007c06067812 */ /* 0x000fe400078efcff */
[----:B------:R1:W-:Y:S01]  /*51620*/  LDGSTS.E [R0+-0x3bff8], desc[UR48][R4.64], P1 ;  /* 0xc400800004007fae */ /* 0x0003e20008921870 */
[----:B------:R-:W-:Y:S02]  /*51630*/  SGXT.U32 R2, R2, 0x1 ;  /* 0x000000010202781a */ /* 0x000fe40000000000 */
[----:B------:R-:W-:Y:S02]  /*51640*/  ISETP.GE.AND P1, PT, R6, UR9, PT ;  /* 0x0000000906007c0c */ /* 0x000fe4000bf26270 */
[----:B------:R-:W-:-:S02]  /*51650*/  LOP3.LUT R2, R2, 0x7e, RZ, 0xfc, !PT ;  /* 0x0000007e02027812 */ /* 0x000fc400078efcff */
[----:B------:R-:W-:Y:S02]  /*51660*/  SEL R3, RZ, 0x4, P1 ;  /* 0x00000004ff037807 */ /* 0x000fe40000800000 */
[----:B------:R-:W-:Y:S02]  /*51670*/  ISETP.GE.AND P1, PT, R2, UR9, PT ;  /* 0x0000000902007c0c */ /* 0x000fe4000bf26270 */
[----:B------:R-:W-:Y:S01]  /*51680*/  SEL R3, R3, RZ, !P0 ;  /* 0x000000ff03037207 */ /* 0x000fe20004000000 */
[----:B------:R-:W3:Y:S01]  /*51690*/  LDL.LU R2, [R1+0x230] ;  /* 0x0002300001027983 */ /* 0x000ee20000300800 */
[----:B--2---:R-:W-:Y:S02]  /*516a0*/  IADD3 R7, P3, R7, UR5, RZ ;  /* 0x0000000507077c10 */ /* 0x004fe4000ff7e0ff */
[----:B------:R-:W-:Y:S01]  /*516b0*/  ISETP.NE.U32.AND P2, PT, R3, RZ, PT ;  /* 0x000000ff0300720c */ /* 0x000fe20003f45070 */
[----:B------:R-:W2:Y:S01]  /*516c0*/  LDL.LU R6, [R1+0x270] ;  /* 0x0002700001067983 */ /* 0x000ea20000300800 */
[----:B------:R-:W-:-:S02]  /*516d0*/  SEL R3, RZ, 0x4, P1 ;  /* 0x00000004ff037807 */ /* 0x000fc40000800000 */
[----:B----4-:R-:W-:Y:S02]  /*516e0*/  IADD3 R148, P4, R148, UR5, RZ ;  /* 0x0000000594947c10 */ /* 0x010fe4000ff9e0ff */
[----:B------:R-:W-:Y:S02]  /*516f0*/  IADD3.X R149, R149, UR7, RZ, P3, !PT ;  /* 0x0000000795957c10 */ /* 0x000fe40009ffe4ff */
[----:B------:R-:W-:Y:S01]  /*51700*/  SEL R3, R3, RZ, !P0 ;  /* 0x000000ff03037207 */ /* 0x000fe20004000000 */
[----:B------:R-:W-:Y:S01]  /*51710*/  STL [R1+0x220], R7 ;  /* 0x0002200701007387 */ /* 0x000fe20000100800 */
[----:B------:R-:W-:Y:S02]  /*51720*/  IADD3.X R150, R150, UR7, RZ, P4, !PT ;  /* 0x0000000796967c10 */ /* 0x000fe4000a7fe4ff */
[----:B------:R-:W-:Y:S01]  /*51730*/  ISETP.NE.U32.AND P1, PT, R3, RZ, PT ;  /* 0x000000ff0300720c */ /* 0x000fe20003f25070 */
[----:B------:R4:W-:Y:S01]  /*51740*/  STL [R1+0x21c], R149 ;  /* 0x00021c9501007387 */ /* 0x0009e20000100800 */
[----:B-1----:R-:W-:-:S03]  /*51750*/  IMAD.MOV.U32 R5, RZ, RZ, R149 ;  /* 0x000000ffff057224 */ /* 0x002fc600078e0095 */
[----:B------:R-:W-:Y:S04]  /*51760*/  STL [R1+0x228], R148 ;  /* 0x0002289401007387 */ /* 0x000fe80000100800 */
[----:B------:R-:W2:Y:S04]  /*51770*/  LDL.LU R3, [R1+0x22c] ;  /* 0x00022c0001037983 */ /* 0x000ea80000300800 */
[----:B------:R1:W-:Y:S04]  /*51780*/  STL [R1+0x224], R150 ;  /* 0x0002249601007387 */ /* 0x0003e80000100800 */
[----:B----4-:R-:W4:Y:S01]  /*51790*/  LDL.LU R149, [R1+0x26c] ;  /* 0x00026c0001957983 */ /* 0x010f220000300800 */
[----:B------:R-:W1:Y:S01]  /*517a0*/  S2R R151, SR_TID.X ;  /* 0x0000000000977919 */ /* 0x000e620000002100 */
[----:B------:R-:W-:-:S05]  /*517b0*/  IMAD.MOV.U32 R4, RZ, RZ, R7 ;  /* 0x000000ffff047224 */ /* 0x000fca00078e0007 */
[----:B------:R1:W-:Y:S02]  /*517c0*/  LDGSTS.E [R0+-0x3a000], desc[UR48][R4.64], P2 ;  /* 0xc600000004007fae */ /* 0x0003e40009121870 */
[----:B-1----:R-:W-:Y:S01]  /*517d0*/  IMAD.MOV.U32 R4, RZ, RZ, R148 ;  /* 0x000000ffff047224 */ /* 0x002fe200078e0094 */
[----:B------:R-:W-:Y:S02]  /*517e0*/  MOV R5, R150 ;  /* 0x0000009600057202 */ /* 0x000fe40000000f00 */
[----:B------:R-:W4:Y:S04]  /*517f0*/  LDL.LU R150, [R1+0x2ac] ;  /* 0x0002ac0001967983 */ /* 0x000f280000300800 */
[----:B------:R1:W-:Y:S04]  /*51800*/  LDGSTS.E [R0+-0x39ff8], desc[UR48][R4.64], P1 ;  /* 0xc600800004007fae */ /* 0x0003e80008921870 */
[----:B------:R-:W0:Y:S01]  /*51810*/  LDGDEPBAR ;  /* 0x00000000000079af */ /* 0x000e220000000000 */
[----:B------:R-:W-:-:S04]  /*51820*/  LOP3.LUT R7, R151, 0x7f, RZ, 0xc0, !PT ;  /* 0x0000007f97077812 */ /* 0x000fc800078ec0ff */
[----:B------:R-:W-:Y:S02]  /*51830*/  ISETP.GE.AND P1, PT, R7, UR9, PT ;  /* 0x0000000907007c0c */ /* 0x000fe4000bf26270 */
[----:B------:R-:W4:Y:S04]  /*51840*/  LDL.LU R7, [R1+0x2b0] ;  /* 0x0002b00001077983 */ /* 0x000f280000300800 */
[----:B------:R-:W4:Y:S04]  /*51850*/  LDL.LU R151, [R1+0x2ec] ;  /* 0x0002ec0001977983 */ /* 0x000f280000300800 */
[----:B------:R-:W4:Y:S01]  /*51860*/  LDL.LU R148, [R1+0x2f0] ;  /* 0x0002f00001947983 */ /* 0x000f220000300800 */
[----:B-1----:R-:W1:Y:S01]  /*51870*/  S2R R5, SR_TID.X ;  /* 0x0000000000057919 */ /* 0x002e620000002100 */
[----:B------:R-:W-:-:S04]  /*51880*/  SEL R0, RZ, 0x4, P1 ;  /* 0x00000004ff007807 */ /* 0x000fc80000800000 */
[----:B------:R-:W-:Y:S01]  /*51890*/  SEL R0, R0, RZ, !P0 ;  /* 0x000000ff00007207 */ /* 0x000fe20004000000 */
[----:B------:R-:W-:-:S03]  /*518a0*/  ULEA UR9, UR8, UR60, 0x12 ;  /* 0x0000003c08097291 */ /* 0x000fc6000f8e903f */
[----:B------:R-:W-:Y:S01]  /*518b0*/  ISETP.NE.U32.AND P0, PT, R0, RZ, PT ;  /* 0x000000ff0000720c */ /* 0x000fe20003f05070 */
[----:B-1----:R-:W-:-:S04]  /*518c0*/  IMAD R5, R5, 0x100, R5 ;  /* 0x0000010005057824 */ /* 0x002fc800078e0205 */
[----:B------:R-:W-:-:S05]  /*518d0*/  IMAD.SHL.U32 R5, R5, 0x4, RZ ;  /* 0x0000000405057824 */ /* 0x000fca00078e00ff */
[----:B------:R-:W-:-:S05]  /*518e0*/  LOP3.LUT R5, R5, 0x1807c, RZ, 0xc0, !PT ;  /* 0x0001807c05057812 */ /* 0x000fca00078ec0ff */
[----:B------:R-:W-:Y:S01]  /*518f0*/  VIADD R0, R5, UR9 ;  /* 0x0000000905007c36 */ /* 0x000fe20008000000 */
[----:B---3--:R-:W-:Y:S02]  /*51900*/  IADD3 R2, P1, R2, UR6, RZ ;  /* 0x0000000602027c10 */ /* 0x008fe4000ff3e0ff */
[----:B--2---:R-:W-:-:S03]  /*51910*/  IADD3 R6, P2, R6, UR6, RZ ;  /* 0x0000000606067c10 */ /* 0x004fc6000ff5e0ff */
[----:B------:R1:W-:Y:S01]  /*51920*/  STL [R1+0x230], R2 ;  /* 0x0002300201007387 */ /* 0x0003e20000100800 */
[----:B------:R-:W-:Y:S01]  /*51930*/  IMAD.MOV.U32 R4, RZ, RZ, R2 ;  /* 0x000000ffff047224 */ /* 0x000fe200078e0002 */
[----:B------:R-:W-:-:S05]  /*51940*/  IADD3.X R3, R3, UR50, RZ, P1, !PT ;  /* 0x0000003203037c10 */ /* 0x000fca0008ffe4ff */
[----:B------:R2:W-:Y:S01]  /*51950*/  STL [R1+0x22c], R3 ;  /* 0x00022c0301007387 */ /* 0x0005e20000100800 */
[----:B----4-:R-:W-:Y:S01]  /*51960*/  IADD3.X R149, R149, UR50, RZ, P2, !PT ;  /* 0x0000003295957c10 */ /* 0x010fe200097fe4ff */
[----:B------:R-:W-:Y:S02]  /*51970*/  IMAD.MOV.U32 R5, RZ, RZ, R3 ;  /* 0x000000ffff057224 */ /* 0x000fe400078e0003 */
[----:B------:R3:W-:Y:S04]  /*51980*/  STL [R1+0x270], R6 ;  /* 0x0002700601007387 */ /* 0x0007e80000100800 */
[----:B------:R4:W-:Y:S04]  /*51990*/  STL [R1+0x26c], R149 ;  /* 0x00026c9501007387 */ /* 0x0009e80000100800 */
[----:B-1----:R-:W4:Y:S04]  /*519a0*/  LDL.LU R2, [R1+0x330] ;  /* 0x0003300001027983 */ /* 0x002f280000300800 */
[----:B------:R1:W-:Y:S04]  /*519b0*/  LDGSTS.E [R0], desc[UR48][R4.64], P0 ;  /* 0x0000000004007fae */ /* 0x0003e80008121870 */
[----:B--2---:R-:W2:Y:S01]  /*519c0*/  LDL.LU R3, [R1+0x370] ;  /* 0x0003700001037983 */ /* 0x004ea20000300800 */
[----:B-1----:R-:W-:-:S03]  /*519d0*/  IMAD.MOV.U32 R4, RZ, RZ, R6 ;  /* 0x000000ffff047224 */ /* 0x002fc600078e0006 */
[----:B---3--:R-:W3:Y:S01]  /*519e0*/  LDL.LU R6, [R1+0x32c] ;  /* 0x00032c0001067983 */ /* 0x008ee20000300800 */
[----:B------:R-:W-:-:S03]  /*519f0*/  IMAD.MOV.U32 R5, RZ, RZ, R149 ;  /* 0x000000ffff057224 */ /* 0x000fc600078e0095 */
[----:B----4-:R-:W4:Y:S04]  /*51a00*/  LDL.LU R149, [R1+0x36c] ;  /* 0x00036c0001957983 */ /* 0x010f280000300800 */
[----:B------:R1:W-:Y:S01]  /*51a10*/  LDGSTS.E [R0+0x400], desc[UR48][R4.64], P0 ;  /* 0x0040000004007fae */ /* 0x0003e20008121870 */
[----:B------:R-:W-:-:S04]  /*51a20*/  IADD3 R7, P1, R7, UR6, RZ ;  /* 0x0000000607077c10 */ /* 0x000fc8000ff3e0ff */
[----:B------:R-:W-:Y:S02]  /*51a30*/  IADD3.X R150, R150, UR50, RZ, P1, !PT ;  /* 0x0000003296967c10 */ /* 0x000fe40008ffe4ff */
[----:B------:R-:W-:Y:S01]  /*51a40*/  IADD3 R148, P2, R148, UR6, RZ ;  /* 0x0000000694947c10 */ /* 0x000fe2000ff5e0ff */
[----:B------:R1:W-:Y:S02]  /*51a50*/  STL [R1+0x2b0], R7 ;  /* 0x0002b00701007387 */ /* 0x0003e40000100800 */
[----:B-1----:R-:W-:Y:S01]  /*51a60*/  MOV R4, R7 ;  /* 0x0000000700047202 */ /* 0x002fe20000000f00 */
[----:B------:R-:W-:Y:S01]  /*51a70*/  IMAD.MOV.U32 R5, RZ, RZ, R150 ;  /* 0x000000ffff057224 */ /* 0x000fe200078e0096 */
[----:B------:R-:W-:Y:S01]  /*51a80*/  IADD3.X R151, R151, UR50, RZ, P2, !PT ;  /* 0x0000003297977c10 */ /* 0x000fe200097fe4ff */
[----:B------:R1:W-:Y:S04]  /*51a90*/  STL [R1+0x2ac], R150 ;  /* 0x0002ac9601007387 */ /* 0x0003e80000100800 */
[----:B------:R1:W-:Y:S04]  /*51aa0*/  STL [R1+0x2f0], R148 ;  /* 0x0002f09401007387 */ /* 0x0003e80000100800 */
[----:B------:R-:W4:Y:S04]  /*51ab0*/  LDL.LU R7, [R1+0x3b0] ;  /* 0x0003b00001077983 */ /* 0x000f280000300800 */
[----:B------:R1:W-:Y:S04]  /*51ac0*/  STL [R1+0x2ec], R151 ;  /* 0x0002ec9701007387 */ /* 0x0003e80000100800 */
[----:B------:R1:W-:Y:S04]  /*51ad0*/  LDGSTS.E [R0+0x800], desc[UR48][R4.64], P0 ;  /* 0x0080000004007fae */ /* 0x0003e80008121870 */
[----:B-1----:R-:W4:Y:S01]  /*51ae0*/  LDL.LU R150, [R1+0x3f0] ;  /* 0x0003f00001967983 */ /* 0x002f220000300800 */
[----:B------:R-:W-:-:S03]  /*51af0*/  IMAD.MOV.U32 R4, RZ, RZ, R148 ;  /* 0x000000ffff047224 */ /* 0x000fc600078e0094 */
[----:B------:R-:W4:Y:S01]  /*51b00*/  LDL.LU R148, [R1+0x3ac] ;  /* 0x0003ac0001947983 */ /* 0x000f220000300800 */
[----:B------:R-:W-:-:S03]  /*51b10*/  IMAD.MOV.U32 R5, RZ, RZ, R151 ;  /* 0x000000ffff057224 */ /* 0x000fc600078e0097 */
[----:B------:R-:W4:Y:S04]  /*51b20*/  LDL.LU R151, [R1+0x3ec] ;  /* 0x0003ec0001977983 */ /* 0x000f280000300800 */
[----:B------:R1:W-:Y:S01]  /*51b30*/  LDGSTS.E [R0+0xc00], desc[UR48][R4.64], P0 ;  /* 0x00c0000004007fae */ /* 0x0003e20008121870 */
[----:B------:R-:W-:Y:S02]  /*51b40*/  IADD3 R2, P1, R2, UR6, RZ ;  /* 0x0000000602027c10 */ /* 0x000fe4000ff3e0ff */
[----:B--2---:R-:W-:-:S03]  /*51b50*/  IADD3 R3, P2, R3, UR6, RZ ;  /* 0x0000000603037c10 */ /* 0x004fc6000ff5e0ff */
[----:B------:R2:W-:Y:S01]  /*51b60*/  STL [R1+0x330], R2 ;  /* 0x0003300201007387 */ /* 0x0005e20000100800 */
[----:B-1----:R-:W-:Y:S01]  /*51b70*/  IMAD.MOV.U32 R4, RZ, RZ, R2 ;  /* 0x000000ffff047224 */ /* 0x002fe200078e0002 */
[----:B---3--:R-:W-:Y:S02]  /*51b80*/  IADD3.X R6, R6, UR50, RZ, P1, !PT ;  /* 0x0000003206067c10 */ /* 0x008fe40008ffe4ff */
[----:B----4-:R-:W-:-:S03]  /*51b90*/  IADD3.X R149, R149, UR50, RZ, P2, !PT ;  /* 0x0000003295957c10 */ /* 0x010fc600097fe4ff */
[----:B------:R-:W-:Y:S01]  /*51ba0*/  IMAD.MOV.U32 R5, RZ, RZ, R6 ;  /* 0x000000ffff057224 */ /* 0x000fe200078e0006 */
[----:B------:R1:W-:Y:S04]  /*51bb0*/  STL [R1+0x32c], R6 ;  /* 0x00032c0601007387 */ /* 0x0003e80000100800 */
[----:B------:R3:W-:Y:S04]  /*51bc0*/  STL [R1+0x370], R3 ;  /* 0x0003700301007387 */ /* 0x0007e80000100800 */
[----:B--2---:R-:W2:Y:S04]  /*51bd0*/  LDL.LU R2, [R1+0x430] ;  /* 0x0004300001027983 */ /* 0x004ea80000300800 */
[----:B------:R4:W-:Y:S04]  /*51be0*/  STL [R1+0x36c], R149 ;  /* 0x00036c9501007387 */ /* 0x0009e80000100800 */
[----:B------:R3:W-:Y:S04]  /*51bf0*/  LDGSTS.E [R0+0x1000], desc[UR48][R4.64], P0 ;  /* 0x0100000004007fae */ /* 0x0007e80008121870 */
[----:B-1----:R-:W2:Y:S01]  /*51c00*/  LDL.LU R6, [R1+0x470] ;  /* 0x0004700001067983 */ /* 0x002ea20000300800 */
[----:B---3--:R-:W-:-:S03]  /*51c10*/  IMAD.MOV.U32 R4, RZ, RZ, R3 ;  /* 0x000000ffff047224 */ /* 0x008fc600078e0003 */
[----:B------:R-:W3:Y:S01]  /*51c20*/  LDL.LU R3, [R1+0x42c] ;  /* 0x00042c0001037983 */ /* 0x000ee20000300800 */
[----:B------:R-:W-:-:S03]  /*51c30*/  IMAD.MOV.U32 R5, RZ, RZ, R149 ;  /* 0x000000ffff057224 */ /* 0x000fc600078e0095 */
[----:B----4-:R-:W4:Y:S01]  /*51c40*/  LDL.LU R149, [R1+0x46c] ;  /* 0x00046c0001957983 */ /* 0x010f220000300800 */
[----:B------:R-:W-:-:S03]  /*51c50*/  IADD3 R7, P1, R7, UR6, RZ ;  /* 0x0000000607077c10 */ /* 0x000fc6000ff3e0ff */
[----:B------:R1:W-:Y:S01]  /*51c60*/  LDGSTS.E [R0+0x1400], desc[UR48][R4.64], P0 ;  /* 0x0140000004007fae */ /* 0x0003e20008121870 */
[----:B------:R-:W-:-:S03]  /*51c70*/  IADD3 R150, P2, R150, UR6, RZ ;  /* 0x0000000696967c10 */ /* 0x000fc6000ff5e0ff */
[----:B------:R1:W-:Y:S01]  /*51c80*/  STL [R1+0x3b0], R7 ;  /* 0x0003b00701007387 */ /* 0x0003e20000100800 */
[----:B------:R-:W-:Y:S02]  /*51c90*/  IADD3.X R148, R148, UR50, RZ, P1, !PT ;  /* 0x0000003294947c10 */ /* 0x000fe40008ffe4ff */
[----:B-1----:R-:W-:Y:S02]  /*51ca0*/  MOV R4, R7 ;  /* 0x0000000700047202 */ /* 0x002fe40000000f00 */
[----:B------:R-:W-:Y:S01]  /*51cb0*/  IADD3.X R151, R151, UR50, RZ, P2, !PT ;  /* 0x0000003297977c10 */ /* 0x000fe200097fe4ff */
[----:B------:R-:W-:Y:S01]  /*51cc0*/  IMAD.MOV.U32 R5, RZ, RZ, R148 ;  /* 0x000000ffff057224 */ /* 0x000fe200078e0094 */
        /* <DEDUP_REMOVED lines=11> */
[----:B--2---:R-:W-:-:S05]  /*51d80*/  IADD3 R2, P1, R2, UR6, RZ ;  /* 0x0000000602027c10 */ /* 0x004fca000ff3e0ff */
[----:B------:R2:W-:Y:S01]  /*51d90*/  STL [R1+0x430], R2 ;  /* 0x0004300201007387 */ /* 0x0005e20000100800 */
[----:B-1----:R-:W-:Y:S01]  /*51da0*/  IMAD.MOV.U32 R4, RZ, RZ, R2 ;  /* 0x000000ffff047224 */ /* 0x002fe200078e0002 */
[----:B------:R-:W-:Y:S02]  /*51db0*/  IADD3 R6, P2, R6, UR6, RZ ;  /* 0x0000000606067c10 */ /* 0x000fe4000ff5e0ff */
        /* <DEDUP_REMOVED lines=448> */
[----:B------:R-:W-:Y:S01]  /*539c0*/  STL [R1+0x10b0], R7 ;  /* 0x0010b00701007387 */ /* 0x000fe20000100800 */
[----:B------:R-:W-:Y:S02]  /*539d0*/  IADD3.X R150, R150, UR50, RZ, P1, !PT ;  /* 0x0000003296967c10 */ /* 0x000fe40008ffe4ff */
[----:B-1----:R-:W-:Y:S02]  /*539e0*/  MOV R4, R7 ;  /* 0x0000000700047202 */ /* 0x002fe40000000f00 */
[----:B------:R-:W-:Y:S01]  /*539f0*/  IADD3.X R151, R151, UR50, RZ, P2, !PT ;  /* 0x0000003297977c10 */ /* 0x000fe200097fe4ff */
[----:B------:R-:W-:Y:S01]  /*53a00*/  IMAD.MOV.U32 R5, RZ, RZ, R150 ;  /* 0x000000ffff057224 */ /* 0x000fe200078e0096 */
[----:B------:R1:W-:Y:S04]  /*53a10*/  STL [R1+0x10ac], R150 ;  /* 0x0010ac9601007387 */ /* 0x0003e80000100800 */
[----:B------:R-:W-:Y:S04]  /*53a20*/  STL [R1+0x10f0], R148 ;  /* 0x0010f09401007387 */ /* 0x000fe80000100800 */
[----:B------:R1:W-:Y:S04]  /*53a30*/  LDGSTS.E [R0+0x26800], desc[UR48][R4.64], P0 ;  /* 0x2680000004007fae */ /* 0x0003e80008121870 */
[----:B-1----:R-:W4:Y:S04]  /*53a40*/  LDL.LU R150, [R1+0x11b0] ;  /* 0x0011b00001967983 */ /* 0x002f280000300800 */
[----:B------:R1:W-:Y:S04]  /*53a50*/  STL [R1+0x10ec], R151 ;  /* 0x0010ec9701007387 */ /* 0x0003e80000100800 */
[----:B------:R-:W4:Y:S01]  /*53a60*/  LDL.LU R7, [R1+0x11f0] ;  /* 0x0011f00001077983 */ /* 0x000f220000300800 */
[----:B------:R-:W-:-:S03]  /*53a70*/  IMAD.MOV.U32 R5, RZ, RZ, R151 ;  /* 0x000000ffff057224 */ /* 0x000fc600078e0097 */
[----:B-1----:R-:W4:Y:S01]  /*53a80*/  LDL.LU R151, [R1+0x11ac] ;  /* 0x0011ac0001977983 */ /* 0x002f220000300800 */
        /* <DEDUP_REMOVED lines=14> */
[----:B-1----:R-:W2:Y:S04]  /*53b70*/  LDL.LU R6, [R1+0x278] ;  /* 0x0002780001067983 */ /* 0x002ea80000300800 */
[----:B------:R1:W-:Y:S02]  /*53b80*/  LDGSTS.E [R0+0x27000], desc[UR48][R4.64], P0 ;  /* 0x2700000004007fae */ /* 0x0003e40008121870 */
[----:B-1----:R-:W-:-:S02]  /*53b90*/  IMAD.MOV.U32 R4, RZ, RZ, R3 ;  /* 0x000000ffff047224 */ /* 0x002fc400078e0003 */
[----:B---3--:R-:W3:Y:S01]  /*53ba0*/  LDL.LU R3, [R1+0x234] ;  /* 0x0002340001037983 */ /* 0x008ee20000300800 */
[----:B------:R-:W-:-:S03]  /*53bb0*/  IMAD.MOV.U32 R5, RZ, RZ, R149 ;  /* 0x000000ffff057224 */ /* 0x000fc600078e0095 */
[----:B----4-:R-:W4:Y:S01]  /*53bc0*/  LDL.LU R149, [R1+0x274] ;  /* 0x0002740001957983 */ /* 0x010f220000300800 */
[----:B------:R-:W-:Y:S02]  /*53bd0*/  IADD3 R150, P1, R150, UR6, RZ ;  /* 0x0000000696967c10 */ /* 0x000fe4000ff3e0ff */
[----:B------:R-:W-:Y:S01]  /*53be0*/  IADD3 R7, P2, R7, UR6, RZ ;  /* 0x0000000607077c10 */ /* 0x000fe2000ff5e0ff */
[----:B------:R1:W-:Y:S01]  /*53bf0*/  LDGSTS.E [R0+0x27400], desc[UR48][R4.64], P0 ;  /* 0x2740000004007fae */ /* 0x0003e20008121870 */
[----:B------:R-:W-:-:S03]  /*53c00*/  IADD3.X R151, R151, UR50, RZ, P1, !PT ;  /* 0x0000003297977c10 */ /* 0x000fc60008ffe4ff */
[----:B------:R1:W-:Y:S01]  /*53c10*/  STL [R1+0x11b0], R150 ;  /* 0x0011b09601007387 */ /* 0x0003e20000100800 */
[----:B------:R-:W-:Y:S02]  /*53c20*/  IADD3.X R148, R148, UR50, RZ, P2, !PT ;  /* 0x0000003294947c10 */ /* 0x000fe400097fe4ff */
[----:B-1----:R-:W-:Y:S01]  /*53c30*/  MOV R4, R150 ;  /* 0x0000009600047202 */ /* 0x002fe20000000f00 */
[----:B------:R-:W-:Y:S01]  /*53c40*/  IMAD.MOV.U32 R5, RZ, RZ, R151 ;  /* 0x000000ffff057224 */ /* 0x000fe200078e0097 */
[----:B------:R-:W-:Y:S04]  /*53c50*/  STL [R1+0x11ac], R151 ;  /* 0x0011ac9701007387 */ /* 0x000fe80000100800 */
[----:B------:R1:W-:Y:S04]  /*53c60*/  STL [R1+0x11f0], R7 ;  /* 0x0011f00701007387 */ /* 0x0003e80000100800 */
[----:B------:R1:W-:Y:S04]  /*53c70*/  LDGSTS.E [R0+0x27800], desc[UR48][R4.64], P0 ;  /* 0x2780000004007fae */ /* 0x0003e80008121870 */
[----:B------:R1:W-:Y:S04]  /*53c80*/  STL [R1+0x11ec], R148 ;  /* 0x0011ec9401007387 */ /* 0x0003e80000100800 */
[----:B------:R-:W4:Y:S01]  /*53c90*/  LDL.LU R150, [R1+0x2b4] ;  /* 0x0002b40001967983 */ /* 0x000f220000300800 */
[----:B-1----:R-:W-:-:S03]  /*53ca0*/  IMAD.MOV.U32 R4, RZ, RZ, R7 ;  /* 0x000000ffff047224 */ /* 0x002fc600078e0007 */
[----:B------:R-:W4:Y:S01]  /*53cb0*/  LDL.LU R7, [R1+0x2b8] ;  /* 0x0002b80001077983 */ /* 0x000f220000300800 */
[----:B------:R-:W-:-:S03]  /*53cc0*/  IMAD.MOV.U32 R5, RZ, RZ, R148 ;  /* 0x000000ffff057224 */ /* 0x000fc600078e0094 */
[----:B------:R-:W4:Y:S04]  /*53cd0*/  LDL.LU R151, [R1+0x2f4] ;  /* 0x0002f40001977983 */ /* 0x000f280000300800 */
[----:B------:R-:W4:Y:S04]  /*53ce0*/  LDL.LU R148, [R1+0x2f8] ;  /* 0x0002f80001947983 */ /* 0x000f280000300800 */
[----:B------:R1:W-:Y:S02]  /*53cf0*/  LDGSTS.E [R0+0x27c00], desc[UR48][R4.64], P0 ;  /* 0x27c0000004007fae */ /* 0x0003e40008121870 */
[----:B-1----:R-:W1:Y:S02]  /*53d00*/  S2R R5, SR_TID.X ;  /* 0x0000000000057919 */ /* 0x002e640000002100 */
[----:B-1----:R-:W-:-:S04]  /*53d10*/  IMAD R5, R5, 0x100, R5 ;  /* 0x0000010005057824 */ /* 0x002fc800078e0205 */
[----:B------:R-:W-:-:S05]  /*53d20*/  IMAD.SHL.U32 R5, R5, 0x4, RZ ;  /* 0x0000000405057824 */ /* 0x000fca00078e00ff */
[----:B------:R-:W-:-:S04]  /*53d30*/  LOP3.LUT R5, R5, 0x1807c, RZ, 0xc0, !PT ;  /* 0x0001807c05057812 */ /* 0x000fc800078ec0ff */
[----:B------:R-:W-:-:S05]  /*53d40*/  LOP3.LUT R5, R5, 0x10, RZ, 0x3c, !PT ;  /* 0x0000001005057812 */ /* 0x000fca00078e3cff */
[----:B------:R-:W-:Y:S01]  /*53d50*/  VIADD R0, R5, UR9 ;  /* 0x0000000905007c36 */ /* 0x000fe20008000000 */
[----:B--2---:R-:W-:Y:S02]  /*53d60*/  IADD3 R2, P1, R2, UR6, RZ ;  /* 0x0000000602027c10 */ /* 0x004fe4000ff3e0ff */
[----:B------:R-:W-:-:S03]  /*53d70*/  IADD3 R6, P2, R6, UR6, RZ ;  /* 0x0000000606067c10 */ /* 0x000fc6000ff5e0ff */
[----:B------:R1:W-:Y:S01]  /*53d80*/  STL [R1+0x238], R2 ;  /* 0x0002380201007387 */ /* 0x0003e20000100800 */
[----:B------:R-:W-:Y:S01]  /*53d90*/  IMAD.MOV.U32 R4, RZ, RZ, R2 ;  /* 0x000000ffff047224 */ /* 0x000fe200078e0002 */
[----:B---3--:R-:W-:Y:S02]  /*53da0*/  IADD3.X R3, R3, UR50, RZ, P1, !PT ;  /* 0x0000003203037c10 */ /* 0x008fe40008ffe4ff */
[----:B----4-:R-:W-:-:S03]  /*53db0*/  IADD3.X R149, R149, UR50, RZ, P2, !PT ;  /* 0x0000003295957c10 */ /* 0x010fc600097fe4ff */
[----:B------:R2:W-:Y:S01]  /*53dc0*/  STL [R1+0x234], R3 ;  /* 0x0002340301007387 */ /* 0x0005e20000100800 */
[----:B------:R-:W-:-:S03]  /*53dd0*/  MOV R5, R3 ;  /* 0x0000000300057202 */ /* 0x000fc60000000f00 */
[----:B------:R3:W-:Y:S04]  /*53de0*/  STL [R1+0x278], R6 ;  /* 0x0002780601007387 */ /* 0x0007e80000100800 */
[----:B------:R4:W-:Y:S04]  /*53df0*/  STL [R1+0x274], R149 ;  /* 0x0002749501007387 */ /* 0x0009e80000100800 */
[----:B-1----:R-:W4:Y:S04]  /*53e00*/  LDL.LU R2, [R1+0x338] ;  /* 0x0003380001027983 */ /* 0x002f280000300800 */
[----:B------:R1:W-:Y:S04]  /*53e10*/  LDGSTS.E [R0+0x80], desc[UR48][R4.64], P0 ;  /* 0x0008000004007fae */ /* 0x0003e80008121870 */
        /* <DEDUP_REMOVED lines=10> */
[----:B-1----:R-:W-:Y:S01]  /*53ec0*/  IMAD.MOV.U32 R4, RZ, RZ, R7 ;  /* 0x000000ffff047224 */ /* 0x002fe200078e0007 */
        /* <DEDUP_REMOVED lines=19> */
[----:B------:R1:W-:Y:S01]  /*54000*/  STL [R1+0x334], R6 ;  /* 0x0003340601007387 */ /* 0x0003e20000100800 */
[----:B------:R-:W-:-:S03]  /*54010*/  MOV R5, R6 ;  /* 0x0000000600057202 */ /* 0x000fc60000000f00 */
        /* <DEDUP_REMOVED lines=9> */
[----:B------:R-:W-:Y:S02]  /*540b0*/  IADD3 R7, P1, R7, UR6, RZ ;  /* 0x0000000607077c10 */ /* 0x000fe4000ff3e0ff */
[----:B------:R-:W-:Y:S01]  /*540c0*/  IADD3 R150, P2, R150, UR6, RZ ;  /* 0x0000000696967c10 */ /* 0x000fe2000ff5e0ff */
[----:B------:R1:W-:Y:S04]  /*540d0*/  LDGSTS.E [R0+0x1480], desc[UR48][R4.64], P0 ;  /* 0x0148000004007fae */ /* 0x0003e80008121870 */
[----:B------:R1:W-:Y:S01]  /*540e0*/  STL [R1+0x3b8], R7 ;  /* 0x0003b80701007387 */ /* 0x0003e20000100800 */
[----:B------:R-:W-:Y:S01]  /*540f0*/  IADD3.X R148, R148, UR50, RZ, P1, !PT ;  /* 0x0000003294947c10 */ /* 0x000fe20008ffe4ff */
[----:B-1----:R-:W-:Y:S01]  /*54100*/  IMAD.MOV.U32 R4, RZ, RZ, R7 ;  /* 0x000000ffff047224 */ /* 0x002fe200078e0007 */
[----:B------:R-:W-:-:S03]  /*54110*/  IADD3.X R151, R151, UR50, RZ, P2, !PT ;  /* 0x0000003297977c10 */ /* 0x000fc600097fe4ff */
        /* <DEDUP_REMOVED lines=248> */
[----:B------:R1:W-:Y:S02]  /*550a0*/  STL [R1+0xab8], R7 ;  /* 0x000ab80701007387 */ /* 0x0003e40000100800 */
[----:B-1----:R-:W-:Y:S01]  /*550b0*/  IMAD.MOV.U32 R4, RZ, RZ, R7 ;  /* 0x000000ffff047224 */ /* 0x002fe200078e0007 */
[----:B------:R-:W-:Y:S02]  /*550c0*/  IADD3.X R150, R150, UR50, RZ, P1, !PT ;  /* 0x0000003296967c10 */ /* 0x000fe40008ffe4ff */
        /* <DEDUP_REMOVED lines=31> */
[----:B------:R1:W-:Y:S04]  /*552c0*/  LDGSTS.E [R0+0x21480], desc[UR48][R4.64], P0 ;  /* 0x2148000004007fae */ /* 0x0003e80008121870 */
[----:B------:R1:W-:Y:S01]  /*552d0*/  STL [R1+0xbb8], R7 ;  /* 0x000bb80701007387 */ /* 0x0003e20000100800 */
[----:B------:R-:W-:Y:S01]  /*552e0*/  IADD3 R150, P2, R150, UR6, RZ ;  /* 0x0000000696967c10 */ /* 0x000fe2000ff5e0ff */
        /* <DEDUP_REMOVED lines=175> */
[----:B----4-:R-:W4:Y:S04]  /*55de0*/  LDL.LU R149, [R1+0x1174] ;  /* 0x0011740001957983 */ /* 0x010f280000300800 */
[----:B------:R1:W-:Y:S01]  /*55df0*/  LDGSTS.E [R0+0x26480], desc[UR48][R4.64], P0 ;  /* 0x2648000004007fae */ /* 0x0003e20008121870 */
[----:B------:R-:W-:-:S05]  /*55e00*/  IADD3 R7, P1, R7, UR6, RZ ;  /* 0x0000000607077c10 */ /* 0x000fca000ff3e0ff */
[----:B------:R-:W-:Y:S01]  /*55e10*/  STL [R1+0x10b8], R7 ;  /* 0x0010b80701007387 */ /* 0x000fe20000100800 */
[----:B------:R-:W-:Y:S01]  /*55e20*/  IADD3 R148, P2, R148, UR6, RZ ;  /* 0x0000000694947c10 */ /* 0x000fe2000ff5e0ff */
[----:B-1----:R-:W-:Y:S01]  /*55e30*/  IMAD.MOV.U32 R4, RZ, RZ, R7 ;  /* 0x000000ffff047224 */ /* 0x002fe200078e0007 */
[----:B------:R-:W-:Y:S02]  /*55e40*/  IADD3.X R150, R150, UR50, RZ, P1, !PT ;  /* 0x0000003296967c10 */ /* 0x000fe40008ffe4ff */
[----:B------:R-:W-:-:S03]  /*55e50*/  IADD3.X R151, R151, UR50, RZ, P2, !PT ;  /* 0x0000003297977c10 */ /* 0x000fc600097fe4ff */
        /* <DEDUP_REMOVED lines=28> */
[----:B----4-:R-:W4:Y:S04]  /*56020*/  LDL.LU R149, [R1+0x27c] ;  /* 0x00027c0001957983 */ /* 0x010f280000300800 */
[----:B------:R1:W-:Y:S01]  /*56030*/  LDGSTS.E [R0+0x27480], desc[UR48][R4.64], P0 ;  /* 0x2748000004007fae */ /* 0x0003e20008121870 */
[----:B------:R-:W-:Y:S02]  /*56040*/  IADD3 R150, P1, R150, UR6, RZ ;  /* 0x0000000696967c10 */ /* 0x000fe4000ff3e0ff */
[----:B------:R-:W-:Y:S02]  /*56050*/  IADD3 R7, P2, R7, UR6, RZ ;  /* 0x0000000607077c10 */ /* 0x000fe4000ff5e0ff */
[----:B------:R-:W-:Y:S01]  /*56060*/  IADD3.X R151, R151, UR50, RZ, P1, !PT ;  /* 0x0000003297977c10 */ /* 0x000fe20008ffe4ff */
[----:B-1----:R-:W-:Y:S01]  /*56070*/  IMAD.MOV.U32 R4, RZ, RZ, R150 ;  /* 0x000000ffff047224 */ /* 0x002fe200078e0096 */
[----:B------:R1:W-:Y:S01]  /*56080*/  STL [R1+0x11b8], R150 ;  /* 0x0011b89601007387 */ /* 0x0003e20000100800 */
[----:B------:R-:W-:-:S02]  /*56090*/  IADD3.X R148, R148, UR50, RZ, P2, !PT ;  /* 0x0000003294947c10 */ /* 0x000fc400097fe4ff */
[----:B------:R-:W-:Y:S01]  /*560a0*/  IMAD.MOV.U32 R5, RZ, RZ, R151 ;  /* 0x000000ffff057224 */ /* 0x000fe200078e0097 */
[----:B------:R-:W-:Y:S04]  /*560b0*/  STL [R1+0x11b4], R151 ;  /* 0x0011b49701007387 */ /* 0x000fe80000100800 */
[----:B------:R1:W-:Y:S04]  /*560c0*/  STL [R1+0x11f8], R7 ;  /* 0x0011f80701007387 */ /* 0x0003e80000100800 */
[----:B------:R1:W-:Y:S04]  /*560d0*/  LDGSTS.E [R0+0x27880], desc[UR48][R4.64], P0 ;  /* 0x2788000004007fae */ /* 0x0003e80008121870 */
[----:B------:R1:W-:Y:S04]  /*560e0*/  STL [R1+0x11f4], R148 ;  /* 0x0011f49401007387 */ /* 0x0003e80000100800 */
[----:B-1----:R-:W4:Y:S01]  /*560f0*/  LDL.LU R150, [R1+0x2bc] ;  /* 0x0002bc0001967983 */ /* 0x002f220000300800 */
[----:B------:R-:W-:-:S03]  /*56100*/  IMAD.MOV.U32 R4, RZ, RZ, R7 ;  /* 0x000000ffff047224 */ /* 0x000fc600078e0007 */
[----:B------:R-:W4:Y:S01]  /*56110*/  LDL.LU R7, [R1+0x2c0] ;  /* 0x0002c00001077983 */ /* 0x000f220000300800 */
[----:B------:R-:W-:-:S03]  /*56120*/  IMAD.MOV.U32 R5, RZ, RZ, R148 ;  /* 0x000000ffff057224 */ /* 0x000fc600078e0094 */
[----:B------:R-:W4:Y:S04]  /*56130*/  LDL.LU R151, [R1+0x2fc] ;  /* 0x0002fc0001977983 */ /* 0x000f280000300800 */
[----:B------:R-:W4:Y:S04]  /*56140*/  LDL.LU R148, [R1+0x300] ;  /* 0x0003000001947983 */ /* 0x000f280000300800 */
[----:B------:R1:W-:Y:S02]  /*56150*/  LDGSTS.E [R0+0x27c80], desc[UR48][R4.64], P0 ;  /* 0x27c8000004007fae */ /* 0x0003e40008121870 */
[----:B-1----:R-:W1:Y:S02]  /*56160*/  S2R R5, SR_TID.X ;  /* 0x0000000000057919 */ /* 0x002e640000002100 */
[----:B-1----:R-:W-:-:S05]  /*56170*/  IMAD R5, R5, 0x100, R5 ;  /* 0x0000010005057824 */ /* 0x002fca00078e0205 */
[----:B------:R-:W-:-:S04]  /*56180*/  SHF.L.U32 R5, R5, 0x2, RZ ;  /* 0x0000000205057819 */ /* 0x000fc800000006ff */
        /* <DEDUP_REMOVED lines=10> */
[----:B------:R-:W-:-:S03]  /*56230*/  IMAD.MOV.U32 R5, RZ, RZ, R3 ;  /* 0x000000ffff057224 */ /* 0x000fc600078e0003 */
        /* <DEDUP_REMOVED lines=23> */
[----:B------:R-:W-:-:S03]  /*563b0*/  MOV R4, R148 ;  /* 0x0000009400047202 */ /* 0x000fc60000000f00 */
        /* <DEDUP_REMOVED lines=503> */
[----:B------:R-:W-:Y:S01]  /*58330*/  IMAD.MOV.U32 R5, RZ, RZ, R151 ;  /* 0x000000ffff057224 */ /* 0x000fe200078e0097 */
[----:B------:R-:W-:-:S02]  /*58340*/  MOV R4, R148 ;  /* 0x0000009400047202 */ /* 0x000fc40000000f00 */
[----:B-1----:R-:W4:Y:S04]  /*58350*/  LDL.LU R151, [R1+0x11bc] ;  /* 0x0011bc0001977983 */ /* 0x002f280000300800 */
        /* <DEDUP_REMOVED lines=19> */
[----:B------:R-:W-:-:S03]  /*58490*/  IADD3 R150, P1, R150, UR6, RZ ;  /* 0x0000000696967c10 */ /* 0x000fc6000ff3e0ff */
[----:B------:R1:W-:Y:S01]  /*584a0*/  LDGSTS.E [R0+0x27500], desc[UR48][R4.64], P0 ;  /* 0x2750000004007fae */ /* 0x0003e20008121870 */
[----:B------:R-:W-:Y:S02]  /*584b0*/  IADD3 R7, P2, R7, UR6, RZ ;  /* 0x0000000607077c10 */ /* 0x000fe4000ff5e0ff */
[----:B------:R-:W-:Y:S01]  /*584c0*/  IADD3.X R151, R151, UR50, RZ, P1, !PT ;  /* 0x0000003297977c10 */ /* 0x000fe20008ffe4ff */
[----:B------:R1:W-:Y:S02]  /*584d0*/  STL [R1+0x11c0], R150 ;  /* 0x0011c09601007387 */ /* 0x0003e40000100800 */
[----:B-1----:R-:W-:Y:S01]  /*584e0*/  IMAD.MOV.U32 R4, RZ, RZ, R150 ;  /* 0x000000ffff047224 */ /* 0x002fe200078e0096 */
[----:B------:R-:W-:Y:S01]  /*584f0*/  IADD3.X R148, R148, UR50, RZ, P2, !PT ;  /* 0x0000003294947c10 */ /* 0x000fe200097fe4ff */
[----:B------:R-:W-:Y:S01]  /*58500*/  IMAD.MOV.U32 R5, RZ, RZ, R151 ;  /* 0x000000ffff057224 */ /* 0x000fe200078e0097 */
[----:B------:R-:W-:Y:S04]  /*58510*/  STL [R1+0x11bc], R151 ;  /* 0x0011bc9701007387 */ /* 0x000fe80000100800 */
[----:B------:R1:W-:Y:S04]  /*58520*/  STL [R1+0x1200], R7 ;  /* 0x0012000701007387 */ /* 0x0003e80000100800 */
[----:B------:R1:W-:Y:S04]  /*58530*/  LDGSTS.E [R0+0x27900], desc[UR48][R4.64], P0 ;  /* 0x2790000004007fae */ /* 0x0003e80008121870 */
[----:B------:R1:W-:Y:S04]  /*58540*/  STL [R1+0x11fc], R148 ;  /* 0x0011fc9401007387 */ /* 0x0003e80000100800 */
[----:B------:R-:W4:Y:S01]  /*58550*/  LDL.LU R150, [R1+0x2c4] ;  /* 0x0002c40001967983 */ /* 0x000f220000300800 */
[----:B-1----:R-:W-:-:S03]  /*58560*/  MOV R4, R7 ;  /* 0x0000000700047202 */ /* 0x002fc60000000f00 */
        /* <DEDUP_REMOVED lines=26> */
[----:B------:R-:W-:-:S03]  /*58710*/  MOV R5, R149 ;  /* 0x0000009500057202 */ /* 0x000fc60000000f00 */
        /* <DEDUP_REMOVED lines=35> */
[----:B------:R-:W-:-:S03]  /*58950*/  MOV R5, R149 ;  /* 0x0000009500057202 */ /* 0x000fc60000000f00 */
        /* <DEDUP_REMOVED lines=472> */
[----:B------:R-:W-:Y:S01]  /*5a6e0*/  STL [R1+0x10c8], R7 ;  /* 0x0010c80701007387 */ /* 0x000fe20000100800 */
[----:B------:R-:W-:Y:S01]  /*5a6f0*/  IADD3.X R150, R150, UR50, RZ, P1, !PT ;  /* 0x0000003296967c10 */ /* 0x000fe20008ffe4ff */
[----:B-1----:R-:W-:Y:S01]  /*5a700*/  IMAD.MOV.U32 R4, RZ, RZ, R7 ;  /* 0x000000ffff047224 */ /* 0x002fe200078e0007 */
        /* <DEDUP_REMOVED lines=26> */
[----:B-1----:R-:W-:Y:S01]  /*5a8b0*/  IMAD.MOV.U32 R4, RZ, RZ, R3 ;  /* 0x000000ffff047224 */ /* 0x002fe200078e0003 */
[----:B------:R-:W-:Y:S01]  /*5a8c0*/  MOV R5, R149 ;  /* 0x0000009500057202 */ /* 0x000fe20000000f00 */
[----:B---3--:R-:W3:Y:S04]  /*5a8d0*/  LDL.LU R3, [R1+0x24c] ;  /* 0x00024c0001037983 */ /* 0x008ee80000300800 */
[----:B----4-:R-:W4:Y:S01]  /*5a8e0*/  LDL.LU R149, [R1+0x28c] ;  /* 0x00028c0001957983 */ /* 0x010f220000300800 */
[----:B------:R-:W-:-:S02]  /*5a8f0*/  IADD3 R150, P1, R150, UR6, RZ ;  /* 0x0000000696967c10 */ /* 0x000fc4000ff3e0ff */
[----:B------:R-:W-:Y:S01]  /*5a900*/  IADD3 R7, P2, R7, UR6, RZ ;  /* 0x0000000607077c10 */ /* 0x000fe2000ff5e0ff */
[----:B------:R1:W-:Y:S01]  /*5a910*/  LDGSTS.E [R0+0x27580], desc[UR48][R4.64], P0 ;  /* 0x2758000004007fae */ /* 0x0003e20008121870 */
[----:B------:R-:W-:-:S03]  /*5a920*/  IADD3.X R151, R151, UR50, RZ, P1, !PT ;  /* 0x0000003297977c10 */ /* 0x000fc60008ffe4ff */
[----:B------:R1:W-:Y:S01]  /*5a930*/  STL [R1+0x11c8], R150 ;  /* 0x0011c89601007387 */ /* 0x0003e20000100800 */
[----:B------:R-:W-:-:S03]  /*5a940*/  IADD3.X R148, R148, UR50, RZ, P2, !PT ;  /* 0x0000003294947c10 */ /* 0x000fc600097fe4ff */
[----:B------:R-:W-:Y:S01]  /*5a950*/  STL [R1+0x11c4], R151 ;  /* 0x0011c49701007387 */ /* 0x000fe20000100800 */
[----:B-1----:R-:W-:Y:S02]  /*5a960*/  IMAD.MOV.U32 R4, RZ, RZ, R150 ;  /* 0x000000ffff047224 */ /* 0x002fe400078e0096 */
[----:B------:R-:W-:Y:S01]  /*5a970*/  IMAD.MOV.U32 R5, RZ, RZ, R151 ;  /* 0x000000ffff057224 */ /* 0x000fe200078e0097 */
        /* <DEDUP_REMOVED lines=19> */
[----:B------:R-:W-:Y:S02]  /*5aab0*/  MOV R4, R2 ;  /* 0x0000000200047202 */ /* 0x000fe40000000f00 */
        /* <DEDUP_REMOVED lines=12> */
[----:B----4-:R-:W4:Y:S01]  /*5ab80*/  LDL.LU R149, [R1+0x38c] ;  /* 0x00038c0001957983 */ /* 0x010f220000300800 */
[----:B------:R-:W-:-:S03]  /*5ab90*/  IADD3 R7, P1, R7, UR6, RZ ;  /* 0x0000000607077c10 */ /* 0x000fc6000ff3e0ff */
[----:B------:R1:W-:Y:S01]  /*5aba0*/  LDGSTS.E [R0+0x600], desc[UR48][R4.64], P0 ;  /* 0x0060000004007fae */ /* 0x0003e20008121870 */
[----:B------:R-:W-:Y:S02]  /*5abb0*/  IADD3.X R150, R150, UR50, RZ, P1, !PT ;  /* 0x0000003296967c10 */ /* 0x000fe40008ffe4ff */
[----:B------:R-:W-:Y:S01]  /*5abc0*/  IADD3 R148, P2, R148, UR6, RZ ;  /* 0x0000000694947c10 */ /* 0x000fe2000ff5e0ff */
[----:B------:R1:W-:Y:S03]  /*5abd0*/  STL [R1+0x2d0], R7 ;  /* 0x0002d00701007387 */ /* 0x0003e60000100800 */
[----:B------:R-:W-:Y:S01]  /*5abe0*/  IADD3.X R151, R151, UR50, RZ, P2, !PT ;  /* 0x0000003297977c10 */ /* 0x000fe200097fe4ff */
[----:B------:R1:W-:Y:S02]  /*5abf0*/  STL [R1+0x2cc], R150 ;  /* 0x0002cc9601007387 */ /* 0x0003e40000100800 */
[----:B-1----:R-:W-:-:S02]  /*5ac00*/  IMAD.MOV.U32 R4, RZ, RZ, R7 ;  /* 0x000000ffff047224 */ /* 0x002fc400078e0007 */
[----:B------:R-:W-:Y:S01]  /*5ac10*/  IMAD.MOV.U32 R5, RZ, RZ, R150 ;  /* 0x000000ffff057224 */ /* 0x000fe200078e0096 */
[----:B------:R1:W-:Y:S04]  /*5ac20*/  STL [R1+0x310], R148 ;  /* 0x0003109401007387 */ /* 0x0003e80000100800 */
[----:B------:R-:W4:Y:S04]  /*5ac30*/  LDL.LU R7, [R1+0x3d0] ;  /* 0x0003d00001077983 */ /* 0x000f280000300800 */
[----:B------:R1:W-:Y:S04]  /*5ac40*/  STL [R1+0x30c], R151 ;  /* 0x00030c9701007387 */ /* 0x0003e80000100800 */
[----:B------:R1:W-:Y:S04]  /*5ac50*/  LDGSTS.E [R0+0xa00], desc[UR48][R4.64], P0 ;  /* 0x00a0000004007fae */ /* 0x0003e80008121870 */
[----:B------:R-:W4:Y:S01]  /*5ac60*/  LDL.LU R150, [R1+0x410] ;  /* 0x0004100001967983 */ /* 0x000f220000300800 */
[----:B-1----:R-:W-:-:S03]  /*5ac70*/  IMAD.MOV.U32 R4, RZ, RZ, R148 ;  /* 0x000000ffff047224 */ /* 0x002fc600078e0094 */
[----:B------:R-:W4:Y:S01]  /*5ac80*/  LDL.LU R148, [R1+0x3cc] ;  /* 0x0003cc0001947983 */ /* 0x000f220000300800 */
[----:B------:R-:W-:-:S03]  /*5ac90*/  IMAD.MOV.U32 R5, RZ, RZ, R151 ;  /* 0x000000ffff057224 */ /* 0x000fc600078e0097 */
[----:B------:R-:W4:Y:S04]  /*5aca0*/  LDL.LU R151, [R1+0x40c] ;  /* 0x00040c0001977983 */ /* 0x000f280000300800 */
[----:B------:R1:W-:Y:S01]  /*5acb0*/  LDGSTS.E [R0+0xe00], desc[UR48][R4.64], P0 ;  /* 0x00e0000004007fae */ /* 0x0003e20008121870 */
[----:B------:R-:W-:-:S04]  /*5acc0*/  IADD3 R2, P1, R2, UR6, RZ ;  /* 0x0000000602027c10 */ /* 0x000fc8000ff3e0ff */
[----:B-1----:R-:W-:Y:S02]  /*5acd0*/  MOV R4, R2 ;  /* 0x0000000200047202 */ /* 0x002fe40000000f00 */
[----:B--2---:R-:W-:Y:S01]  /*5ace0*/  IADD3 R3, P2, R3, UR6, RZ ;  /* 0x0000000603037c10 */ /* 0x004fe2000ff5e0ff */
[----:B------:R1:W-:Y:S01]  /*5acf0*/  STL [R1+0x350], R2 ;  /* 0x0003500201007387 */ /* 0x0003e20000100800 */
[----:B---3--:R-:W-:Y:S02]  /*5ad00*/  IADD3.X R6, R6, UR50, RZ, P1, !PT ;  /* 0x0000003206067c10 */ /* 0x008fe40008ffe4ff */
[----:B----4-:R-:W-:-:S03]  /*5ad10*/  IADD3.X R149, R149, UR50, RZ, P2, !PT ;  /* 0x0000003295957c10 */ /* 0x010fc600097fe4ff */
[----:B------:R-:W-:Y:S01]  /*5ad20*/  IMAD.MOV.U32 R5, RZ, RZ, R6 ;  /* 0x000000ffff057224 */ /* 0x000fe200078e0006 */
[----:B------:R2:W-:Y:S04]  /*5ad30*/  STL [R1+0x34c], R6 ;  /* 0x00034c0601007387 */ /* 0x0005e80000100800 */
[----:B------:R3:W-:Y:S04]  /*5ad40*/  STL [R1+0x390], R3 ;  /* 0x0003900301007387 */ /* 0x0007e80000100800 */
[----:B-1----:R-:W4:Y:S04]  /*5ad50*/  LDL.LU R2, [R1+0x450] ;  /* 0x0004500001027983 */ /* 0x002f280000300800 */
[----:B------:R1:W-:Y:S04]  /*5ad60*/  STL [R1+0x38c], R149 ;  /* 0x00038c9501007387 */ /* 0x0003e80000100800 */
[----:B------:R3:W-:Y:S04]  /*5ad70*/  LDGSTS.E [R0+0x1200], desc[UR48][R4.64], P0 ;  /* 0x0120000004007fae */ /* 0x0007e80008121870 */
[----:B--2---:R-:W2:Y:S01]  /*5ad80*/  LDL.LU R6, [R1+0x490] ;  /* 0x0004900001067983 */ /* 0x004ea20000300800 */
[----:B---3--:R-:W-:-:S03]  /*5ad90*/  IMAD.MOV.U32 R4, RZ, RZ, R3 ;  /* 0x000000ffff047224 */ /* 0x008fc600078e0003 */
[----:B------:R-:W3:Y:S01]  /*5ada0*/  LDL.LU R3, [R1+0x44c] ;  /* 0x00044c0001037983 */ /* 0x000ee20000300800 */
[----:B------:R-:W-:-:S03]  /*5adb0*/  IMAD.MOV.U32 R5, RZ, RZ, R149 ;  /* 0x000000ffff057224 */ /* 0x000fc600078e0095 */
[----:B-1----:R-:W3:Y:S01]  /*5adc0*/  LDL.LU R149, [R1+0x48c] ;  /* 0x00048c0001957983 */ /* 0x002ee20000300800 */
[----:B------:R-:W-:Y:S02]  /*5add0*/  IADD3 R7, P1, R7, UR6, RZ ;  /* 0x0000000607077c10 */ /* 0x000fe4000ff3e0ff */
[----:B------:R-:W-:Y:S01]  /*5ade0*/  IADD3 R150, P2, R150, UR6, RZ ;  /* 0x0000000696967c10 */ /* 0x000fe2000ff5e0ff */
[----:B------:R1:W-:Y:S01]  /*5adf0*/  LDGSTS.E [R0+0x1600], desc[UR48][R4.64], P0 ;  /* 0x0160000004007fae */ /* 0x0003e20008121870 */
[----:B------:R-:W-:-:S03]  /*5ae00*/  IADD3.X R148, R148, UR50, RZ, P1, !PT ;  /* 0x0000003294947c10 */ /* 0x000fc60008ffe4ff */
[----:B------:R1:W-:Y:S01]  /*5ae10*/  STL [R1+0x3d0], R7 ;  /* 0x0003d00701007387 */ /* 0x0003e20000100800 */
[----:B------:R-:W-:-:S03]  /*5ae20*/  IADD3.X R151, R151, UR50, RZ, P2, !PT ;  /* 0x0000003297977c10 */ /* 0x000fc600097fe4ff */
[----:B------:R1:W-:Y:S02]  /*5ae30*/  STL [R1+0x3cc], R148 ;  /* 0x0003cc9401007387 */ /* 0x0003e40000100800 */
[----:B-1----:R-:W-:Y:S02]  /*5ae40*/  IMAD.MOV.U32 R4, RZ, RZ, R7 ;  /* 0x000000ffff047224 */ /* 0x002fe400078e0007 */
[----:B------:R-:W-:Y:S01]  /*5ae50*/  IMAD.MOV.U32 R5, RZ, RZ, R148 ;  /* 0x000000ffff057224 */ /* 0x000fe200078e0094 */
[----:B------:R1:W-:Y:S04]  /*5ae60*/  STL [R1+0x410], R150 ;  /* 0x0004109601007387 */ /* 0x0003e80000100800 */
[----:B------:R-:W3:Y:S04]  /*5ae70*/  LDL.LU R7, [R1+0x4d0] ;  /* 0x0004d00001077983 */ /* 0x000ee80000300800 */
[----:B------:R1:W-:Y:S04]  /*5ae80*/  STL [R1+0x40c], R151 ;  /* 0x00040c9701007387 */ /* 0x0003e80000100800 */
[----:B------:R1:W-:Y:S04]  /*5ae90*/  LDGSTS.E [R0+0x1a00], desc[UR48][R4.64], P0 ;  /* 0x01a0000004007fae */ /* 0x0003e80008121870 */
[----:B------:R-:W3:Y:S01]  /*5aea0*/  LDL.LU R148, [R1+0x510] ;  /* 0x0005100001947983 */ /* 0x000ee20000300800 */
[----:B-1----:R-:W-:-:S03]  /*5aeb0*/  IMAD.MOV.U32 R4, RZ, RZ, R150 ;  /* 0x000000ffff047224 */ /* 0x002fc600078e0096 */
[----:B------:R-:W3:Y:S01]  /*5aec0*/  LDL.LU R150, [R1+0x4cc] ;  /* 0x0004cc0001967983 */ /* 0x000ee20000300800 */
[----:B------:R-:W-:-:S03]  /*5aed0*/  IMAD.MOV.U32 R5, RZ, RZ, R151 ;  /* 0x000000ffff057224 */ /* 0x000fc600078e0097 */
[----:B------:R-:W3:Y:S04]  /*5aee0*/  LDL.LU R151, [R1+0x50c] ;  /* 0x00050c0001977983 */ /* 0x000ee80000300800 */
[----:B------:R1:W-:Y:S01]  /*5aef0*/  LDGSTS.E [R0+0x1e00], desc[UR48][R4.64], P0 ;  /* 0x01e0000004007fae */ /* 0x0003e20008121870 */
[----:B----4-:R-:W-:-:S04]  /*5af00*/  IADD3 R2, P1, R2, UR6, RZ ;  /* 0x0000000602027c10 */ /* 0x010fc8000ff3e0ff */
[----:B-1----:R-:W-:Y:S01]  /*5af10*/  MOV R4, R2 ;  /* 0x0000000200047202 */ /* 0x002fe20000000f00 */
[----:B------:R1:W-:Y:S01]  /*5af20*/  STL [R1+0x450], R2 ;  /* 0x0004500201007387 */ /* 0x0003e20000100800 */
[----:B--2---:R-:W-:Y:S02]  /*5af30*/  IADD3 R6, P2, R6, UR6, RZ ;  /* 0x0000000606067c10 */ /* 0x004fe4000ff5e0ff */
[----:B---3--:R-:W-:Y:S02]  /*5af40*/  IADD3.X R3, R3, UR50, RZ, P1, !PT ;  /* 0x0000003203037c10 */ /* 0x008fe40008ffe4ff */
[----:B------:R-:W-:-:S03]  /*5af50*/  IADD3.X R149, R149, UR50, RZ, P2, !PT ;  /* 0x0000003295957c10 */ /* 0x000fc600097fe4ff */
[----:B------:R-:W-:Y:S01]  /*5af60*/  IMAD.MOV.U32 R5, RZ, RZ, R3 ;  /* 0x000000ffff057224 */ /* 0x000fe200078e0003 */
[----:B------:R2:W-:Y:S04]  /*5af70*/  STL [R1+0x44c], R3 ;  /* 0x00044c0301007387 */ /* 0x0005e80000100800 */
[----:B------:R3:W-:Y:S04]  /*5af80*/  STL [R1+0x490], R6 ;  /* 0x0004900601007387 */ /* 0x0007e80000100800 */
[----:B-1----:R-:W4:Y:S04]  /*5af90*/  LDL.LU R2, [R1+0x550] ;  /* 0x0005500001027983 */ /* 0x002f280000300800 */
[----:B------:R1:W-:Y:S04]  /*5afa0*/  STL [R1+0x48c], R149 ;  /* 0x00048c9501007387 */ /* 0x0003e80000100800 */
[----:B------:R1:W-:Y:S04]  /*5afb0*/  LDGSTS.E [R0+0x2200], desc[UR48][R4.64], P0 ;  /* 0x0220000004007fae */ /* 0x0003e80008121870 */
[----:B--2---:R-:W2:Y:S01]  /*5afc0*/  LDL.LU R3, [R1+0x590] ;  /* 0x0005900001037983 */ /* 0x004ea20000300800 */
[----:B-1----:R-:W-:-:S03]  /*5afd0*/  IMAD.MOV.U32 R4, RZ, RZ, R6 ;  /* 0x000000ffff047224 */ /* 0x002fc600078e0006 */
[----:B---3--:R-:W3:Y:S01]  /*5afe0*/  LDL.LU R6, [R1+0x54c] ;  /* 0x00054c0001067983 */ /* 0x008ee20000300800 */
[----:B------:R-:W-:-:S03]  /*5aff0*/  IMAD.MOV.U32 R5, RZ, RZ, R149 ;  /* 0x000000ffff057224 */ /* 0x000fc600078e0095 */
[----:B------:R-:W3:Y:S01]  /*5b000*/  LDL.LU R149, [R1+0x58c] ;  /* 0x00058c0001957983 */ /* 0x000ee20000300800 */
        /* <DEDUP_REMOVED lines=436> */
[----:B------:R-:W-:Y:S01]  /*5cb50*/  STL [R1+0x10d0], R7 ;  /* 0x0010d00701007387 */ /* 0x000fe20000100800 */
[----:B------:R-:W-:-:S03]  /*5cb60*/  IADD3.X R151, R151, UR50, RZ, P2, !PT ;  /* 0x0000003297977c10 */ /* 0x000fc600097fe4ff */
[----:B------:R1:W-:Y:S02]  /*5cb70*/  STL [R1+0x10cc], R150 ;  /* 0x0010cc9601007387 */ /* 0x0003e40000100800 */
[----:B-1----:R-:W-:Y:S02]  /*5cb80*/  IMAD.MOV.U32 R4, RZ, RZ, R7 ;  /* 0x000000ffff047224 */ /* 0x002fe400078e0007 */
[----:B------:R-:W-:Y:S01]  /*5cb90*/  IMAD.MOV.U32 R5, RZ, RZ, R150 ;  /* 0x000000ffff057224 */ /* 0x000fe200078e0096 */
[----:B------:R-:W-:Y:S04]  /*5cba0*/  STL [R1+0x1110], R148 ;  /* 0x0011109401007387 */ /* 0x000fe80000100800 */
[----:B------:R1:W-:Y:S04]  /*5cbb0*/  LDGSTS.E [R0+0x26a00], desc[UR48][R4.64], P0 ;  /* 0x26a0000004007fae */ /* 0x0003e80008121870 */
[----:B------:R-:W3:Y:S04]  /*5cbc0*/  LDL.LU R150, [R1+0x11d0] ;  /* 0x0011d00001967983 */ /* 0x000ee80000300800 */
[----:B------:R1:W-:Y:S04]  /*5cbd0*/  STL [R1+0x110c], R151 ;  /* 0x00110c9701007387 */ /* 0x0003e80000100800 */
        /* <DEDUP_REMOVED lines=17> */
[----:B--2---:R-:W2:Y:S04]  /*5ccf0*/  LDL.LU R6, [R1+0x298] ;  /* 0x0002980001067983 */ /* 0x004ea80000300800 */
[----:B------:R1:W-:Y:S02]  /*5cd00*/  LDGSTS.E [R0+0x27200], desc[UR48][R4.64], P0 ;  /* 0x2720000004007fae */ /* 0x0003e40008121870 */
[----:B-1----:R-:W-:-:S02]  /*5cd10*/  IMAD.MOV.U32 R4, RZ, RZ, R3 ;  /* 0x000000ffff047224 */ /* 0x002fc400078e0003 */
[----:B---3--:R-:W3:Y:S01]  /*5cd20*/  LDL.LU R3, [R1+0x254] ;  /* 0x0002540001037983 */ /* 0x008ee20000300800 */
[----:B------:R-:W-:-:S03]  /*5cd30*/  IMAD.MOV.U32 R5, RZ, RZ, R149 ;  /* 0x000000ffff057224 */ /* 0x000fc600078e0095 */
[----:B------:R-:W3:Y:S01]  /*5cd40*/  LDL.LU R149, [R1+0x294] ;  /* 0x0002940001957983 */ /* 0x000ee20000300800 */
[----:B------:R-:W-:Y:S02]  /*5cd50*/  IADD3 R150, P1, R150, UR6, RZ ;  /* 0x0000000696967c10 */ /* 0x000fe4000ff3e0ff */
[----:B------:R-:W-:Y:S01]  /*5cd60*/  IADD3 R7, P2, R7, UR6, RZ ;  /* 0x0000000607077c10 */ /* 0x000fe2000ff5e0ff */
[----:B------:R1:W-:Y:S01]  /*5cd70*/  LDGSTS.E [R0+0x27600], desc[UR48][R4.64], P0 ;  /* 0x2760000004007fae */ /* 0x0003e20008121870 */
[----:B------:R-:W-:Y:S02]  /*5cd80*/  IADD3.X R151, R151, UR50, RZ, P1, !PT ;  /* 0x0000003297977c10 */ /* 0x000fe40008ffe4ff */
[----:B------:R-:W-:Y:S01]  /*5cd90*/  IADD3.X R148, R148, UR50, RZ, P2, !PT ;  /* 0x0000003294947c10 */ /* 0x000fe200097fe4ff */
[----:B-1----:R-:W-:Y:S02]  /*5cda0*/  IMAD.MOV.U32 R4, RZ, RZ, R150 ;  /* 0x000000ffff047224 */ /* 0x002fe400078e0096 */
[----:B------:R-:W-:-:S05]  /*5cdb0*/  IMAD.MOV.U32 R5, RZ, RZ, R151 ;  /* 0x000000ffff057224 */ /* 0x000fca00078e0097 */
[----:B------:R1:W-:Y:S04]  /*5cdc0*/  LDGSTS.E [R0+0x27a00], desc[UR48][R4.64], P0 ;  /* 0x27a0000004007fae */ /* 0x0003e80008121870 */
[----:B------:R1:W-:Y:S02]  /*5cdd0*/  STL [R1+0x11d0], R150 ;  /* 0x0011d09601007387 */ /* 0x0003e40000100800 */
[----:B-1----:R-:W-:Y:S02]  /*5cde0*/  IMAD.MOV.U32 R4, RZ, RZ, R7 ;  /* 0x000000ffff047224 */ /* 0x002fe400078e0007 */
[----:B------:R-:W-:Y:S01]  /*5cdf0*/  IMAD.MOV.U32 R5, RZ, RZ, R148 ;  /* 0x000000ffff057224 */ /* 0x000fe200078e0094 */
[----:B------:R-:W-:Y:S04]  /*5ce00*/  STL [R1+0x11cc], R151 ;  /* 0x0011cc9701007387 */ /* 0x000fe80000100800 */
[----:B------:R1:W-:Y:S04]  /*5ce10*/  LDGSTS.E [R0+0x27e00], desc[UR48][R4.64], P0 ;  /* 0x27e0000004007fae */ /* 0x0003e80008121870 */
[----:B------:R1:W-:Y:S04]  /*5ce20*/  STL [R1+0x1210], R7 ;  /* 0x0012100701007387 */ /* 0x0003e80000100800 */
[----:B------:R1:W-:Y:S02]  /*5ce30*/  STL [R1+0x120c], R148 ;  /* 0x00120c9401007387 */ /* 0x0003e40000100800 */
[----:B-1----:R-:W1:Y:S02]  /*5ce40*/  S2R R5, SR_TID.X ;  /* 0x0000000000057919 */ /* 0x002e640000002100 */
[----:B------:R-:W3:Y:S04]  /*5ce50*/  LDL.LU R150, [R1+0x2d4] ;  /* 0x0002d40001967983 */ /* 0x000ee80000300800 */
[----:B------:R-:W3:Y:S04]  /*5ce60*/  LDL.LU R7, [R1+0x2d8] ;  /* 0x0002d80001077983 */ /* 0x000ee80000300800 */
[----:B------:R-:W3:Y:S04]  /*5ce70*/  LDL.LU R151, [R1+0x314] ;  /* 0x0003140001977983 */ /* 0x000ee80000300800 */
[----:B------:R-:W3:Y:S01]  /*5ce80*/  LDL.LU R148, [R1+0x318] ;  /* 0x0003180001947983 */ /* 0x000ee20000300800 */
[----:B-1----:R-:W-:-:S05]  /*5ce90*/  LEA R5, R5, R5, 0x8 ;  /* 0x0000000505057211 */ /* 0x002fca00078e40ff */
[----:B------:R-:W-:-:S05]  /*5cea0*/  IMAD.SHL.U32 R5, R5, 0x4, RZ ;  /* 0x0000000405057824 */ /* 0x000fca00078e00ff */
[----:B------:R-:W-:-:S04]  /*5ceb0*/  LOP3.LUT R5, R5, 0x1807c, RZ, 0xc0, !PT ;  /* 0x0001807c05057812 */ /* 0x000fc800078ec0ff */
[----:B------:R-:W-:-:S05]  /*5cec0*/  LOP3.LUT R5, R5, 0x50, RZ, 0x3c, !PT ;  /* 0x0000005005057812 */ /* 0x000fca00078e3cff */
[----:B------:R-:W-:Y:S01]  /*5ced0*/  VIADD R0, R5, UR9 ;  /* 0x0000000905007c36 */ /* 0x000fe20008000000 */
[----:B----4-:R-:W-:Y:S02]  /*5cee0*/  IADD3 R2, P1, R2, UR6, RZ ;  /* 0x0000000602027c10 */ /* 0x010fe4000ff3e0ff */
[----:B--2---:R-:W-:-:S03]  /*5cef0*/  IADD3 R6, P2, R6, UR6, RZ ;  /* 0x0000000606067c10 */ /* 0x004fc6000ff5e0ff */
[----:B------:R1:W-:Y:S01]  /*5cf00*/  STL [R1+0x258], R2 ;  /* 0x0002580201007387 */ /* 0x0003e20000100800 */
[----:B------:R-:W-:Y:S01]  /*5cf10*/  IMAD.MOV.U32 R4, RZ, RZ, R2 ;  /* 0x000000ffff047224 */ /* 0x000fe200078e0002 */
[----:B---3--:R-:W-:Y:S02]  /*5cf20*/  IADD3.X R3, R3, UR50, RZ, P1, !PT ;  /* 0x0000003203037c10 */ /* 0x008fe40008ffe4ff */
[----:B------:R-:W-:-:S03]  /*5cf30*/  IADD3.X R149, R149, UR50, RZ, P2, !PT ;  /* 0x0000003295957c10 */ /* 0x000fc600097fe4ff */
        /* <DEDUP_REMOVED lines=17> */
[----:B------:R-:W-:Y:S02]  /*5d050*/  MOV R5, R150 ;  /* 0x0000009600057202 */ /* 0x000fe40000000f00 */
        /* <DEDUP_REMOVED lines=31> */
[----:B------:R1:W-:Y:S02]  /*5d250*/  STL [R1+0x3d8], R7 ;  /* 0x0003d80701007387 */ /* 0x0003e40000100800 */
[----:B-1----:R-:W-:Y:S01]  /*5d260*/  IMAD.MOV.U32 R4, RZ, RZ, R7 ;  /* 0x000000ffff047224 */ /* 0x002fe200078e0007 */
[----:B------:R-:W-:Y:S02]  /*5d270*/  IADD3 R150, P2, R150, UR6, RZ ;  /* 0x0000000696967c10 */ /* 0x000fe4000ff5e0ff */
[----:B------:R-:W-:Y:S02]  /*5d280*/  IADD3.X R148, R148, UR50, RZ, P1, !PT ;  /* 0x0000003294947c10 */ /* 0x000fe40008ffe4ff */
[----:B------:R-:W-:-:S03]  /*5d290*/  IADD3.X R151, R151, UR50, RZ, P2, !PT ;  /* 0x0000003297977c10 */ /* 0x000fc600097fe4ff */
[----:B------:R1:W-:Y:S01]  /*5d2a0*/  STL [R1+0x3d4], R148 ;  /* 0x0003d49401007387 */ /* 0x0003e20000100800 */
[----:B------:R-:W-:-:S03]  /*5d2b0*/  MOV R5, R148 ;  /* 0x0000009400057202 */ /* 0x000fc60000000f00 */
        /* <DEDUP_REMOVED lines=209> */
[----:B------:R1:W-:Y:S01]  /*5dfd0*/  STL [R1+0x9d8], R7 ;  /* 0x0009d80701007387 */ /* 0x0003e20000100800 */
[----:B------:R-:W-:Y:S01]  /*5dfe0*/  IADD3 R150, P2, R150, UR6, RZ ;  /* 0x0000000696967c10 */ /* 0x000fe2000ff5e0ff */
[----:B-1----:R-:W-:Y:S01]  /*5dff0*/  IMAD.MOV.U32 R4, RZ, RZ, R7 ;  /* 0x000000ffff047224 */ /* 0x002fe200078e0007 */
        /* <DEDUP_REMOVED lines=249> */
[----:B------:R-:W-:Y:S01]  /*5ef90*/  STL [R1+0x10d8], R7 ;  /* 0x0010d80701007387 */ /* 0x000fe20000100800 */
[----:B------:R-:W-:Y:S01]  /*5efa0*/  IADD3 R148, P2, R148, UR6, RZ ;  /* 0x0000000694947c10 */ /* 0x000fe2000ff5e0ff */
[----:B-1----:R-:W-:Y:S01]  /*5efb0*/  IMAD.MOV.U32 R4, RZ, RZ, R7 ;  /* 0x000000ffff047224 */ /* 0x002fe200078e0007 */
[----:B------:R-:W-:Y:S02]  /*5efc0*/  IADD3.X R150, R150, UR50, RZ, P1, !PT ;  /* 0x0000003296967c10 */ /* 0x000fe40008ffe4ff */
[----:B------:R-:W-:-:S03]  /*5efd0*/  IADD3.X R151, R151, UR50, RZ, P2, !PT ;  /* 0x0000003297977c10 */ /* 0x000fc600097fe4ff */
[----:B------:R1:W-:Y:S01]  /*5efe0*/  STL [R1+0x10d4], R150 ;  /* 0x0010d49601007387 */ /* 0x0003e20000100800 */
[----:B------:R-:W-:-:S03]  /*5eff0*/  MOV R5, R150 ;  /* 0x0000009600057202 */ /* 0x000fc60000000f00 */
[----:B------:R-:W-:Y:S04]  /*5f000*/  STL [R1+0x1118], R148 ;  /* 0x0011189401007387 */ /* 0x000fe80000100800 */
[----:B------:R1:W-:Y:S04]  /*5f010*/  LDGSTS.E [R0+0x26a80], desc[UR48][R4.64], P0 ;  /* 0x26a8000004007fae */ /* 0x0003e80008121870 */
[----:B-1----:R-:W4:Y:S04]  /*5f020*/  LDL.LU R150, [R1+0x11d8] ;  /* 0x0011d80001967983 */ /* 0x002f280000300800 */
[----:B------:R1:W-:Y:S04]  /*5f030*/  STL [R1+0x1114], R151 ;  /* 0x0011149701007387 */ /* 0x0003e80000100800 */
[----:B------:R-:W4:Y:S01]  /*5f040*/  LDL.LU R7, [R1+0x1218] ;  /* 0x0012180001077983 */ /* 0x000f220000300800 */
[----:B------:R-:W-:-:S02]  /*5f050*/  IMAD.MOV.U32 R5, RZ, RZ, R151 ;  /* 0x000000ffff057224 */ /* 0x000fc400078e0097 */
[----:B------:R-:W-:Y:S01]  /*5f060*/  IMAD.MOV.U32 R4, RZ, RZ, R148 ;  /* 0x000000ffff047224 */ /* 0x000fe200078e0094 */
        /* <DEDUP_REMOVED lines=26> */
[----:B------:R-:W-:Y:S02]  /*5f210*/  IADD3.X R148, R148, UR50, RZ, P2, !PT ;  /* 0x0000003294947c10 */ /* 0x000fe400097fe4ff */
[----:B------:R-:W-:Y:S01]  /*5f220*/  MOV R5, R151 ;  /* 0x0000009700057202 */ /* 0x000fe20000000f00 */
        /* <DEDUP_REMOVED lines=30> */
[----:B-1----:R-:W-:-:S03]  /*5f410*/  MOV R4, R6 ;  /* 0x0000000600047202 */ /* 0x002fc60000000f00 */
        /* <DEDUP_REMOVED lines=35> */
[----:B---3--:R-:W-:-:S03]  /*5f650*/  MOV R4, R3 ;  /* 0x0000000300047202 */ /* 0x008fc60000000f00 */
        /* <DEDUP_REMOVED lines=503> */
[----:B-1----:R-:W-:Y:S01]  /*615d0*/  MOV R4, R3 ;  /* 0x0000000300047202 */ /* 0x002fe20000000f00 */
[----:B------:R-:W-:Y:S01]  /*615e0*/  IMAD.MOV.U32 R5, RZ, RZ, R149 ;  /* 0x000000ffff057224 */ /* 0x000fe200078e0095 */
[----:B---3--:R-:W3:Y:S04]  /*615f0*/  LDL.LU R3, [R1+0x264] ;  /* 0x0002640001037983 */ /* 0x008ee80000300800 */
[----:B----4-:R-:W4:Y:S01]  /*61600*/  LDL.LU R149, [R1+0x2a4] ;  /* 0x0002a40001957983 */ /* 0x010f220000300800 */
[----:B------:R-:W-:-:S02]  /*61610*/  IADD3 R150, P1, R150, UR6, RZ ;  /* 0x0000000696967c10 */ /* 0x000fc4000ff3e0ff */
[----:B------:R-:W-:Y:S01]  /*61620*/  IADD3 R7, P2, R7, UR6, RZ ;  /* 0x0000000607077c10 */ /* 0x000fe2000ff5e0ff */
[----:B------:R1:W-:Y:S01]  /*61630*/  LDGSTS.E [R0+0x27700], desc[UR48][R4.64], P0 ;  /* 0x2770000004007fae */ /* 0x0003e20008121870 */
[----:B------:R-:W-:Y:S02]  /*61640*/  IADD3.X R151, R151, UR50, RZ, P1, !PT ;  /* 0x0000003297977c10 */ /* 0x000fe40008ffe4ff */
[----:B------:R-:W-:Y:S01]  /*61650*/  IADD3.X R148, R148, UR50, RZ, P2, !PT ;  /* 0x0000003294947c10 */ /* 0x000fe200097fe4ff */
[----:B-1----:R-:W-:Y:S02]  /*61660*/  IMAD.MOV.U32 R4, RZ, RZ, R150 ;  /* 0x000000ffff047224 */ /* 0x002fe400078e0096 */
[----:B------:R-:W-:-:S05]  /*61670*/  IMAD.MOV.U32 R5, RZ, RZ, R151 ;  /* 0x000000ffff057224 */ /* 0x000fca00078e0097 */
[----:B------:R1:W-:Y:S02]  /*61680*/  LDGSTS.E [R0+0x27b00], desc[UR48][R4.64], P0 ;  /* 0x27b0000004007fae */ /* 0x0003e40008121870 */
[----:B-1----:R-:W-:Y:S02]  /*61690*/  IMAD.MOV.U32 R4, RZ, RZ, R7 ;  /* 0x000000ffff047224 */ /* 0x002fe400078e0007 */
[----:B------:R-:W-:-:S05]  /*616a0*/  IMAD.MOV.U32 R5, RZ, RZ, R148 ;  /* 0x000000ffff057224 */ /* 0x000fca00078e0094 */
[----:B------:R1:W-:Y:S02]  /*616b0*/  LDGSTS.E [R0+0x27f00], desc[UR48][R4.64], P0 ;  /* 0x27f0000004007fae */ /* 0x0003e40008121870 */
[----:B-1----:R-:W1:Y:S02]  /*616c0*/  S2R R5, SR_TID.X ;  /* 0x0000000000057919 */ /* 0x002e640000002100 */
[----:B------:R-:W-:Y:S04]  /*616d0*/  STL [R1+0x11e0], R150 ;  /* 0x0011e09601007387 */ /* 0x000fe80000100800 */
[----:B------:R-:W-:Y:S04]  /*616e0*/  STL [R1+0x11dc], R151 ;  /* 0x0011dc9701007387 */ /* 0x000fe80000100800 */
[----:B------:R-:W-:Y:S04]  /*616f0*/  STL [R1+0x1220], R7 ;  /* 0x0012200701007387 */ /* 0x000fe80000100800 */
[----:B------:R1:W-:Y:S04]  /*61700*/  STL [R1+0x121c], R148 ;  /* 0x00121c9401007387 */ /* 0x0003e80000100800 */
[----:B-1----:R-:W4:Y:S04]  /*61710*/  LDL.LU R148, [R1+0x2e4] ;  /* 0x0002e40001947983 */ /* 0x002f280000300800 */
[----:B------:R-:W4:Y:S01]  /*61720*/  LDL.LU R7, [R1+0x2e8] ;  /* 0x0002e80001077983 */ /* 0x000f220000300800 */
[----:B------:R-:W-:-:S03]  /*61730*/  IMAD R5, R5, 0x100, R5 ;  /* 0x0000010005057824 */ /* 0x000fc600078e0205 */
[----:B------:R-:W4:Y:S01]  /*61740*/  LDL.LU R151, [R1+0x324] ;  /* 0x0003240001977983 */ /* 0x000f220000300800 */
[----:B------:R-:W-:-:S03]  /*61750*/  IMAD.SHL.U32 R5, R5, 0x4, RZ ;  /* 0x0000000405057824 */ /* 0x000fc600078e00ff */
[----:B------:R-:W4:Y:S02]  /*61760*/  LDL.LU R150, [R1+0x328] ;  /* 0x0003280001967983 */ /* 0x000f240000300800 */
[----:B------:R-:W-:-:S04]  /*61770*/  LOP3.LUT R5, R5, 0x1807c, RZ, 0xc0, !PT ;  /* 0x0001807c05057812 */ /* 0x000fc800078ec0ff */
[----:B------:R-:W-:-:S04]  /*61780*/  LOP3.LUT R5, R5, 0x70, RZ, 0x3c, !PT ;  /* 0x0000007005057812 */ /* 0x000fc800078e3cff */
[----:B------:R-:W-:Y:S02]  /*61790*/  IADD3 R0, R5, UR9, RZ ;  /* 0x0000000905007c10 */ /* 0x000fe4000fffe0ff */
        /* <DEDUP_REMOVED lines=31> */
[----:B------:R-:W-:Y:S01]  /*61990*/  IMAD.MOV.U32 R4, RZ, RZ, R150 ;  /* 0x000000ffff047224 */ /* 0x000fe200078e0096 */
[----:B------:R-:W-:-:S02]  /*619a0*/  MOV R5, R151 ;  /* 0x0000009700057202 */ /* 0x000fc40000000f00 */
[----:B------:R-:W4:Y:S04]  /*619b0*/  LDL.LU R150, [R1+0x3e4] ;  /* 0x0003e40001967983 */ /* 0x000f280000300800 */
        /* <DEDUP_REMOVED lines=388> */
[----:B------:R-:W-:Y:S04]  /*63200*/  STL [R1+0xe28], R148 ;  /* 0x000e289401007387 */ /* 0x000fe80000100800 */
        /* <DEDUP_REMOVED lines=28> */
[----:B-1----:R-:W-:Y:S01]  /*633d0*/  IMAD.MOV.U32 R4, RZ, RZ, R7 ;  /* 0x000000ffff047224 */ /* 0x002fe200078e0007 */
[----:B------:R-:W-:Y:S02]  /*633e0*/  IADD3 R150, P2, R150, UR6, RZ ;  /* 0x0000000696967c10 */ /* 0x000fe4000ff5e0ff */
[----:B------:R-:W-:-:S05]  /*633f0*/  IADD3.X R151, R151, UR50, RZ, P1, !PT ;  /* 0x0000003297977c10 */ /* 0x000fca0008ffe4ff */
[----:B------:R-:W-:Y:S01]  /*63400*/  IMAD.MOV.U32 R5, RZ, RZ, R151 ;  /* 0x000000ffff057224 */ /* 0x000fe200078e0097 */
[----:B------:R-:W-:Y:S01]  /*63410*/  IADD3.X R148, R148, UR50, RZ, P2, !PT ;  /* 0x0000003294947c10 */ /* 0x000fe200097fe4ff */
[----:B------:R-:W-:Y:S04]  /*63420*/  STL [R1+0xee8], R7 ;  /* 0x000ee80701007387 */ /* 0x000fe80000100800 */
[----:B------:R1:W-:Y:S04]  /*63430*/  LDGSTS.E [R0+0x24b80], desc[UR48][R4.64], P0 ;  /* 0x24b8000004007fae */ /* 0x0003e80008121870 */
[----:B------:R1:W-:Y:S04]  /*63440*/  STL [R1+0xee4], R151 ;  /* 0x000ee49701007387 */ /* 0x0003e80000100800 */
[----:B------:R-:W-:Y:S01]  /*63450*/  STL [R1+0xf28], R150 ;  /* 0x000f289601007387 */ /* 0x000fe20000100800 */
[----:B-1----:R-:W-:Y:S01]  /*63460*/  IMAD.MOV.U32 R4, RZ, RZ, R150 ;  /* 0x000000ffff047224 */ /* 0x002fe200078e0096 */
[----:B------:R-:W-:-:S02]  /*63470*/  MOV R5, R148 ;  /* 0x0000009400057202 */ /* 0x000fc40000000f00 */
[----:B------:R-:W4:Y:S04]  /*63480*/  LDL.LU R151, [R1+0xfe8] ;  /* 0x000fe80001977983 */ /* 0x000f280000300800 */
[----:B------:R1:W-:Y:S04]  /*63490*/  LDGSTS.E [R0+0x24f80], desc[UR48][R4.64], P0 ;  /* 0x24f8000004007fae */ /* 0x0003e80008121870 */
[----:B------:R1:W-:Y:S04]  /*634a0*/  STL [R1+0xf24], R148 ;  /* 0x000f249401007387 */ /* 0x0003e80000100800 */
[----:B------:R-:W4:Y:S04]  /*634b0*/  LDL.LU R7, [R1+0x1028] ;  /* 0x0010280001077983 */ /* 0x000f280000300800 */
[----:B-1----:R-:W5:Y:S04]  /*634c0*/  LDL.LU R148, [R1+0x1a60] ;  /* 0x001a600001947983 */ /* 0x002f680000300800 */
[----:B------:R-:W4:Y:S01]  /*634d0*/  LDL.LU R150, [R1+0x1024] ;  /* 0x0010240001967983 */ /* 0x000f220000300800 */
[----:B--2---:R-:W-:-:S05]  /*634e0*/  IADD3 R2, P1, R2, UR6, RZ ;  /* 0x0000000602027c10 */ /* 0x004fca000ff3e0ff */
[----:B------:R-:W-:Y:S01]  /*634f0*/  IMAD.MOV.U32 R4, RZ, RZ, R2 ;  /* 0x000000ffff047224 */ /* 0x000fe200078e0002 */
[----:B------:R-:W-:Y:S01]  /*63500*/  IADD3 R3, P2, R3, UR6, RZ ;  /* 0x0000000603037c10 */ /* 0x000fe2000ff5e0ff */
[----:B------:R-:W-:Y:S01]  /*63510*/  STL [R1+0xf68], R2 ;  /* 0x000f680201007387 */ /* 0x000fe20000100800 */
[----:B---3--:R-:W-:Y:S02]  /*63520*/  IADD3.X R6, R6, UR50, RZ, P1, !PT ;  /* 0x0000003206067c10 */ /* 0x008fe40008ffe4ff */
[----:B----4-:R-:W-:-:S03]  /*63530*/  IADD3.X R149, R149, UR50, RZ, P2, !PT ;  /* 0x0000003295957c10 */ /* 0x010fc600097fe4ff */
[----:B------:R-:W-:Y:S01]  /*63540*/  IMAD.MOV.U32 R5, RZ, RZ, R6 ;  /* 0x000000ffff057224 */ /* 0x000fe200078e0006 */
[----:B------:R1:W-:Y:S04]  /*63550*/  STL [R1+0xf64], R6 ;  /* 0x000f640601007387 */ /* 0x0003e80000100800 */
[----:B------:R2:W-:Y:S04]  /*63560*/  LDGSTS.E [R0+0x25380], desc[UR48][R4.64], P0 ;  /* 0x2538000004007fae */ /* 0x0005e80008121870 */
[----:B------:R-:W-:Y:S04]  /*63570*/  STL [R1+0xfa8], R3 ;  /* 0x000fa80301007387 */ /* 0x000fe80000100800 */
[----:B-1----:R-:W3:Y:S01]  /*63580*/  LDL.LU R6, [R1+0x1068] ;  /* 0x0010680001067983 */ /* 0x002ee20000300800 */
[----:B--2---:R-:W-:-:S02]  /*63590*/  IMAD.MOV.U32 R4, RZ, RZ, R3 ;  /* 0x000000ffff047224 */ /* 0x004fc400078e0003 */
[----:B------:R-:W-:Y:S01]  /*635a0*/  IMAD.MOV.U32 R5, RZ, RZ, R149 ;  /* 0x000000ffff057224 */ /* 0x000fe200078e0095 */
[----:B------:R1:W-:Y:S04]  /*635b0*/  STL [R1+0xfa4], R149 ;  /* 0x000fa49501007387 */ /* 0x0003e80000100800 */
[----:B------:R-:W2:Y:S04]  /*635c0*/  LDL.LU R2, [R1+0x10a8] ;  /* 0x0010a80001027983 */ /* 0x000ea80000300800 */
[----:B------:R4:W-:Y:S04]  /*635d0*/  LDGSTS.E [R0+0x25780], desc[UR48][R4.64], P0 ;  /* 0x2578000004007fae */ /* 0x0009e80008121870 */
[----:B-1----:R-:W5:Y:S04]  /*635e0*/  LDL.LU R149, [R1+0x1a5c] ;  /* 0x001a5c0001957983 */ /* 0x002f680000300800 */
[----:B------:R-:W2:Y:S04]  /*635f0*/  LDL.LU R3, [R1+0x10a4] ;  /* 0x0010a40001037983 */ /* 0x000ea80000300800 */
[----:B------:R-:W3:Y:S01]  /*63600*/  LDL.LU R5, [R1+0xfe4] ;  /* 0x000fe40001057983 */ /* 0x000ee20000300800 */
[----:B------:R-:W-:-:S05]  /*63610*/  IADD3 R151, P1, R151, UR6, RZ ;  /* 0x0000000697977c10 */ /* 0x000fca000ff3e0ff */
[----:B----4-:R-:W-:Y:S01]  /*63620*/  IMAD.MOV.U32 R4, RZ, RZ, R151 ;  /* 0x000000ffff047224 */ /* 0x010fe200078e0097 */
[----:B------:R-:W-:Y:S01]  /*63630*/  IADD3 R7, P2, R7, UR6, RZ ;  /* 0x0000000607077c10 */ /* 0x000fe2000ff5e0ff */
[----:B------:R1:W-:Y:S03]  /*63640*/  STL [R1+0xfe8], R151 ;  /* 0x000fe89701007387 */ /* 0x0003e60000100800 */
[----:B------:R-:W-:Y:S02]  /*63650*/  IADD3.X R150, R150, UR50, RZ, P2, !PT ;  /* 0x0000003296967c10 */ /* 0x000fe400097fe4ff */
[----:B---3--:R-:W-:-:S05]  /*63660*/  IADD3.X R5, R5, UR50, RZ, P1, !PT ;  /* 0x0000003205057c10 */ /* 0x008fca0008ffe4ff */
[----:B------:R3:W-:Y:S04]  /*63670*/  STL [R1+0xfe4], R5 ;  /* 0x000fe40501007387 */ /* 0x0007e80000100800 */
[----:B------:R4:W-:Y:S04]  /*63680*/  LDGSTS.E [R0+0x25b80], desc[UR48][R4.64], P0 ;  /* 0x25b8000004007fae */ /* 0x0009e80008121870 */
[----:B------:R-:W-:Y:S04]  /*63690*/  STL [R1+0x1028], R7 ;  /* 0x0010280701007387 */ /* 0x000fe80000100800 */
[----:B-1----:R-:W2:Y:S01]  /*636a0*/  LDL.LU R151, [R1+0x1128] ;  /* 0x0011280001977983 */ /* 0x002ea20000300800 */
[----:B----4-:R-:W-:-:S02]  /*636b0*/  IMAD.MOV.U32 R4, RZ, RZ, R7 ;  /* 0x000000ffff047224 */ /* 0x010fc400078e0007 */
[----:B---3--:R-:W-:Y:S01]  /*636c0*/  IMAD.MOV.U32 R5, RZ, RZ, R150 ;  /* 0x000000ffff057224 */ /* 0x008fe200078e0096 */
[----:B------:R1:W-:Y:S04]  /*636d0*/  STL [R1+0x1024], R150 ;  /* 0x0010249601007387 */ /* 0x0003e80000100800 */
[----:B------:R3:W-:Y:S04]  /*636e0*/  LDGSTS.E [R0+0x25f80], desc[UR48][R4.64], P0 ;  /* 0x25f8000004007fae */ /* 0x0007e80008121870 */
[----:B-1----:R-:W4:Y:S04]  /*636f0*/  LDL.LU R150, [R1+0x1124] ;  /* 0x0011240001967983 */ /* 0x002f280000300800 */
[----:B------:R-:W4:Y:S04]  /*63700*/  LDL.LU R7, [R1+0x11a8] ;  /* 0x0011a80001077983 */ /* 0x000f280000300800 */
[----:B------:R-:W4:Y:S01]  /*63710*/  LDL.LU R5, [R1+0x1064] ;  /* 0x0010640001057983 */ /* 0x000f220000300800 */
[----:B------:R-:W-:-:S02]  /*63720*/  IADD3 R6, P1, R6, UR6, RZ ;  /* 0x0000000606067c10 */ /* 0x000fc4000ff3e0ff */
[----:B--2---:R-:W-:Y:S02]  /*63730*/  IADD3 R2, P2, R2, UR6, RZ ;  /* 0x0000000602027c10 */ /* 0x004fe4000ff5e0ff */
[----:B---3--:R-:W-:Y:S02]  /*63740*/  MOV R4, R6 ;  /* 0x0000000600047202 */ /* 0x008fe40000000f00 */
[----:B------:R-:W-:Y:S01]  /*63750*/  IADD3.X R3, R3, UR50, RZ, P2, !PT ;  /* 0x0000003203037c10 */ /* 0x000fe200097fe4ff */
[----:B------:R1:W-:Y:S01]  /*63760*/  STL [R1+0x1068], R6 ;  /* 0x0010680601007387 */ /* 0x0003e20000100800 */
[----:B----4-:R-:W-:-:S05]  /*63770*/  IADD3.X R5, R5, UR50, RZ, P1, !PT ;  /* 0x0000003205057c10 */ /* 0x010fca0008ffe4ff */
[----:B------:R2:W-:Y:S04]  /*63780*/  STL [R1+0x1064], R5 ;  /* 0x0010640501007387 */ /* 0x0005e80000100800 */
[----:B------:R3:W-:Y:S04]  /*63790*/  LDGSTS.E [R0+0x26380], desc[UR48][R4.64], P0 ;  /* 0x2638000004007fae */ /* 0x0007e80008121870 */
[----:B------:R4:W-:Y:S04]  /*637a0*/  STL [R1+0x10a8], R2 ;  /* 0x0010a80201007387 */ /* 0x0009e80000100800 */
[----:B-1----:R-:W4:Y:S01]  /*637b0*/  LDL.LU R6, [R1+0x11a4] ;  /* 0x0011a40001067983 */ /* 0x002f220000300800 */
[----:B---3--:R-:W-:-:S02]  /*637c0*/  IMAD.MOV.U32 R4, RZ, RZ, R2 ;  /* 0x000000ffff047224 */ /* 0x008fc400078e0002 */
[----:B--2---:R-:W-:Y:S01]  /*637d0*/  IMAD.MOV.U32 R5, RZ, RZ, R3 ;  /* 0x000000ffff057224 */ /* 0x004fe200078e0003 */
[----:B------:R1:W-:Y:S04]  /*637e0*/  STL [R1+0x10a4], R3 ;  /* 0x0010a40301007387 */ /* 0x0003e80000100800 */
[----:B----4-:R-:W2:Y:S04]  /*637f0*/  LDL.LU R2, [R1+0x1224] ;  /* 0x0012240001027983 */ /* 0x010ea80000300800 */
[----:B------:R3:W-:Y:S04]  /*63800*/  LDGSTS.E [R0+0x26780], desc[UR48][R4.64], P0 ;  /* 0x2678000004007fae */ /* 0x0007e80008121870 */
[----:B-1----:R-:W4:Y:S04]  /*63810*/  LDL.LU R3, [R1+0x1228] ;  /* 0x0012280001037983 */ /* 0x002f280000300800 */
[----:B------:R-:W2:Y:S04]  /*63820*/  LDL.LU R4, [R1+0x10e4] ;  /* 0x0010e40001047983 */ /* 0x000ea80000300800 */
[----:B------:R-:W3:Y:S01]  /*63830*/  LDL.LU R5, [R1+0x10e8] ;  /* 0x0010e80001057983 */ /* 0x000ee20000300800 */
[----:B------:R-:W-:-:S04]  /*63840*/  IADD3 R151, P2, R151, UR6, RZ ;  /* 0x0000000697977c10 */ /* 0x000fc8000ff5e0ff */
[----:B------:R-:W-:Y:S02]  /*63850*/  IADD3.X R150, R150, UR50, RZ, P2, !PT ;  /* 0x0000003296967c10 */ /* 0x000fe400097fe4ff */
[----:B---3--:R-:W-:-:S04]  /*63860*/  IADD3 R5, P1, R5, UR6, RZ ;  /* 0x0000000605057c10 */ /* 0x008fc8000ff3e0ff */
[----:B--2---:R-:W-:Y:S01]  /*63870*/  IADD3.X R4, R4, UR50, RZ, P1, !PT ;  /* 0x0000003204047c10 */ /* 0x004fe20008ffe4ff */
[----:B------:R1:W-:Y:S04]  /*63880*/  STL [R1+0x10e8], R5 ;  /* 0x0010e80501007387 */ /* 0x0003e80000100800 */
[----:B------:R2:W-:Y:S01]  /*63890*/  STL [R1+0x10e4], R4 ;  /* 0x0010e40401007387 */ /* 0x0005e20000100800 */
[----:B-1----:R-:W-:-:S04]  /*638a0*/  LOP3.LUT R5, R5, R4, RZ, 0x3c, !PT ;  /* 0x0000000405057212 */ /* 0x002fc800078e3cff */
[----:B--2---:R-:W-:-:S04]  /*638b0*/  LOP3.LUT R4, R5, R4, RZ, 0x3c, !PT ;  /* 0x0000000405047212 */ /* 0x004fc800078e3cff */
[----:B------:R-:W-:Y:S01]  /*638c0*/  LOP3.LUT R5, R5, R4, RZ, 0x3c, !PT ;  /* 0x0000000405057212 */ /* 0x000fe200078e3cff */
[----:B------:R-:W-:Y:S04]  /*638d0*/  STL [R1+0x1128], R151 ;  /* 0x0011289701007387 */ /* 0x000fe80000100800 */
[----:B------:R1:W-:Y:S04]  /*638e0*/  LDGSTS.E [R0+0x26b80], desc[UR48][R4.64], P0 ;  /* 0x26b8000004007fae */ /* 0x0003e80008121870 */
[----:B------:R2:W-:Y:S01]  /*638f0*/  STL [R1+0x1124], R150 ;  /* 0x0011249601007387 */ /* 0x0005e20000100800 */
[----:B-1----:R-:W-:-:S02]  /*63900*/  IMAD.MOV.U32 R4, RZ, RZ, R151 ;  /* 0x000000ffff047224 */ /* 0x002fc400078e0097 */
[----:B------:R-:W-:Y:S02]  /*63910*/  IMAD.MOV.U32 R5, RZ, RZ, R150 ;  /* 0x000000ffff057224 */ /* 0x000fe400078e0096 */
[----:B--2---:R-:W5:Y:S04]  /*63920*/  LDL.LU R150, [R1+0x1a58] ;  /* 0x001a580001967983 */ /* 0x004f680000300800 */
[----:B------:R-:W5:Y:S04]  /*63930*/  LDL.LU R151, [R1+0x1a54] ;  /* 0x001a540001977983 */ /* 0x000f680000300800 */
[----:B------:R1:W-:Y:S04]  /*63940*/  LDGSTS.E [R0+0x26f80], desc[UR48][R4.64], P0 ;  /* 0x26f8000004007fae */ /* 0x0003e80008121870 */
[----:B------:R-:W2:Y:S04]  /*63950*/  LDL.LU R4, [R1+0x1164] ;  /* 0x0011640001047983 */ /* 0x000ea80000300800 */
[----:B------:R-:W1:Y:S01]  /*63960*/  LDL.LU R5, [R1+0x1168] ;  /* 0x0011680001057983 */ /* 0x000e620000300800 */
[----:B------:R-:W-:-:S04]  /*63970*/  IADD3 R7, P2, R7, UR6, RZ ;  /* 0x0000000607077c10 */ /* 0x000fc8000ff5e0ff */
[----:B------:R-:W-:Y:S02]  /*63980*/  IADD3.X R6, R6, UR50, RZ, P2, !PT ;  /* 0x0000003206067c10 */ /* 0x000fe400097fe4ff */
[----:B-1----:R-:W-:-:S04]  /*63990*/  IADD3 R5, P1, R5, UR6, RZ ;  /* 0x0000000605057c10 */ /* 0x002fc8000ff3e0ff */
        /* <DEDUP_REMOVED lines=10> */
[----:B------:R-:W-:Y:S01]  /*63a40*/  IMAD.MOV.U32 R5, RZ, RZ, R6 ;  /* 0x000000ffff057224 */ /* 0x000fe200078e0006 */
[----:B----4-:R-:W-:Y:S01]  /*63a50*/  IADD3 R3, P2, R3, UR6, RZ ;  /* 0x0000000603037c10 */ /* 0x010fe2000ff5e0ff */
[----:B--2---:R-:W5:Y:S01]  /*63a60*/  LDL.LU R6, [R1+0x1a50] ;  /* 0x001a500001067983 */ /* 0x004f620000300800 */
[----:B------:R-:W1:Y:S03]  /*63a70*/  LDC R7, c[0x0][0x230] ;  /* 0x00008c00ff077b82 */ /* 0x000e660000000800 */
[----:B------:R2:W-:Y:S04]  /*63a80*/  LDGSTS.E [R0+0x27780], desc[UR48][R4.64], P0 ;  /* 0x2778000004007fae */ /* 0x0005e80008121870 */
[----:B------:R-:W3:Y:S04]  /*63a90*/  LDL.LU R4, [R1+0x11e4] ;  /* 0x0011e40001047983 */ /* 0x000ee80000300800 */
[----:B------:R-:W2:Y:S01]  /*63aa0*/  LDL.LU R5, [R1+0x11e8] ;  /* 0x0011e80001057983 */ /* 0x000ea20000300800 */
[----:B------:R-:W-:Y:S01]  /*63ab0*/  IADD3.X R2, R2, UR50, RZ, P2, !PT ;  /* 0x0000003202027c10 */ /* 0x000fe200097fe4ff */
[----:B-1----:R-:W-:Y:S01]  /*63ac0*/  VIADD R7, R7, 0x7f ;  /* 0x0000007f07077836 */ /* 0x002fe20000000000 */
[----:B--2---:R-:W-:-:S04]  /*63ad0*/  IADD3 R5, P1, R5, UR6, RZ ;  /* 0x0000000605057c10 */ /* 0x004fc8000ff3e0ff */
[----:B---3--:R-:W-:Y:S01]  /*63ae0*/  IADD3.X R4, R4, UR50, RZ, P1, !PT ;  /* 0x0000003204047c10 */ /* 0x008fe20008ffe4ff */
        /* <DEDUP_REMOVED lines=8> */
[----:B-1----:R-:W-:-:S03]  /*63b70*/  IMAD.MOV.U32 R5, RZ, RZ, R2 ;  /* 0x000000ffff057224 */ /* 0x002fc600078e0002 */
[----:B--2---:R-:W5:Y:S01]  /*63b80*/  LDL.LU R2, [R1+0x1a4c] ;  /* 0x001a4c0001027983 */ /* 0x004f620000300800 */
[----:B------:R-:W-:Y:S02]  /*63b90*/  MOV R4, R3 ;  /* 0x0000000300047202 */ /* 0x000fe40000000f00 */
[----:B------:R-:W-:Y:S01]  /*63ba0*/  SHF.R.S32.HI R3, RZ, 0x1f, R7 ;  /* 0x0000001fff037819 */ /* 0x000fe20000011407 */
[----:B------:R-:W-:Y:S02]  /*63bb0*/  UIADD3 UR51, UR51, 0x1, URZ ;  /* 0x0000000133337890 */ /* 0x000fe4000fffe03f */
[----:B------:R1:W-:Y:S01]  /*63bc0*/  LDGSTS.E [R0+0x27f80], desc[UR48][R4.64], P0 ;  /* 0x27f8000004007fae */ /* 0x0003e20008121870 */
[----:B------:R-:W-:Y:S02]  /*63bd0*/  LEA.HI R3, R3, R7, RZ, 0x7 ;  /* 0x0000000703037211 */ /* 0x000fe400078f38ff */
[----:B------:R-:W2:Y:S02]  /*63be0*/  S2R R7, SR_TID.X ;  /* 0x0000000000077919 */ /* 0x000ea40000002100 */
[----:B------:R-:W-:Y:S01]  /*63bf0*/  SHF.R.S32.HI R3, RZ, 0x7, R3 ;  /* 0x00000007ff037819 */ /* 0x000fe20000011403 */
[----:B------:R-:W0:Y:S03]  /*63c00*/  LDGDEPBAR ;  /* 0x00000000000079af */ /* 0x000e260000000000 */
[----:B------:R-:W-:Y:S01]  /*63c10*/  ISETP.NE.U32.AND P0, PT, R3, UR51, PT ;  /* 0x0000003303007c0c */ /* 0x000fe2000bf05070 */
[----:B-1----:R-:W-:Y:S01]  /*63c20*/  IMAD.U32 R0, RZ, RZ, UR8 ;  /* 0x00000008ff007e24 */ /* 0x002fe2000f8e00ff */
[----:B--2---:R-:W-:-:S04]  /*63c30*/  SHF.R.U32.HI R7, RZ, 0x6, R7 ;  /* 0x00000006ff077819 */ /* 0x004fc80000011607 */
[----:B------:R-:W-:-:S07]  /*63c40*/  SGXT.U32 R7, R7, 0x1 ;  /* 0x000000010707781a */ /* 0x000fce0000000000 */
[----:B------:R-:W-:Y:S05]  /*63c50*/  @P0 BRA `(.L_x_1) ;  /* 0xfffffe9000340947 */ /* 0x000fea000383ffff */
.L_x_0:
[----:B------:R-:W2:Y:S01]  /*63c60*/  LDL.LU R252, [R1+0x1958] ;  /* 0x0019580001fc7983 */ /* 0x000ea20000300800 */
[----:B------:R-:W-:-:S04]  /*63c70*/  DEPBAR.LE SB0, 0x0 ;  /* 0x000080000000791a */ /* 0x000fc80000000000 */
[----:B-----5:R-:W2:Y:S01]  /*63c80*/  LDL.LU R5, [R1+0x195c] ;  /* 0x00195c0001057983 */ /* 0x020ea20000300800 */
[----:B------:R-:W-:Y:S01]  /*63c90*/  ULDC UR5, c[0x0][0x244] ;  /* 0x0000910000057ab9 */ /* 0x000fe20000000800 */
[----:B------:R-:W-:Y:S01]  /*63ca0*/  ULDC.64 UR6, c[0x0][0x220] ;  /* 0x0000880000067ab9 */ /* 0x000fe20000000a00 */
[----:B------:R-:W-:Y:S01]  /*63cb0*/  ULDC UR8, c[0x0][0x22c] ;  /* 0x00008b0000087ab9 */ /* 0x000fe20000000800 */
[----:B------:R-:W-:Y:S01]  /*63cc0*/  STL.64 [R1+0x1ed0], R150 ;  /* 0x001ed09601007387 */ /* 0x000fe20000100a00 */
[----:B------:R-:W-:Y:S01]  /*63cd0*/  ULDC UR9, c[0x0][0x22c] ;  /* 0x00008b0000097ab9 */ /* 0x000fe20000000800 */
[----:B------:R-:W-:Y:S01]  /*63ce0*/  ULDC UR10, c[0x0][0x22c] ;  /* 0x00008b00000a7ab9 */ /* 0x000fe20000000800 */
[----:B------:R-:W-:Y:S01]  /*63cf0*/  ULDC UR11, c[0x0][0x22c] ;  /* 0x00008b00000b7ab9 */ /* 0x000fe20000000800 */
        /* <DEDUP_REMOVED lines=63> */
[----:B-1----:R-:W3:Y:S04]  /*640f0*/  LDL.LU R24, [R1] ;  /* 0x0000000001187983 */ /* 0x002ee80000300800 */
[----:B------:R-:W3:Y:S04]  /*64100*/  LDL.LU R25, [R1+0x4] ;  /* 0x0000040001197983 */ /* 0x000ee80000300800 */
[----:B------:R-:W3:Y:S04]  /*64110*/  LDL.LU R26, [R1+0x8] ;  /* 0x00000800011a7983 */ /* 0x000ee80000300800 */
[----:B------:R-:W3:Y:S04]  /*64120*/  LDL.LU R27, [R1+0xc] ;  /* 0x00000c00011b7983 */ /* 0x000ee80000300800 */
        /* <DEDUP_REMOVED lines=51> */
[----:B------:R-:W1:Y:S03]  /*64460*/  S2R R0, SR_TID.X ;  /* 0x0000000000007919 */ /* 0x000e660000002100 */
        /* <DEDUP_REMOVED lines=28> */
[----:B-1----:R-:W-:-:S03]  /*64630*/  IMAD.SHL.U32 R3, R0, 0x8, RZ ;  /* 0x0000000800037824 */ /* 0x002fc600078e00ff */
[----:B------:R-:W4:Y:S01]  /*64640*/  LDL.LU R107, [R1+0x14c] ;  /* 0x00014c00016b7983 */ /* 0x000f220000300800 */
[C---:B------:R-:W-:Y:S01]  /*64650*/  IMAD.SHL.U32 R4, R0.reuse, 0x80, RZ ;  /* 0x0000008000047824 */ /* 0x040fe200078e00ff */
[----:B------:R-:W-:Y:S01]  /*64660*/  BAR.SYNC.DEFER_BLOCKING 0x0 ;  /* 0x0000000000007b1d */ /* 0x000fe20000010000 */
[----:B--2---:R-:W-:Y:S01]  /*64670*/  ISETP.GE.AND P0, PT, R5, R252, PT ;  /* 0x000000fc0500720c */ /* 0x004fe20003f06270 */
[----:B------:R-:W-:-:S04]  /*64680*/  IMAD.SHL.U32 R6, R0, 0x10, RZ ;  /* 0x0000001000067824 */ /* 0x000fc800078e00ff */
[----:B------:R-:W2:Y:S04]  /*64690*/  LDL.LU R108, [R1+0x150] ;  /* 0x00015000016c7983 */ /* 0x000ea80000300800 */
[----:B------:R-:W2:Y:S04]  /*646a0*/  LDL.LU R109, [R1+0x154] ;  /* 0x00015400016d7983 */ /* 0x000ea80000300800 */
[----:B------:R-:W2:Y:S04]  /*646b0*/  LDL.LU R110, [R1+0x158] ;  /* 0x00015800016e7983 */ /* 0x000ea80000300800 */
[----:B------:R-:W2:Y:S01]  /*646c0*/  LDL.LU R111, [R1+0x15c] ;  /* 0x00015c00016f7983 */ /* 0x000ea20000300800 */
[----:B------:R-:W1:Y:S01]  /*646d0*/  S2R R252, SR_TID.X ;  /* 0x0000000000fc7919 */ /* 0x000e620000002100 */
[----:B------:R-:W-:-:S02]  /*646e0*/  LOP3.LUT R3, R3, 0x380, RZ, 0xc0, !PT ;  /* 0x0000038003037812 */ /* 0x000fc400078ec0ff */
[----:B------:R-:W2:Y:S01]  /*646f0*/  LDL.LU R112, [R1+0x160] ;  /* 0x0001600001707983 */ /* 0x000ea20000300800 */
[----:B------:R-:W-:-:S03]  /*64700*/  LOP3.LUT R4, R4, 0x400, RZ, 0xc0, !PT ;  /* 0x0000040004047812 */ /* 0x000fc600078ec0ff */
[----:B------:R-:W2:Y:S04]  /*64710*/  LDL.LU R113, [R1+0x164] ;  /* 0x0001640001717983 */ /* 0x000ea80000300800 */
[----:B------:R-:W2:Y:S04]  /*64720*/  LDL.LU R114, [R1+0x168] ;  /* 0x0001680001727983 */ /* 0x000ea80000300800 */
[----:B------:R-:W2:Y:S01]  /*64730*/  LDL.LU R115, [R1+0x16c] ;  /* 0x00016c0001737983 */ /* 0x000ea20000300800 */
[----:B------:R-:W-:-:S03]  /*64740*/  IADD3 R4, R3, UR60, R4 ;  /* 0x0000003c03047c10 */ /* 0x000fc6000fffe004 */
[----:B------:R-:W2:Y:S01]  /*64750*/  LDL.LU R116, [R1+0x170] ;  /* 0x0001700001747983 */ /* 0x000ea20000300800 */
[----:B------:R-:W-:-:S03]  /*64760*/  LOP3.LUT R6, R6, 0x70, RZ, 0xc0, !PT ;  /* 0x0000007006067812 */ /* 0x000fc600078ec0ff */
[----:B------:R-:W2:Y:S04]  /*64770*/  LDL.LU R117, [R1+0x174] ;  /* 0x0001740001757983 */ /* 0x000ea80000300800 */
[----:B------:R-:W2:Y:S04]  /*64780*/  LDL.LU R118, [R1+0x178] ;  /* 0x0001780001767983 */ /* 0x000ea80000300800 */
[----:B------:R-:W2:Y:S04]  /*64790*/  LDL.LU R119, [R1+0x17c] ;  /* 0x00017c0001777983 */ /* 0x000ea80000300800 */
[----:B------:R-:W2:Y:S01]  /*647a0*/  LDL.LU R120, [R1+0x180] ;  /* 0x0001800001787983 */ /* 0x000ea20000300800 */
[----:B------:R-:W-:-:S03]  /*647b0*/  IMAD.IADD R4, R6, 0x1, R4 ;  /* 0x0000000106047824 */ /* 0x000fc600078e0204 */
[----:B------:R-:W2:Y:S04]  /*647c0*/  LDL.LU R121, [R1+0x184] ;  /* 0x0001840001797983 */ /* 0x000ea80000300800 */
[----:B------:R-:W2:Y:S04]  /*647d0*/  LDL.LU R122, [R1+0x188] ;  /* 0x00018800017a7983 */ /* 0x000ea80000300800 */
[----:B------:R-:W2:Y:S04]  /*647e0*/  LDL.LU R123, [R1+0x18c] ;  /* 0x00018c00017b7983 */ /* 0x000ea80000300800 */
[----:B------:R-:W2:Y:S01]  /*647f0*/  LDL.LU R124, [R1+0x190] ;  /* 0x00019000017c7983 */ /* 0x000ea20000300800 */
[----:B------:R-:W-:-:S03]  /*64800*/  IMAD R0, R5, UR5, RZ ;  /* 0x0000000505007c24 */ /* 0x000fc6000f8e02ff */
[----:B------:R-:W2:Y:S04]  /*64810*/  LDL.LU R125, [R1+0x194] ;  /* 0x00019400017d7983 */ /* 0x000ea80000300800 */
[----:B---3--:R-:W-:Y:S01]  /*64820*/  STSM.16.M88.4 [R4], R24 ;  /* 0x0000001804007844 */ /* 0x008fe20000000200 */
[----:B------:R-:W-:Y:S01]  /*64830*/  LOP3.LUT R5, R2, R7, RZ, 0xfc, !PT ;  /* 0x0000000702057212 */ /* 0x000fe200078efcff */
[----:B------:R-:W-:Y:S02]  /*64840*/  ULDC UR5, c[0x0][0x248] ;  /* 0x0000920000057ab9 */ /* 0x000fe40000000800 */
[----:B------:R-:W3:Y:S04]  /*64850*/  LDL.LU R126, [R1+0x198] ;  /* 0x00019800017e7983 */ /* 0x000ee80000300800 */
[----:B------:R-:W3:Y:S04]  /*64860*/  LDL.LU R127, [R1+0x19c] ;  /* 0x00019c00017f7983 */ /* 0x000ee80000300800 */
[----:B------:R-:W3:Y:S04]  /*64870*/  LDL.LU R128, [R1+0x1a0] ;  /* 0x0001a00001807983 */ /* 0x000ee80000300800 */
[----:B------:R-:W3:Y:S01]  /*64880*/  LDL.LU R129, [R1+0x1a4] ;  /* 0x0001a40001817983 */ /* 0x000ee20000300800 */
[----:B------:R-:W-:Y:S01]  /*64890*/  BAR.SYNC.DEFER_BLOCKING 0x0 ;  /* 0x0000000000007b1d */ /* 0x000fe20000010000 */
[----:B------:R-:W-:-:S05]  /*648a0*/  LEA R3, P1, R0, UR6, 0x2 ;  /* 0x0000000600037c11 */ /* 0x000fca000f8210ff */
[----:B------:R-:W3:Y:S01]  /*648b0*/  LDL.LU R130, [R1+0x1a8] ;  /* 0x0001a80001827983 */ /* 0x000ee20000300800 */
[----:B-1----:R-:W-:Y:S01]  /*648c0*/  LOP3.LUT R252, R252, 0x7f, RZ, 0xc0, !PT ;  /* 0x0000007ffcfc7812 */ /* 0x002fe200078ec0ff */
[----:B------:R-:W-:Y:S02]  /*648d0*/  ULDC UR6, c[0x0][0x22c] ;  /* 0x00008b0000067ab9 */ /* 0x000fe40000000800 */
[----:B------:R-:W3:Y:S04]  /*648e0*/  LDL.LU R131, [R1+0x1ac] ;  /* 0x0001ac0001837983 */ /* 0x000ee80000300800 */
[----:B------:R-:W3:Y:S04]  /*648f0*/  LDL.LU R132, [R1+0x1b0] ;  /* 0x0001b00001847983 */ /* 0x000ee80000300800 */
[----:B------:R-:W3:Y:S01]  /*64900*/  LDL.LU R133, [R1+0x1b4] ;  /* 0x0001b40001857983 */ /* 0x000ee20000300800 */
[----:B------:R-:W-:Y:S01]  /*64910*/  LEA.HI.X.SX32 R0, R0, UR7, 0x2, P1 ;  /* 0x0000000700007c11 */ /* 0x000fe200088f16ff */
[----:B------:R-:W-:-:S02]  /*64920*/  ULDC UR7, c[0x0][0x22c] ;  /* 0x00008b0000077ab9 */ /* 0x000fc40000000800 */
[----:B------:R-:W3:Y:S01]  /*64930*/  LDL.LU R134, [R1+0x1b8] ;  /* 0x0001b80001867983 */ /* 0x000ee20000300800 */
[----:B------:R-:W-:-:S03]  /*64940*/  ISETP.LT.AND P1, PT, R5, UR4, !P0 ;  /* 0x0000000405007c0c */ /* 0x000fc6000c721270 */
[----:B------:R-:W3:Y:S01]  /*64950*/  LDL.LU R135, [R1+0x1bc] ;  /* 0x0001bc0001877983 */ /* 0x000ee20000300800 */
[----:B------:R-:W-:Y:S01]  /*64960*/  IMAD R5, R5, UR5, RZ ;  /* 0x0000000505057c24 */ /* 0x000fe2000f8e02ff */
[----:B------:R-:W-:Y:S01]  /*64970*/  LEA R6, R252, UR60, 0x4 ;  /* 0x0000003cfc067c11 */ /* 0x000fe2000f8e20ff */
[----:B------:R-:W-:Y:S01]  /*64980*/  ULDC UR4, c[0x0][0x22c] ;  /* 0x00008b0000047ab9 */ /* 0x000fe20000000800 */
[----:B------:R-:W3:Y:S04]  /*64990*/  LDL.LU R136, [R1+0x1c0] ;  /* 0x0001c00001887983 */ /* 0x000ee80000300800 */
[----:B------:R-:W3:Y:S04]  /*649a0*/  LDL.LU R137, [R1+0x1c4] ;  /* 0x0001c40001897983 */ /* 0x000ee80000300800 */
[----:B------:R-:W3:Y:S04]  /*649b0*/  LDL.LU R138, [R1+0x1c8] ;  /* 0x0001c800018a7983 */ /* 0x000ee80000300800 */
[----:B------:R-:W3:Y:S04]  /*649c0*/  LDL.LU R139, [R1+0x1cc] ;  /* 0x0001cc00018b7983 */ /* 0x000ee80000300800 */
[----:B------:R-:W3:Y:S01]  /*649d0*/  LDL.LU R140, [R1+0x1d0] ;  /* 0x0001d000018c7983 */ /* 0x000ee20000300800 */
[----:B------:R-:W-:-:S03]  /*649e0*/  LEA R8, P2, R5, R3, 0x2 ;  /* 0x0000000305087211 */ /* 0x000fc600078410ff */
[----:B------:R-:W3:Y:S04]  /*649f0*/  LDL.LU R141, [R1+0x1d4] ;  /* 0x0001d400018d7983 */ /* 0x000ee80000300800 */
[----:B------:R-:W3:Y:S04]  /*64a00*/  LDL.LU R142, [R1+0x1d8] ;  /* 0x0001d800018e7983 */ /* 0x000ee80000300800 */
[----:B------:R-:W3:Y:S04]  /*64a10*/  LDL.LU R143, [R1+0x1dc] ;  /* 0x0001dc00018f7983 */ /* 0x000ee80000300800 */
[----:B------:R-:W3:Y:S01]  /*64a20*/  LDL.LU R144, [R1+0x1e0] ;  /* 0x0001e00001907983 */ /* 0x000ee20000300800 */
[----:B------:R-:W-:-:S03]  /*64a30*/  LEA.HI.X.SX32 R9, R5, R0, 0x2, P2 ;  /* 0x0000000005097211 */ /* 0x000fc600010f16ff */
[----:B------:R-:W3:Y:S04]  /*64a40*/  LDL.LU R145, [R1+0x1e4] ;  /* 0x0001e40001917983 */ /* 0x000ee80000300800 */
[----:B------:R-:W3:Y:S04]  /*64a50*/  LDL.LU R146, [R1+0x1e8] ;  /* 0x0001e80001927983 */ /* 0x000ee80000300800 */
[----:B------:R-:W3:Y:S04]  /*64a60*/  LDL.LU R147, [R1+0x1ec] ;  /* 0x0001ec0001937983 */ /* 0x000ee80000300800 */
[----:B------:R-:W3:Y:S04]  /*64a70*/  LDL.LU R148, [R1+0x1f0] ;  /* 0x0001f00001947983 */ /* 0x000ee80000300800 */
[----:B------:R-:W3:Y:S04]  /*64a80*/  LDL.LU R149, [R1+0x1f4] ;  /* 0x0001f40001957983 */ /* 0x000ee80000300800 */
[----:B------:R-:W3:Y:S04]  /*64a90*/  LDL.LU R150, [R1+0x1f8] ;  /* 0x0001f80001967983 */ /* 0x000ee80000300800 */
[----:B------:R-:W3:Y:S04]  /*64aa0*/  LDL.LU R151, [R1+0x1fc] ;  /* 0x0001fc0001977983 */ /* 0x000ee80000300800 */
[----:B------:R-:W-:Y:S04]  /*64ab0*/  STL [R1+0x228], R6 ;  /* 0x0002280601007387 */ /* 0x000fe80000100800 */
[----:B------:R-:W-:Y:S04]  /*64ac0*/  STL.64 [R1+0x210], R8 ;  /* 0x0002100801007387 */ /* 0x000fe80000100a00 */
[----:B------:R-:W1:Y:S01]  /*64ad0*/  LDS.128 R8, [R6] ;  /* 0x0000000006087984 */ /* 0x000e620000000c00 */
[----:B------:R-:W-:Y:S06]  /*64ae0*/  BAR.SYNC.DEFER_BLOCKING 0x0 ;  /* 0x0000000000007b1d */ /* 0x000fec0000010000 */
[----:B----4-:R-:W-:Y:S04]  /*64af0*/  STSM.16.M88.4 [R4], R28 ;  /* 0x0000001c04007844 */ /* 0x010fe80000000200 */
[----:B-1----:R-:W-:Y:S01]  /*64b00*/  STL [R1+0x204], R9 ;  /* 0x0002040901007387 */ /* 0x002fe20000100800 */
[----:B------:R-:W-:-:S03]  /*64b10*/  IMAD.MOV.U32 R252, RZ, RZ, R8 ;  /* 0x000000fffffc7224 */ /* 0x000fc600078e0008 */
[----:B------:R-:W-:Y:S01]  /*64b20*/  STL.64 [R1+0x208], R10 ;  /* 0x0002080a01007387 */ /* 0x000fe20000100a00 */
[----:B------:R-:W-:Y:S06]  /*64b30*/  BAR.SYNC.DEFER_BLOCKING 0x0 ;  /* 0x0000000000007b1d */ /* 0x000fec0000010000 */
[----:B------:R-:W1:Y:S02]  /*64b40*/  LDS.128 R8, [R6] ;  /* 0x0000000006087984 */ /* 0x000e640000000c00 */
[----:B------:R-:W-:Y:S06]  /*64b50*/  BAR.SYNC.DEFER_BLOCKING 0x0 ;  /* 0x0000000000007b1d */ /* 0x000fec0000010000 */
[----:B------:R-:W-:Y:S04]  /*64b60*/  STSM.16.M88.4 [R4], R32 ;  /* 0x0000002004007844 */ /* 0x000fe80000000200 */
[----:B-1----:R-:W-:Y:S04]  /*64b70*/  STL.64 [R1+0x10], R8 ;  /* 0x0000100801007387 */ /* 0x002fe80000100a00 */
[----:B------:R-:W-:Y:S01]  /*64b80*/  STL.64 [R1+0x18], R10 ;  /* 0x0000180a01007387 */ /* 0x000fe20000100a00 */
[----:B------:R-:W-:Y:S06]  /*64b90*/  BAR.SYNC.DEFER_BLOCKING 0x0 ;  /* 0x0000000000007b1d */ /* 0x000fec0000010000 */
[----:B------:R-:W1:Y:S02]  /*64ba0*/  LDS.128 R8, [R6] ;  /* 0x0000000006087984 */ /* 0x000e640000000c00 */
[----:B------:R-:W-:Y:S06]  /*64bb0*/  BAR.SYNC.DEFER_BLOCKING 0x0 ;  /* 0x0000000000007b1d */ /* 0x000fec0000010000 */
[----:B------:R-:W-:Y:S02]  /*64bc0*/  STSM.16.M88.4 [R4], R36 ;  /* 0x0000002404007844 */ /* 0x000fe40000000200 */
[----:B------:R-:W-:Y:S06]  /*64bd0*/  BAR.SYNC.DEFER_BLOCKING 0x0 ;  /* 0x0000000000007b1d */ /* 0x000fec0000010000 */
[----:B-1----:R-:W-:Y:S04]  /*64be0*/  STL.64 [R1], R8 ;  /* 0x0000000801007387 */ /* 0x002fe80000100a00 */
[----:B------:R-:W-:Y:S04]  /*64bf0*/  STL.64 [R1+0x8], R10 ;  /* 0x0000080a01007387 */ /* 0x000fe80000100a00 */
[----:B------:R-:W-:Y:S01]  /*64c00*/  LDS.128 R248, [R6] ;  /* 0x0000000006f87984 */ /* 0x000fe20000000c00 */
[----:B------:R-:W-:Y:S06]  /*64c10*/  BAR.SYNC.DEFER_BLOCKING 0x0 ;  /* 0x0000000000007b1d */ /* 0x000fec0000010000 */
[----:B------:R-:W-:Y:S02]  /*64c20*/  STSM.16.M88.4 [R4], R40 ;  /* 0x0000002804007844 */ /* 0x000fe40000000200 */
[----:B------:R-:W-:Y:S06]  /*64c30*/  BAR.SYNC.DEFER_BLOCKING 0x0 ;  /* 0x0000000000007b1d */ /* 0x000fec0000010000 */
[----:B------:R-:W-:Y:S02]  /*64c40*/  LDS.128 R244, [R6] ;  /* 0x0000000006f47984 */ /* 0x000fe40000000c00 */
        /* <DEDUP_REMOVED lines=65> */
[----:B--2---:R-:W-:Y:S02]  /*65060*/  STSM.16.M88.4 [R4], R108 ;  /* 0x0000006c04007844 */ /* 0x004fe40000000200 */
[----:B------:R-:W-:Y:S06]  /*65070*/  BAR.SYNC.DEFER_BLOCKING 0x0 ;  /* 0x0000000000007b1d */ /* 0x000fec0000010000 */
[----:B------:R-:W-:Y:S02]  /*65080*/  LDS.128 R192, [R6] ;  /* 0x0000000006c07984 */ /* 0x000fe40000000c00 */
[----:B------:R-:W-:Y:S06]  /*65090*/  BAR.SYNC.DEFER_BLOCKING 0x0 ;  /* 0x0000000000007b1d */ /* 0x000fec0000010000 */
[----:B------:R-:W-:Y:S02]  /*650a0*/  STSM.16.M88.4 [R4], R112 ;  /* 0x0000007004007844 */ /* 0x000fe40000000200 */
[----:B------:R-:W-:Y:S06]  /*650b0*/  BAR.SYNC.DEFER_BLOCKING 0x0 ;  /* 0x0000000000007b1d */ /* 0x000fec0000010000 */
[----:B------:R-:W1:Y:S02]  /*650c0*/  LDS.128 R196, [R6] ;  /* 0x0000000006c47984 */ /* 0x000e640000000c00 */
[----:B------:R-:W-:Y:S06]  /*650d0*/  BAR.SYNC.DEFER_BLOCKING 0x0 ;  /* 0x0000000000007b1d */ /* 0x000fec0000010000 */
[----:B------:R-:W-:Y:S02]  /*650e0*/  STSM.16.M88.4 [R4], R116 ;  /* 0x0000007404007844 */ /* 0x000fe40000000200 */
[----:B------:R-:W-:Y:S06]  /*650f0*/  BAR.SYNC.DEFER_BLOCKING 0x0 ;  /* 0x0000000000007b1d */ /* 0x000fec0000010000 */
[----:B-1----:R-:W-:Y:S04]  /*65100*/  STL [R1+0x1cd4], R196 ;  /* 0x001cd4c401007387 */ /* 0x002fe80000100800 */
[----:B------:R-:W-:Y:S04]  /*65110*/  STL [R1+0x1cd0], R197 ;  /* 0x001cd0c501007387 */ /* 0x000fe80000100800 */
[----:B------:R-:W-:Y:S04]  /*65120*/  STL [R1+0x1ccc], R198 ;  /* 0x001cccc601007387 */ /* 0x000fe80000100800 */
[----:B------:R-:W-:Y:S04]  /*65130*/  STL [R1+0x1cc4], R199 ;  /* 0x001cc4c701007387 */ /* 0x000fe80000100800 */
[----:B------:R-:W1:Y:S01]  /*65140*/  LDS.128 R200, [R6] ;  /* 0x0000000006c87984 */ /* 0x000e620000000c00 */
        /* <DEDUP_REMOVED lines=9> */
[----:B---3--:R-:W-:Y:S02]  /*651e0*/  STSM.16.M88.4 [R4], R124 ;  /* 0x0000007c04007844 */ /* 0x008fe40000000200 */
        /* <DEDUP_REMOVED lines=47> */
[----:B------:R2:W-:Y:S02]  /*654e0*/  STSM.16.M88.4 [R4], R148 ;  /* 0x0000009404007844 */ /* 0x0005e40000000200 */
[----:B------:R-:W-:Y:S06]  /*654f0*/  BAR.SYNC.DEFER_BLOCKING 0x0 ;  /* 0x0000000000007b1d */ /* 0x000fec0000010000 */
[----:B-1----:R-:W-:Y:S04]  /*65500*/  STL [R1+0x1c54], R228 ;  /* 0x001c54e401007387 */ /* 0x002fe80000100800 */
[----:B------:R-:W-:Y:S04]  /*65510*/  STL [R1+0x1c50], R229 ;  /* 0x001c50e501007387 */ /* 0x000fe80000100800 */
[----:B------:R-:W-:Y:S04]  /*65520*/  STL [R1+0x1c4c], R230 ;  /* 0x001c4ce601007387 */ /* 0x000fe80000100800 */
[----:B------:R-:W-:Y:S04]  /*65530*/  STL [R1+0x1c48], R231 ;  /* 0x001c48e701007387 */ /* 0x000fe80000100800 */
[----:B--2---:R-:W2:Y:S04]  /*65540*/  LDL.LU.64 R150, [R1+0x1ed0] ;  /* 0x001ed00001967983 */ /* 0x004ea80000300a00 */
[----:B------:R-:W2:Y:S04]  /*65550*/  LDL.LU.64 R148, [R1+0x1ec8] ;  /* 0x001ec80001947983 */ /* 0x000ea80000300a00 */
[----:B------:R-:W3:Y:S04]  /*65560*/  LDL.LU.64 R146, [R1+0x1ec0] ;  /* 0x001ec00001927983 */ /* 0x000ee80000300a00 */
[----:B------:R-:W3:Y:S04]  /*65570*/  LDL.LU.64 R144, [R1+0x1eb8] ;  /* 0x001eb80001907983 */ /* 0x000ee80000300a00 */
[----:B------:R-:W4:Y:S04]  /*65580*/  LDL.LU.64 R142, [R1+0x1eb0] ;  /* 0x001eb000018e7983 */ /* 0x000f280000300a00 */
[----:B------:R-:W4:Y:S04]  /*65590*/  LDL.LU.64 R140, [R1+0x1ea8] ;  /* 0x001ea800018c7983 */ /* 0x000f280000300a00 */
[----:B------:R-:W2:Y:S04]  /*655a0*/  LDL.LU.64 R138, [R1+0x1ea0] ;  /* 0x001ea000018a7983 */ /* 0x000ea80000300a00 */
        /* <DEDUP_REMOVED lines=57> */
[----:B------:R-:W1:Y:S01]  /*65940*/  LDS.128 R232, [R6] ;  /* 0x0000000006e87984 */ /* 0x000e620000000c00 */
[----:B------:R-:W-:Y:S06]  /*65950*/  BAR.SYNC.DEFER_BLOCKING 0x0 ;  /* 0x0000000000007b1d */ /* 0x000fec0000010000 */
[----:B------:R-:W4:Y:S04]  /*65960*/  LDL.LU.64 R200, [R1+0x210] ;  /* 0x0002100001c87983 */ /* 0x000f280000300a00 */
[----:B-1----:R-:W-:Y:S04]  /*65970*/  STL [R1+0x1c44], R232 ;  /* 0x001c44e801007387 */ /* 0x002fe80000100800 */
[----:B------:R-:W-:Y:S04]  /*65980*/  STL [R1+0x1c40], R233 ;  /* 0x001c40e901007387 */ /* 0x000fe80000100800 */
[----:B------:R-:W-:Y:S04]  /*65990*/  STL [R1+0x1c3c], R234 ;  /* 0x001c3cea01007387 */ /* 0x000fe80000100800 */
[----:B------:R-:W-:Y:S04]  /*659a0*/  STL [R1+0x1c34], R235 ;  /* 0x001c34eb01007387 */ /* 0x000fe80000100800 */
[----:B---3--:R-:W-:Y:S01]  /*659b0*/  STSM.16.M88.4 [R4], R24 ;  /* 0x0000001804007844 */ /* 0x008fe20000000200 */
[----:B------:R-:W-:Y:S06]  /*659c0*/  BAR.SYNC.DEFER_BLOCKING 0x0 ;  /* 0x0000000000007b1d */ /* 0x000fec0000010000 */
[----:B------:R-:W1:Y:S02]  /*659d0*/  LDS.128 R24, [R6] ;  /* 0x0000000006187984 */ /* 0x000e640000000c00 */
[----:B------:R-:W-:Y:S06]  /*659e0*/  BAR.SYNC.DEFER_BLOCKING 0x0 ;  /* 0x0000000000007b1d */ /* 0x000fec0000010000 */
[----:B--2---:R-:W-:Y:S02]  /*659f0*/  STSM.16.M88.4 [R4], R28 ;  /* 0x0000001c04007844 */ /* 0x004fe40000000200 */
[----:B------:R-:W-:Y:S06]  /*65a00*/  BAR.SYNC.DEFER_BLOCKING 0x0 ;  /* 0x0000000000007b1d */ /* 0x000fec0000010000 */
[----:B-1----:R-:W-:Y:S04]  /*65a10*/  STL [R1+0x1c38], R24 ;  /* 0x001c381801007387 */ /* 0x002fe80000100800 */
[----:B------:R-:W-:Y:S04]  /*65a20*/  STL [R1+0x1c30], R25 ;  /* 0x001c301901007387 */ /* 0x000fe80000100800 */
[----:B------:R-:W-:Y:S04]  /*65a30*/  STL [R1+0x1c2c], R26 ;  /* 0x001c2c1a01007387 */ /* 0x000fe80000100800 */
[----:B------:R-:W-:Y:S04]  /*65a40*/  STL [R1+0x1c28], R27 ;  /* 0x001c281b01007387 */ /* 0x000fe80000100800 */
[----:B------:R-:W1:Y:S01]  /*65a50*/  LDS.128 R28, [R6] ;  /* 0x00000000061c7984 */ /* 0x000e620000000c00 */
[----:B------:R-:W-:Y:S06]  /*65a60*/  BAR.SYNC.DEFER_BLOCKING 0x0 ;  /* 0x0000000000007b1d */ /* 0x000fec0000010000 */
[----:B----4-:R-:W-:Y:S02]  /*65a70*/  STSM.16.M88.4 [R4], R32 ;  /* 0x0000002004007844 */ /* 0x010fe40000000200 */
        /* <DEDUP_REMOVED lines=228> */
[----:B------:R-:W2:Y:S04]  /*668c0*/  LDL.LU R196, [R1+0x204] ;  /* 0x0002040001c47983 */ /* 0x000ea80000300800 */
[----:B------:R-:W1:Y:S01]  /*668d0*/  LDS.128 R144, [R6] ;  /* 0x0000000006907984 */ /* 0x000e620000000c00 */
[----:B------:R-:W-:Y:S01]  /*668e0*/  BAR.SYNC.DEFER_BLOCKING 0x0 ;  /* 0x0000000000007b1d */ /* 0x000fe20000010000 */
[----:B------:R-:W-:-:S05]  /*668f0*/  LOP3.LUT R5, R2, 0x2, R7, 0xfe, !PT ;  /* 0x0000000202057812 */ /* 0x000fca00078efe07 */
[----:B------:R-:W3:Y:S04]  /*66900*/  LDL.LU R198, [R1+0x208] ;  /* 0x0002080001c67983 */ /* 0x000ee80000300800 */
[----:B------:R-:W4:Y:S04]  /*66910*/  LDL.LU R197, [R1+0x20c] ;  /* 0x00020c0001c57983 */ /* 0x000f280000300800 */
[----:B------:R1:W-:Y:S01]  /*66920*/  STSM.16.M88.4 [R4], R148 ;  /* 0x0000009404007844 */ /* 0x0003e20000000200 */
[----:B------:R-:W-:Y:S06]  /*66930*/  BAR.SYNC.DEFER_BLOCKING 0x0 ;  /* 0x0000000000007b1d */ /* 0x000fec0000010000 */
[----:B-1----:R-:W-:Y:S01]  /*66940*/  STL [R1+0x1a60], R144 ;  /* 0x001a609001007387 */ /* 0x002fe20000100800 */
[----:B------:R-:W-:-:S03]  /*66950*/  IMAD R151, R5, UR5, RZ ;  /* 0x0000000505977c24 */ /* 0x000fc6000f8e02ff */
[----:B------:R-:W-:Y:S04]  /*66960*/  STL [R1+0x1a54], R145 ;  /* 0x001a549101007387 */ /* 0x000fe80000100800 */
[----:B------:R-:W-:Y:S01]  /*66970*/  STL [R1+0x1a50], R146 ;  /* 0x001a509201007387 */ /* 0x000fe20000100800 */
[----:B------:R-:W-:-:S03]  /*66980*/  LEA R24, P6, R151, R3, 0x2 ;  /* 0x0000000397187211 */ /* 0x000fc600078c10ff */
[----:B------:R-:W-:Y:S01]  /*66990*/  @P1 STG.E desc[UR48][R200.64], R252 ;  /* 0x000000fcc8001986 */ /* 0x000fe2000c101930 */
[----:B------:R-:W-:Y:S01]  /*669a0*/  ISETP.LT.AND P1, PT, R5, UR4, !P0 ;  /* 0x0000000405007c0c */ /* 0x000fe2000c721270 */
[----:B------:R-:W-:Y:S02]  /*669b0*/  ULDC UR4, c[0x0][0x22c] ;  /* 0x00008b0000047ab9 */ /* 0x000fe40000000800 */
[----:B------:R-:W-:Y:S04]  /*669c0*/  STL [R1+0x1a4c], R147 ;  /* 0x001a4c9301007387 */ /* 0x000fe80000100800 */
[----:B------:R-:W4:Y:S01]  /*669d0*/  LDL.LU R202, [R1+0x10] ;  /* 0x0000100001ca7983 */ /* 0x000f220000300800 */
[----:B------:R-:W-:-:S05]  /*669e0*/  LEA.HI.X.SX32 R25, R151, R0, 0x2, P6 ;  /* 0x0000000097197211 */ /* 0x000fca00030f16ff */
[----:B--2---:R1:W-:Y:S04]  /*669f0*/  @P1 STG.E desc[UR48][R24.64], R196 ;  /* 0x000000c418001986 */ /* 0x0043e8000c101930 */
[----:B-1----:R-:W2:Y:S01]  /*66a00*/  LDL.LU R196, [R1+0x14] ;  /* 0x0000140001c47983 */ /* 0x002ea20000300800 */
[C-C-:B------:R-:W-:Y:S02]  /*66a10*/  LOP3.LUT R6, R2.reuse, 0x4, R7.reuse, 0xfe, !PT ;  /* 0x0000000402067812 */ /* 0x140fe400078efe07 */
[--C-:B------:R-:W-:Y:S01]  /*66a20*/  LOP3.LUT R4, R2, 0x6, R7.reuse, 0xfe, !PT ;  /* 0x0000000602047812 */ /* 0x100fe200078efe07 */
[----:B------:R-:W2:Y:S01]  /*66a30*/  LDL.LU R201, [R1+0x18] ;  /* 0x0000180001c97983 */ /* 0x000ea20000300800 */
[C---:B------:R-:W-:Y:S01]  /*66a40*/  ISETP.LT.AND P3, PT, R6.reuse, UR6, !P0 ;  /* 0x0000000606007c0c */ /* 0x040fe2000c761270 */
[----:B------:R-:W-:Y:S01]  /*66a50*/  IMAD R6, R6, UR5, RZ ;  /* 0x0000000506067c24 */ /* 0x000fe2000f8e02ff */
[--C-:B------:R-:W-:Y:S01]  /*66a60*/  LOP3.LUT R252, R2, 0x8, R7.reuse, 0xfe, !PT ;  /* 0x0000000802fc7812 */ /* 0x100fe200078efe07 */
[C---:B------:R-:W-:Y:S01]  /*66a70*/  IMAD R149, R4.reuse, UR5, RZ ;  /* 0x0000000504957c24 */ /* 0x040fe2000f8e02ff */
[----:B------:R-:W-:Y:S01]  /*66a80*/  ISETP.LT.AND P2, PT, R4, UR7, !P0 ;  /* 0x0000000704007c0c */ /* 0x000fe2000c741270 */
[----:B------:R-:W2:Y:S01]  /*66a90*/  LDL.LU R200, [R1+0x1c] ;  /* 0x00001c0001c87983 */ /* 0x000ea20000300800 */
[-C--:B------:R-:W-:Y:S01]  /*66aa0*/  LEA R150, P4, R6, R3.reuse, 0x2 ;  /* 0x0000000306967211 */ /* 0x080fe200078810ff */
[C---:B------:R-:W-:Y:S01]  /*66ab0*/  IMAD R5, R252.reuse, UR5, RZ ;  /* 0x00000005fc057c24 */ /* 0x040fe2000f8e02ff */
[----:B------:R-:W-:Y:S01]  /*66ac0*/  ISETP.LT.AND P6, PT, R252, UR4, !P0 ;  /* 0x00000004fc007c0c */ /* 0x000fe2000c7c1270 */
[----:B------:R-:W2:Y:S01]  /*66ad0*/  LDL.LU R199, [R1] ;  /* 0x0000000001c77983 */ /* 0x000ea20000300800 */
[-C--:B------:R-:W-:Y:S01]  /*66ae0*/  LEA R148, P5, R149, R3.reuse, 0x2 ;  /* 0x0000000395947211 */ /* 0x080fe200078a10ff */
[----:B------:R-:W-:Y:S01]  /*66af0*/  ULDC UR4, c[0x0][0x22c] ;  /* 0x00008b0000047ab9 */ /* 0x000fe20000000800 */
[-C--:B------:R-:W-:Y:S01]  /*66b00*/  LEA.HI.X.SX32 R151, R6, R0.reuse, 0x2, P4 ;  /* 0x0000000006977211 */ /* 0x080fe200020f16ff */
[----:B------:R-:W-:Y:S01]  /*66b10*/  ULDC UR6, c[0x0][0x22c] ;  /* 0x00008b0000067ab9 */ /* 0x000fe20000000800 */
[----:B------:R-:W-:Y:S01]  /*66b20*/  LEA R4, P4, R5, R3, 0x2 ;  /* 0x0000000305047211 */ /* 0x000fe200078810ff */
[----:B------:R-:W-:Y:S01]  /*66b30*/  ULDC UR7, c[0x0][0x22c] ;  /* 0x00008b0000077ab9 */ /* 0x000fe20000000800 */
[----:B------:R-:W-:Y:S01]  /*66b40*/  LOP3.LUT R6, R2, 0xa, R7, 0xfe, !PT ;  /* 0x0000000a02067812 */ /* 0x000fe200078efe07 */
[----:B---3--:R1:W-:Y:S01]  /*66b50*/  @P3 STG.E desc[UR48][R150.64], R198 ;  /* 0x000000c696003986 */ /* 0x0083e2000c101930 */
[----:B------:R-:W-:-:S02]  /*66b60*/  LEA.HI.X.SX32 R149, R149, R0, 0x2, P5 ;  /* 0x0000000095957211 */ /* 0x000fc400028f16ff */
[----:B------:R-:W-:Y:S02]  /*66b70*/  LEA.HI.X.SX32 R5, R5, R0, 0x2, P4 ;  /* 0x0000000005057211 */ /* 0x000fe400020f16ff */
[----:B------:R-:W-:Y:S01]  /*66b80*/  ISETP.LT.AND P1, PT, R6, UR4, !P0 ;  /* 0x0000000406007c0c */ /* 0x000fe2000c721270 */
[----:B----4-:R3:W-:Y:S01]  /*66b90*/  @P2 STG.E desc[UR48][R148.64], R197 ;  /* 0x000000c594002986 */ /* 0x0107e2000c101930 */
[----:B------:R-:W-:Y:S01]  /*66ba0*/  LOP3.LUT R252, R2, 0x10, R7, 0xfe, !PT ;  /* 0x0000001002fc7812 */ /* 0x000fe200078efe07 */
[----:B------:R-:W-:Y:S01]  /*66bb0*/  ULDC UR4, c[0x0][0x22c] ;  /* 0x00008b0000047ab9 */ /* 0x000fe20000000800 */
[----:B-1----:R-:W-:Y:S01]  /*66bc0*/  IMAD R151, R6, UR5, RZ ;  /* 0x0000000506977c24 */ /* 0x002fe2000f8e02ff */
[----:B------:R-:W4:Y:S04]  /*66bd0*/  LDL.LU R198, [R1+0x4] ;  /* 0x0000040001c67983 */ /* 0x000f280000300800 */
[----:B---3--:R-:W3:Y:S04]  /*66be0*/  LDL.LU R197, [R1+0x8] ;  /* 0x0000080001c57983 */ /* 0x008ee80000300800 */
[----:B------:R-:W-:Y:S01]  /*66bf0*/  @P6 STG.E desc[UR48][R4.64], R202 ;  /* 0x000000ca04006986 */ /* 0x000fe2000c101930 */
[----:B------:R-:W-:-:S04]  /*66c00*/  LEA R24, P6, R151, R3, 0x2 ;  /* 0x0000000397187211 */ /* 0x000fc800078c10ff */
[----:B------:R-:W-:-:S05]  /*66c10*/  LEA.HI.X.SX32 R25, R151, R0, 0x2, P6 ;  /* 0x0000000097197211 */ /* 0x000fca00030f16ff */
[----:B--2---:R1:W-:Y:S04]  /*66c20*/  @P1 STG.E desc[UR48][R24.64], R196 ;  /* 0x000000c418001986 */ /* 0x0043e8000c101930 */
[----:B-1----:R-:W2:Y:S01]  /*66c30*/  LDL.LU R196, [R1+0xc] ;  /* 0x00000c0001c47983 */ /* 0x002ea20000300800 */
[C-C-:B------:R-:W-:Y:S02]  /*66c40*/  LOP3.LUT R148, R2.reuse, 0xc, R7.reuse, 0xfe, !PT ;  /* 0x0000000c02947812 */ /* 0x140fe400078efe07 */
[----:B------:R-:W-:Y:S02]  /*66c50*/  LOP3.LUT R4, R2, 0xe, R7, 0xfe, !PT ;  /* 0x0000000e02047812 */ /* 0x000fe400078efe07 */
[C---:B------:R-:W-:Y:S01]  /*66c60*/  ISETP.LT.AND P3, PT, R148.reuse, UR6, !P0 ;  /* 0x0000000694007c0c */ /* 0x040fe2000c761270 */
[----:B------:R-:W-:Y:S01]  /*66c70*/  IMAD R5, R148, UR5, RZ ;  /* 0x0000000594057c24 */ /* 0x000fe2000f8e02ff */
[C---:B------:R-:W-:Y:S01]  /*66c80*/  ISETP.LT.AND P2, PT, R4.reuse, UR7, !P0 ;  /* 0x0000000704007c0c */ /* 0x040fe2000c741270 */
[----:B------:R-:W-:Y:S01]  /*66c90*/  IMAD R149, R4, UR5, RZ ;  /* 0x0000000504957c24 */ /* 0x000fe2000f8e02ff */
[C---:B------:R-:W-:Y:S01]  /*66ca0*/  ISETP.LT.AND P6, PT, R252.reuse, UR4, !P0 ;  /* 0x00000004fc007c0c */ /* 0x040fe2000c7c1270 */
[----:B------:R-:W-:Y:S01]  /*66cb0*/  IMAD R6, R252, UR5, RZ ;  /* 0x00000005fc067c24 */ /* 0x000fe2000f8e02ff */
[-C--:B------:R-:W-:Y:S01]  /*66cc0*/  LEA R150, P4, R5, R3.reuse, 0x2 ;  /* 0x0000000305967211 */ /* 0x080fe200078810ff */
[----:B------:R-:W-:Y:S01]  /*66cd0*/  ULDC UR4, c[0x0][0x22c] ;  /* 0x00008b0000047ab9 */ /* 0x000fe20000000800 */
[----:B------:R-:W-:Y:S01]  /*66ce0*/  LEA R148, P5, R149, R3, 0x2 ;  /* 0x0000000395947211 */ /* 0x000fe200078a10ff */
[----:B------:R-:W-:Y:S01]  /*66cf0*/  ULDC UR7, c[0x0][0x22c] ;  /* 0x00008b0000077ab9 */ /* 0x000fe20000000800 */
[-C--:B------:R-:W-:Y:S01]  /*66d00*/  LEA.HI.X.SX32 R151, R5, R0.reuse, 0x2, P4 ;  /* 0x0000000005977211 */ /* 0x080fe200020f16ff */
[----:B------:R-:W-:Y:S01]  /*66d10*/  ULDC UR6, c[0x0][0x22c] ;  /* 0x00008b0000067ab9 */ /* 0x000fe20000000800 */
[----:B------:R-:W-:-:S02]  /*66d20*/  LEA.HI.X.SX32 R149, R149, R0, 0x2, P5 ;  /* 0x0000000095957211 */ /* 0x000fc400028f16ff */
[C---:B------:R-:W-:Y:S01]  /*66d30*/  LEA R4, P4, R6.reuse, R3, 0x2 ;  /* 0x0000000306047211 */ /* 0x040fe200078810ff */
[----:B------:R-:W-:Y:S03]  /*66d40*/  @P3 STG.E desc[UR48][R150.64], R201 ;  /* 0x000000c996003986 */ /* 0x000fe6000c101930 */
[----:B------:R-:W-:Y:S01]  /*66d50*/  LEA.HI.X.SX32 R5, R6, R0, 0x2, P4 ;  /* 0x0000000006057211 */ /* 0x000fe200020f16ff */
[----:B------:R1:W-:Y:S01]  /*66d60*/  @P2 STG.E desc[UR48][R148.64], R200 ;  /* 0x000000c894002986 */ /* 0x0003e2000c101930 */
[----:B------:R-:W-:-:S03]  /*66d70*/  LOP3.LUT R6, R2, 0x14, R7, 0xfe, !PT ;  /* 0x0000001402067812 */ /* 0x000fc600078efe07 */
[----:B------:R4:W-:Y:S01]  /*66d80*/  @P6 STG.E desc[UR48][R4.64], R199 ;  /* 0x000000c704006986 */ /* 0x0009e2000c101930 */
[C-C-:B-1----:R-:W-:Y:S02]  /*66d90*/  LOP3.LUT R148, R2.reuse, 0x12, R7.reuse, 0xfe, !PT ;  /* 0x0000001202947812 */ /* 0x142fe400078efe07 */
[----:B------:R-:W-:-:S03]  /*66da0*/  LOP3.LUT R149, R2, 0x16, R7, 0xfe, !PT ;  /* 0x0000001602957812 */ /* 0x000fc600078efe07 */
[C---:B----4-:R-:W-:Y:S01]  /*66db0*/  IMAD R5, R148.reuse, UR5, RZ ;  /* 0x0000000594057c24 */ /* 0x050fe2000f8e02ff */
[----:B------:R-:W-:Y:S01]  /*66dc0*/  ISETP.LT.AND P1, PT, R148, UR4, !P0 ;  /* 0x0000000494007c0c */ /* 0x000fe2000c721270 */
[----:B------:R-:W-:Y:S01]  /*66dd0*/  IMAD R4, R6, UR5, RZ ;  /* 0x0000000506047c24 */ /* 0x000fe2000f8e02ff */
[C---:B------:R-:W-:Y:S01]  /*66de0*/  ISETP.LT.AND P2, PT, R149.reuse, UR7, !P0 ;  /* 0x0000000795007c0c */ /* 0x040fe2000c741270 */
[----:B------:R-:W-:Y:S01]  /*66df0*/  IMAD R149, R149, UR5, RZ ;  /* 0x0000000595957c24 */ /* 0x000fe2000f8e02ff */
[----:B------:R-:W-:Y:S01]  /*66e00*/  LOP3.LUT R151, R2, 0x18, R7, 0xfe, !PT ;  /* 0x0000001802977812 */ /* 0x000fe200078efe07 */
[----:B------:R-:W-:Y:S01]  /*66e10*/  ULDC UR4, c[0x0][0x22c] ;  /* 0x00008b0000047ab9 */ /* 0x000fe20000000800 */
[----:B------:R-:W-:Y:S01]  /*66e20*/  ISETP.LT.AND P3, PT, R6, UR6, !P0 ;  /* 0x0000000606007c0c */ /* 0x000fe2000c761270 */
[----:B------:R-:W-:Y:S01]  /*66e30*/  ULDC UR7, c[0x0][0x22c] ;  /* 0x00008b0000077ab9 */ /* 0x000fe20000000800 */
[-C--:B------:R-:W-:Y:S01]  /*66e40*/  LEA R24, P6, R5, R3.reuse, 0x2 ;  /* 0x0000000305187211 */ /* 0x080fe200078c10ff */
[----:B------:R-:W-:Y:S01]  /*66e50*/  IMAD R6, R151, UR5, RZ ;  /* 0x0000000597067c24 */ /* 0x000fe2000f8e02ff */
[-C--:B------:R-:W-:Y:S01]  /*66e60*/  LEA R150, P4, R4, R3.reuse, 0x2 ;  /* 0x0000000304967211 */ /* 0x080fe200078810ff */
[----:B------:R-:W-:Y:S01]  /*66e70*/  ULDC UR6, c[0x0][0x22c] ;  /* 0x00008b0000067ab9 */ /* 0x000fe20000000800 */
[----:B------:R-:W-:-:S02]  /*66e80*/  LEA R148, P5, R149, R3, 0x2 ;  /* 0x0000000395947211 */ /* 0x000fc400078a10ff */
[-C--:B------:R-:W-:Y:S02]  /*66e90*/  LEA.HI.X.SX32 R25, R5, R0.reuse, 0x2, P6 ;  /* 0x0000000005197211 */ /* 0x080fe400030f16ff */
[----:B------:R-:W-:Y:S01]  /*66ea0*/  ISETP.LT.AND P6, PT, R151, UR4, !P0 ;  /* 0x0000000497007c0c */ /* 0x000fe2000c7c1270 */
[----:B------:R-:W-:Y:S01]  /*66eb0*/  ULDC UR4, c[0x0][0x248] ;  /* 0x0000920000047ab9 */ /* 0x000fe20000000800 */
[-C--:B------:R-:W-:Y:S02]  /*66ec0*/  LEA.HI.X.SX32 R151, R4, R0.reuse, 0x2, P4 ;  /* 0x0000000004977211 */ /* 0x080fe400020f16ff */
[-C--:B------:R-:W-:Y:S02]  /*66ed0*/  LEA.HI.X.SX32 R149, R149, R0.reuse, 0x2, P5 ;  /* 0x0000000095957211 */ /* 0x080fe400028f16ff */
[C---:B------:R-:W-:Y:S01]  /*66ee0*/  LEA R4, P4, R6.reuse, R3, 0x2 ;  /* 0x0000000306047211 */ /* 0x040fe200078810ff */
[----:B------:R-:W-:Y:S03]  /*66ef0*/  @P1 STG.E desc[UR48][R24.64], R198 ;  /* 0x000000c618001986 */ /* 0x000fe6000c101930 */
[----:B------:R-:W-:Y:S01]  /*66f00*/  LEA.HI.X.SX32 R5, R6, R0, 0x2, P4 ;  /* 0x0000000006057211 */ /* 0x000fe200020f16ff */
[----:B---3--:R1:W-:Y:S01]  /*66f10*/  @P3 STG.E desc[UR48][R150.64], R197 ;  /* 0x000000c596003986 */ /* 0x0083e2000c101930 */
[----:B------:R-:W-:-:S02]  /*66f20*/  LOP3.LUT R6, R2, 0x1c, R7, 0xfe, !PT ;  /* 0x0000001c02067812 */ /* 0x000fc400078efe07 */
[----:B------:R-:W-:Y:S02]  /*66f30*/  LOP3.LUT R252, R2, 0x1e, R7, 0xfe, !PT ;  /* 0x0000001e02fc7812 */ /* 0x000fe400078efe07 */
[C---:B------:R-:W-:Y:S01]  /*66f40*/  ISETP.LT.AND P3, PT, R6.reuse, UR7, !P0 ;  /* 0x0000000706007c0c */ /* 0x040fe2000c761270 */
[----:B------:R-:W-:Y:S01]  /*66f50*/  IMAD R6, R6, UR5, RZ ;  /* 0x0000000506067c24 */ /* 0x000fe2000f8e02ff */
[----:B------:R-:W-:-:S04]  /*66f60*/  ULDC UR7, c[0x0][0x248] ;  /* 0x0000920000077ab9 */ /* 0x000fc80000000800 */
[----:B-1----:R-:W-:-:S04]  /*66f70*/  LEA R150, P4, R6, R3, 0x2 ;  /* 0x0000000306967211 */ /* 0x002fc800078810ff */
[----:B------:R-:W-:Y:S02]  /*66f80*/  LEA.HI.X.SX32 R151, R6, R0, 0x2, P4 ;  /* 0x0000000006977211 */ /* 0x000fe400020f16ff */
[C-C-:B------:R-:W-:Y:S01]  /*66f90*/  LOP3.LUT R6, R2.reuse, 0x28, R7.reuse, 0xfe, !PT ;  /* 0x0000002802067812 */ /* 0x140fe200078efe07 */
[----:B--2---:R1:W-:Y:S04]  /*66fa0*/  @P2 STG.E desc[UR48][R148.64], R196 ;  /* 0x000000c494002986 */ /* 0x0043e8000c101930 */
[----:B------:R2:W-:Y:S01]  /*66fb0*/  @P6 STG.E desc[UR48][R4.64], R248 ;  /* 0x000000f804006986 */ /* 0x0005e2000c101930 */
[----:B-1----:R-:W-:Y:S01]  /*66fc0*/  LOP3.LUT R148, R2, 0x1a, R7, 0xfe, !PT ;  /* 0x0000001a02947812 */ /* 0x002fe200078efe07 */
[----:B------:R-:W-:-:S04]  /*66fd0*/  IMAD R149, R252, UR5, RZ ;  /* 0x00000005fc957c24 */ /* 0x000fc8000f8e02ff */
[C---:B--2---:R-:W-:Y:S01]  /*66fe0*/  IMAD R4, R148.reuse, UR5, RZ ;  /* 0x0000000594047c24 */ /* 0x044fe2000f8e02ff */
[----:B------:R-:W-:Y:S01]  /*66ff0*/  ISETP.LT.AND P1, PT, R148, UR6, !P0 ;  /* 0x0000000694007c0c */ /* 0x000fe2000c721270 */
[----:B------:R-:W-:Y:S01]  /*67000*/  ULDC UR5, c[0x0][0x22c] ;  /* 0x00008b0000057ab9 */ /* 0x000fe20000000800 */
[----:B------:R-:W-:Y:S01]  /*67010*/  LOP3.LUT R5, R2, 0x20, R7, 0xfe, !PT ;  /* 0x0000002002057812 */ /* 0x000fe200078efe07 */
[----:B------:R-:W-:Y:S01]  /*67020*/  ULDC UR6, c[0x0][0x248] ;  /* 0x0000920000067ab9 */ /* 0x000fe20000000800 */
[----:B------:R-:W-:Y:S01]  /*67030*/  ISETP.LT.AND P2, PT, R252, UR8, !P0 ;  /* 0x00000008fc007c0c */ /* 0x000fe2000c741270 */
[----:B------:R-:W-:Y:S01]  /*67040*/  ULDC UR8, c[0x0][0x22c] ;  /* 0x00008b0000087ab9 */ /* 0x000fe20000000800 */
[CC--:B------:R-:W-:Y:S01]  /*67050*/  LEA R24, P6, R4.reuse, R3.reuse, 0x2 ;  /* 0x0000000304187211 */ /* 0x0c0fe200078c10ff */
[----:B------:R-:W-:Y:S01]  /*67060*/  IMAD R248, R5, UR4, RZ ;  /* 0x0000000405f87c24 */ /* 0x000fe2000f8e02ff */
[----:B------:R-:W-:Y:S01]  /*67070*/  LEA R148, P5, R149, R3, 0x2 ;  /* 0x0000000395947211 */ /* 0x000fe200078a10ff */
[----:B------:R-:W-:Y:S01]  /*67080*/  ULDC UR4, c[0x0][0x248] ;  /* 0x0000920000047ab9 */ /* 0x000fe20000000800 */
[----:B------:R-:W-:-:S02]  /*67090*/  LEA.HI.X.SX32 R25, R4, R0, 0x2, P6 ;  /* 0x0000000004197211 */ /* 0x000fc400030f16ff */
[----:B------:R-:W-:Y:S01]  /*670a0*/  ISETP.LT.AND P6, PT, R5, UR5, !P0 ;  /* 0x0000000505007c0c */ /* 0x000fe2000c7c1270 */
[----:B------:R-:W-:Y:S01]  /*670b0*/  ULDC UR5, c[0x0][0x248] ;  /* 0x0000920000057ab9 */ /* 0x000fe20000000800 */
[-C--:B------:R-:W-:Y:S02]  /*670c0*/  LEA.HI.X.SX32 R149, R149, R0.reuse, 0x2, P5 ;  /* 0x0000000095957211 */ /* 0x080fe400028f16ff */
[C---:B------:R-:W-:Y:S01]  /*670d0*/  LEA R4, P4, R248.reuse, R3, 0x2 ;  /* 0x00000003f8047211 */ /* 0x040fe200078810ff */
[----:B------:R-:W-:Y:S03]  /*670e0*/  @P1 STG.E desc[UR48][R24.64], R249 ;  /* 0x000000f918001986 */ /* 0x000fe6000c101930 */
[----:B------:R-:W-:Y:S01]  /*670f0*/  LEA.HI.X.SX32 R5, R248, R0, 0x2, P4 ;  /* 0x00000000f8057211 */ /* 0x000fe200020f16ff */
[----:B------:R-:W-:Y:S04]  /*67100*/  @P3 STG.E desc[UR48][R150.64], R250 ;  /* 0x000000fa96003986 */ /* 0x000fe8000c101930 */
[----:B------:R1:W-:Y:S01]  /*67110*/  @P2 STG.E desc[UR48][R148.64], R251 ;  /* 0x000000fb94002986 */ /* 0x0003e2000c101930 */
[----:B------:R-:W-:-:S02]  /*67120*/  LOP3.LUT R252, R2, 0x24, R7, 0xfe, !PT ;  /* 0x0000002402fc7812 */ /* 0x000fc400078efe07 */
[C-C-:B------:R-:W-:Y:S01]  /*67130*/  LOP3.LUT R248, R2.reuse, 0x26, R7.reuse, 0xfe, !PT ;  /* 0x0000002602f87812 */ /* 0x140fe200078efe07 */
[----:B------:R2:W-:Y:S01]  /*67140*/  @P6 STG.E desc[UR48][R4.64], R244 ;  /* 0x000000f404006986 */ /* 0x0005e2000c101930 */
[----:B-1----:R-:W-:-:S03]  /*67150*/  LOP3.LUT R148, R2, 0x22, R7, 0xfe, !PT ;  /* 0x0000002202947812 */ /* 0x002fc600078efe07 */
[----:B------:R-:W-:Y:S01]  /*67160*/  IMAD R149, R248, UR6, RZ ;  /* 0x00000006f8957c24 */ /* 0x000fe2000f8e02ff */
[----:B------:R-:W-:Y:S01]  /*67170*/  ISETP.LT.AND P3, PT, R252, UR9, !P0 ;  /* 0x00000009fc007c0c */ /* 0x000fe2000c761270 */
[C---:B--2---:R-:W-:Y:S01]  /*67180*/  IMAD R5, R148.reuse, UR4, RZ ;  /* 0x0000000494057c24 */ /* 0x044fe2000f8e02ff */
[----:B------:R-:W-:Y:S01]  /*67190*/  ISETP.LT.AND P1, PT, R148, UR8, !P0 ;  /* 0x0000000894007c0c */ /* 0x000fe2000c721270 */
[----:B------:R-:W-:Y:S01]  /*671a0*/  IMAD R252, R252, UR5, RZ ;  /* 0x00000005fcfc7c24 */ /* 0x000fe2000f8e02ff */
[----:B------:R-:W-:Y:S01]  /*671b0*/  ISETP.LT.AND P2, PT, R248, UR10, !P0 ;  /* 0x0000000af8007c0c */ /* 0x000fe2000c741270 */
[----:B------:R-:W-:Y:S01]  /*671c0*/  ULDC UR4, c[0x0][0x22c] ;  /* 0x00008b0000047ab9 */ /* 0x000fe20000000800 */
[CC--:B------:R-:W-:Y:S01]  /*671d0*/  LEA R248, P6, R5.reuse, R3.reuse, 0x2 ;  /* 0x0000000305f87211 */ /* 0x0c0fe200078c10ff */
[----:B------:R-:W-:Y:S01]  /*671e0*/  IMAD R151, R6, UR7, RZ ;  /* 0x0000000706977c24 */ /* 0x000fe2000f8e02ff */
[-C--:B------:R-:W-:Y:S01]  /*671f0*/  LEA R4, P4, R252, R3.reuse, 0x2 ;  /* 0x00000003fc047211 */ /* 0x080fe200078810ff */
[----:B------:R-:W-:Y:S01]  /*67200*/  ULDC UR8, c[0x0][0x22c] ;  /* 0x00008b0000087ab9 */ /* 0x000fe20000000800 */
[-C--:B------:R-:W-:Y:S01]  /*67210*/  LEA.HI.X.SX32 R249, R5, R0.reuse, 0x2, P6 ;  /* 0x0000000005f97211 */ /* 0x080fe200030f16ff */
[----:B------:R-:W-:Y:S01]  /*67220*/  ULDC UR9, c[0x0][0x22c] ;  /* 0x00008b0000097ab9 */ /* 0x000fe20000000800 */
[----:B------:R-:W-:Y:S01]  /*67230*/  ISETP.LT.AND P6, PT, R6, UR4, !P0 ;  /* 0x0000000406007c0c */ /* 0x000fe2000c7c1270 */
[----:B------:R-:W-:Y:S01]  /*67240*/  ULDC UR4, c[0x0][0x248] ;  /* 0x0000920000047ab9 */ /* 0x000fe20000000800 */
[-C--:B------:R-:W-:Y:S01]  /*67250*/  LEA R148, P5, R149, R3.reuse, 0x2 ;  /* 0x0000000395947211 */ /* 0x080fe200078a10ff */
[----:B------:R-:W-:Y:S01]  /*67260*/  ULDC UR5, c[0x0][0x248] ;  /* 0x0000920000057ab9 */ /* 0x000fe20000000800 */
[----:B------:R-:W-:Y:S01]  /*67270*/  LEA.HI.X.SX32 R5, R252, R0, 0x2, P4 ;  /* 0x00000000fc057211 */ /* 0x000fe200020f16ff */
[----:B------:R-:W-:Y:S01]  /*67280*/  ULDC UR6, c[0x0][0x248] ;  /* 0x0000920000067ab9 */ /* 0x000fe20000000800 */
[----:B------:R-:W-:-:S02]  /*67290*/  LEA R150, P4, R151, R3, 0x2 ;  /* 0x0000000397967211 */ /* 0x000fc400078810ff */
[C-C-:B------:R-:W-:Y:S01]  /*672a0*/  LOP3.LUT R251, R2.reuse, 0x2a, R7.reuse, 0xfe, !PT ;  /* 0x0000002a02fb7812 */ /* 0x140fe200078efe07 */
[----:B------:R-:W-:Y:S01]  /*672b0*/  @P1 STG.E desc[UR48][R248.64], R245 ;  /* 0x000000f5f8001986 */ /* 0x000fe2000c101930 */
[-C--:B------:R-:W-:Y:S01]  /*672c0*/  LEA.HI.X.SX32 R149, R149, R0.reuse, 0x2, P5 ;  /* 0x0000000095957211 */ /* 0x080fe200028f16ff */
[----:B------:R-:W-:Y:S01]  /*672d0*/  ULDC UR10, c[0x0][0x22c] ;  /* 0x00008b00000a7ab9 */ /* 0x000fe20000000800 */
[-C--:B------:R-:W-:Y:S01]  /*672e0*/  LEA.HI.X.SX32 R151, R151, R0.reuse, 0x2, P4 ;  /* 0x0000000097977211 */ /* 0x080fe200020f16ff */
[----:B------:R-:W-:Y:S01]  /*672f0*/  ULDC UR7, c[0x0][0x248] ;  /* 0x0000920000077ab9 */ /* 0x000fe20000000800 */
[C-C-:B------:R-:W-:Y:S02]  /*67300*/  LOP3.LUT R250, R2.reuse, 0x2c, R7.reuse, 0xfe, !PT ;  /* 0x0000002c02fa7812 */ /* 0x140fe400078efe07 */
[C---:B------:R-:W-:Y:S01]  /*67310*/  ISETP.LT.AND P1, PT, R251.reuse, UR8, !P0 ;  /* 0x00000008fb007c0c */ /* 0x040fe2000c721270 */
[----:B------:R-:W-:Y:S01]  /*67320*/  IMAD R251, R251, UR4, RZ ;  /* 0x00000004fbfb7c24 */ /* 0x000fe2000f8e02ff */
[----:B------:R1:W-:Y:S01]  /*67330*/  @P3 STG.E desc[UR48][R4.64], R246 ;  /* 0x000000f604003986 */ /* 0x0003e2000c101930 */
[--C-:B------:R-:W-:Y:S01]  /*67340*/  LOP3.LUT R244, R2, 0x2e, R7.reuse, 0xfe, !PT ;  /* 0x0000002e02f47812 */ /* 0x100fe200078efe07 */
[----:B------:R-:W-:Y:S01]  /*67350*/  ULDC UR4, c[0x0][0x22c] ;  /* 0x00008b0000047ab9 */ /* 0x000fe20000000800 */
[----:B------:R-:W-:Y:S01]  /*67360*/  ISETP.LT.AND P3, PT, R250, UR9, !P0 ;  /* 0x00000009fa007c0c */ /* 0x000fe2000c761270 */
[----:B------:R2:W-:Y:S01]  /*67370*/  @P2 STG.E desc[UR48][R148.64], R247 ;  /* 0x000000f794002986 */ /* 0x0005e2000c101930 */
[--C-:B------:R-:W-:Y:S01]  /*67380*/  LOP3.LUT R6, R2, 0x30, R7.reuse, 0xfe, !PT ;  /* 0x0000003002067812 */ /* 0x100fe200078efe07 */
[----:B------:R-:W-:Y:S01]  /*67390*/  IMAD R250, R250, UR5, RZ ;  /* 0x00000005fafa7c24 */ /* 0x000fe2000f8e02ff */
[C---:B------:R-:W-:Y:S01]  /*673a0*/  ISETP.LT.AND P2, PT, R244.reuse, UR10, !P0 ;  /* 0x0000000af4007c0c */ /* 0x040fe2000c741270 */
[----:B------:R3:W-:Y:S01]  /*673b0*/  @P6 STG.E desc[UR48][R150.64], R240 ;  /* 0x000000f096006986 */ /* 0x0007e2000c101930 */
[----:B------:R-:W-:Y:S01]  /*673c0*/  ULDC UR8, c[0x0][0x22c] ;  /* 0x00008b0000087ab9 */ /* 0x000fe20000000800 */
[----:B------:R-:W-:Y:S01]  /*673d0*/  ULDC UR9, c[0x0][0x22c] ;  /* 0x00008b0000097ab9 */ /* 0x000fe20000000800 */
[----:B------:R-:W-:Y:S01]  /*673e0*/  ULDC UR5, c[0x0][0x248] ;  /* 0x0000920000057ab9 */ /* 0x000fe20000000800 */
[----:B-1----:R-:W-:Y:S01]  /*673f0*/  IMAD R5, R244, UR6, RZ ;  /* 0x00000006f4057c24 */ /* 0x002fe2000f8e02ff */
[----:B------:R-:W-:Y:S01]  /*67400*/  LOP3.LUT R246, R2, 0x34, R7, 0xfe, !PT ;  /* 0x0000003402f67812 */ /* 0x000fe200078efe07 */
[----:B------:R-:W-:Y:S01]  /*67410*/  ULDC UR6, c[0x0][0x248] ;  /* 0x0000920000067ab9 */ /* 0x000fe20000000800 */
[----:B------:R-:W-:Y:S01]  /*67420*/  ULDC UR10, c[0x0][0x22c] ;  /* 0x00008b00000a7ab9 */ /* 0x000fe20000000800 */
[CC--:B--2---:R-:W-:Y:S01]  /*67430*/  LEA R148, P6, R251.reuse, R3.reuse, 0x2 ;  /* 0x00000003fb947211 */ /* 0x0c4fe200078c10ff */
[----:B---3--:R-:W-:Y:S01]  /*67440*/  IMAD R240, R6, UR7, RZ ;  /* 0x0000000706f07c24 */ /* 0x008fe2000f8e02ff */
[----:B------:R-:W-:Y:S01]  /*67450*/  LEA R150, P4, R250, R3, 0x2 ;  /* 0x00000003fa967211 */ /* 0x000fe200078810ff */
[----:B------:R-:W-:Y:S01]  /*67460*/  ULDC UR7, c[0x0][0x248] ;  /* 0x0000920000077ab9 */ /* 0x000fe20000000800 */
[----:B------:R-:W-:-:S02]  /*67470*/  LEA.HI.X.SX32 R149, R251, R0, 0x2, P6 ;  /* 0x00000000fb957211 */ /* 0x000fc400030f16ff */
[----:B------:R-:W-:Y:S01]  /*67480*/  ISETP.LT.AND P6, PT, R6, UR4, !P0 ;  /* 0x0000000406007c0c */ /* 0x000fe2000c7c1270 */
[----:B------:R-:W-:Y:S01]  /*67490*/  ULDC UR4, c[0x0][0x248] ;  /* 0x0000920000047ab9 */ /* 0x000fe20000000800 */
[CC--:B------:R-:W-:Y:S02]  /*674a0*/  LEA R244, P5, R5.reuse, R3.reuse, 0x2 ;  /* 0x0000000305f47211 */ /* 0x0c0fe400078a10ff */
[-C--:B------:R-:W-:Y:S02]  /*674b0*/  LEA.HI.X.SX32 R151, R250, R0.reuse, 0x2, P4 ;  /* 0x00000000fa977211 */ /* 0x080fe400020f16ff */
[----:B------:R-:W-:Y:S02]  /*674c0*/  LEA R4, P4, R240, R3, 0x2 ;  /* 0x00000003f0047211 */ /* 0x000fe400078810ff */
[----:B------:R-:W-:Y:S01]  /*674d0*/  LOP3.LUT R247, R2, 0x32, R7, 0xfe, !PT ;  /* 0x0000003202f77812 */ /* 0x000fe200078efe07 */
[----:B------:R1:W-:Y:S01]  /*674e0*/  @P1 STG.E desc[UR48][R148.64], R241 ;  /* 0x000000f194001986 */ /* 0x0003e2000c101930 */
[----:B------:R-:W-:-:S02]  /*674f0*/  LEA.HI.X.SX32 R245, R5, R0, 0x2, P5 ;  /* 0x0000000005f57211 */ /* 0x000fc400028f16ff */
[-C--:B------:R-:W-:Y:S02]  /*67500*/  LEA.HI.X.SX32 R5, R240, R0.reuse, 0x2, P4 ;  /* 0x00000000f0057211 */ /* 0x080fe400020f16ff */
[C---:B------:R-:W-:Y:S01]  /*67510*/  ISETP.LT.AND P1, PT, R247.reuse, UR8, !P0 ;  /* 0x00000008f7007c0c */ /* 0x040fe2000c721270 */
[----:B------:R-:W-:Y:S01]  /*67520*/  IMAD R247, R247, UR4, RZ ;  /* 0x00000004f7f77c24 */ /* 0x000fe2000f8e02ff */
[----:B------:R2:W-:Y:S01]  /*67530*/  @P3 STG.E desc[UR48][R150.64], R242 ;  /* 0x000000f296003986 */ /* 0x0005e2000c101930 */
[--C-:B------:R-:W-:Y:S01]  /*67540*/  LOP3.LUT R240, R2, 0x36, R7.reuse, 0xfe, !PT ;  /* 0x0000003602f07812 */ /* 0x100fe200078efe07 */
[----:B------:R-:W-:Y:S01]  /*67550*/  ULDC UR4, c[0x0][0x22c] ;  /* 0x00008b0000047ab9 */ /* 0x000fe20000000800 */
[----:B------:R-:W-:Y:S01]  /*67560*/  ISETP.LT.AND P3, PT, R246, UR9, !P0 ;  /* 0x00000009f6007c0c */ /* 0x000fe2000c761270 */
[----:B------:R-:W-:Y:S01]  /*67570*/  @P2 STG.E desc[UR48][R244.64], R243 ;  /* 0x000000f3f4002986 */ /* 0x000fe2000c101930 */
[--C-:B------:R-:W-:Y:S01]  /*67580*/  LOP3.LUT R6, R2, 0x38, R7.reuse, 0xfe, !PT ;  /* 0x0000003802067812 */ /* 0x100fe200078efe07 */
[----:B------:R-:W-:Y:S01]  /*67590*/  IMAD R246, R246, UR5, RZ ;  /* 0x00000005f6f67c24 */ /* 0x000fe2000f8e02ff */
[----:B------:R-:W-:Y:S01]  /*675a0*/  ISETP.LT.AND P2, PT, R240, UR10, !P0 ;  /* 0x0000000af0007c0c */ /* 0x000fe2000c741270 */
[----:B------:R3:W-:Y:S01]  /*675b0*/  @P6 STG.E desc[UR48][R4.64], R236 ;  /* 0x000000ec04006986 */ /* 0x0007e2000c101930 */
[----:B------:R-:W-:Y:S01]  /*675c0*/  ULDC UR8, c[0x0][0x22c] ;  /* 0x00008b0000087ab9 */ /* 0x000fe20000000800 */
[----:B------:R-:W-:Y:S01]  /*675d0*/  ULDC UR9, c[0x0][0x22c] ;  /* 0x00008b0000097ab9 */ /* 0x000fe20000000800 */
[-C--:B-1----:R-:W-:Y:S01]  /*675e0*/  LEA R148, P4, R246, R3.reuse, 0x2 ;  /* 0x00000003f6947211 */ /* 0x082fe200078810ff */
[----:B--2---:R-:W-:Y:S01]  /*675f0*/  IMAD R151, R240, UR6, RZ ;  /* 0x00000006f0977c24 */ /* 0x004fe2000f8e02ff */
[----:B------:R-:W-:Y:S01]  /*67600*/  LOP3.LUT R242, R2, 0x3c, R7, 0xfe, !PT ;  /* 0x0000003c02f27812 */ /* 0x000fe200078efe07 */
[----:B------:R-:W-:Y:S01]  /*67610*/  ULDC UR5, c[0x0][0x248] ;  /* 0x0000920000057ab9 */ /* 0x000fe20000000800 */
[----:B------:R-:W-:Y:S01]  /*67620*/  ULDC UR10, c[0x0][0x22c] ;  /* 0x00008b00000a7ab9 */ /* 0x000fe20000000800 */
[-C--:B---3--:R-:W-:Y:S01]  /*67630*/  LEA R4, P6, R247, R3.reuse, 0x2 ;  /* 0x00000003f7047211 */ /* 0x088fe200078c10ff */
[C---:B------:R-:W-:Y:S01]  /*67640*/  IMAD R236, R6.reuse, UR7, RZ ;  /* 0x0000000706ec7c24 */ /* 0x040fe2000f8e02ff */
[----:B------:R-:W-:Y:S01]  /*67650*/  LEA R150, P5, R151, R3, 0x2 ;  /* 0x0000000397967211 */ /* 0x000fe200078a10ff */
[----:B------:R-:W-:Y:S01]  /*67660*/  ULDC UR6, c[0x0][0x248] ;  /* 0x0000920000067ab9 */ /* 0x000fe20000000800 */
[-C--:B------:R-:W-:Y:S01]  /*67670*/  LEA.HI.X.SX32 R5, R247, R0.reuse, 0x2, P6 ;  /* 0x00000000f7057211 */ /* 0x080fe200030f16ff */
[----:B------:R-:W-:Y:S01]  /*67680*/  ULDC UR7, c[0x0][0x248] ;  /* 0x0000920000077ab9 */ /* 0x000fe20000000800 */
[----:B------:R-:W-:Y:S01]  /*67690*/  ISETP.LT.AND P6, PT, R6, UR4, !P0 ;  /* 0x0000000406007c0c */ /* 0x000fe2000c7c1270 */
[----:B------:R-:W-:Y:S01]  /*676a0*/  ULDC UR4, c[0x0][0x248] ;  /* 0x0000920000047ab9 */ /* 0x000fe20000000800 */
[----:B------:R-:W-:-:S02]  /*676b0*/  LEA.HI.X.SX32 R149, R246, R0, 0x2, P4 ;  /* 0x00000000f6957211 */ /* 0x000fc400020f16ff */
[-C--:B------:R-:W-:Y:S02]  /*676c0*/  LEA R240, P4, R236, R3.reuse, 0x2 ;  /* 0x00000003ecf07211 */ /* 0x080fe400078810ff */
[--C-:B------:R-:W-:Y:S01]  /*676d0*/  LOP3.LUT R243, R2, 0x3a, R7.reuse, 0xfe, !PT ;  /* 0x0000003a02f37812 */ /* 0x100fe200078efe07 */
[----:B------:R1:W-:Y:S01]  /*676e0*/  @P1 STG.E desc[UR48][R4.64], R237 ;  /* 0x000000ed04001986 */ /* 0x0003e2000c101930 */
[-C--:B------:R-:W-:Y:S02]  /*676f0*/  LEA.HI.X.SX32 R151, R151, R0.reuse, 0x2, P5 ;  /* 0x0000000097977211 */ /* 0x080fe400028f16ff */
[-C--:B------:R-:W-:Y:S02]  /*67700*/  LEA.HI.X.SX32 R241, R236, R0.reuse, 0x2, P4 ;  /* 0x00000000ecf17211 */ /* 0x080fe400020f16ff */
        /* <DEDUP_REMOVED lines=9> */
[----:B------:R-:W-:Y:S01]  /*677a0*/  ISETP.LT.AND P2, PT, R236, UR10, !P0 ;  /* 0x0000000aec007c0c */ /* 0x000fe2000c741270 */
[----:B------:R4:W-:Y:S01]  /*677b0*/  @P6 STG.E desc[UR48][R240.64], R8 ;  /* 0x00000008f0006986 */ /* 0x0009e2000c101930 */
[CC--:B-1----:R-:W-:Y:S01]  /*677c0*/  LEA R4, P6, R243.reuse, R3.reuse, 0x2 ;  /* 0x00000003f3047211 */ /* 0x0c2fe200078c10ff */
[----:B------:R-:W-:Y:S01]  /*677d0*/  IMAD R237, R6, UR7, RZ ;  /* 0x0000000706ed7c24 */ /* 0x000fe2000f8e02ff */
[----:B------:R-:W-:Y:S01]  /*677e0*/  ULDC UR8, c[0x0][0x22c] ;  /* 0x00008b0000087ab9 */ /* 0x000fe20000000800 */
[-C--:B--2---:R-:W-:Y:S01]  /*677f0*/  LEA R148, P4, R242, R3.reuse, 0x2 ;  /* 0x00000003f2947211 */ /* 0x084fe200078810ff */
[----:B------:R-:W-:Y:S01]  /*67800*/  ULDC UR9, c[0x0][0x22c] ;  /* 0x00008b0000097ab9 */ /* 0x000fe20000000800 */
[-C--:B------:R-:W-:Y:S01]  /*67810*/  LEA.HI.X.SX32 R5, R243, R0.reuse, 0x2, P6 ;  /* 0x00000000f3057211 */ /* 0x080fe200030f16ff */
[----:B------:R-:W-:Y:S01]  /*67820*/  ULDC UR5, c[0x0][0x248] ;  /* 0x0000920000057ab9 */ /* 0x000fe20000000800 */
[----:B------:R-:W-:Y:S01]  /*67830*/  ISETP.LT.AND P6, PT, R6, UR4, !P0 ;  /* 0x0000000406007c0c */ /* 0x000fe2000c7c1270 */
[----:B------:R-:W-:Y:S01]  /*67840*/  ULDC UR4, c[0x0][0x248] ;  /* 0x0000920000047ab9 */ /* 0x000fe20000000800 */
[----:B---3--:R-:W-:Y:S01]  /*67850*/  LOP3.LUT R239, R2, 0x42, R7, 0xfe, !PT ;  /* 0x0000004202ef7812 */ /* 0x008fe200078efe07 */
[----:B------:R-:W-:Y:S01]  /*67860*/  ULDC UR10, c[0x0][0x22c] ;  /* 0x00008b00000a7ab9 */ /* 0x000fe20000000800 */
[----:B----4-:R-:W-:Y:S01]  /*67870*/  IMAD R8, R236, UR6, RZ ;  /* 0x00000006ec087c24 */ /* 0x010fe2000f8e02ff */
[-C--:B------:R-:W-:Y:S01]  /*67880*/  LEA.HI.X.SX32 R149, R242, R0.reuse, 0x2, P4 ;  /* 0x00000000f2957211 */ /* 0x080fe200020f16ff */
[----:B------:R1:W-:Y:S01]  /*67890*/  @P1 STG.E desc[UR48][R4.64], R9 ;  /* 0x0000000904001986 */ /* 0x0003e2000c101930 */
[CC--:B------:R-:W-:Y:S01]  /*678a0*/  LEA R236, P4, R237.reuse, R3.reuse, 0x2 ;  /* 0x00000003edec7211 */ /* 0x0c0fe200078810ff */
[----:B------:R-:W-:Y:S01]  /*678b0*/  ULDC UR6, c[0x0][0x248] ;  /* 0x0000920000067ab9 */ /* 0x000fe20000000800 */
[----:B------:R-:W-:Y:S01]  /*678c0*/  LEA R150, P5, R8, R3, 0x2 ;  /* 0x0000000308967211 */ /* 0x000fe200078a10ff */
[----:B------:R-:W-:Y:S01]  /*678d0*/  ULDC UR7, c[0x0][0x248] ;  /* 0x0000920000077ab9 */ /* 0x000fe20000000800 */
[----:B------:R-:W-:-:S02]  /*678e0*/  LEA.HI.X.SX32 R237, R237, R0, 0x2, P4 ;  /* 0x00000000eded7211 */ /* 0x000fc400020f16ff */
[-C--:B------:R-:W-:Y:S02]  /*678f0*/  LEA.HI.X.SX32 R151, R8, R0.reuse, 0x2, P5 ;  /* 0x0000000008977211 */ /* 0x080fe400028f16ff */
[C-C-:B------:R-:W-:Y:S02]  /*67900*/  LOP3.LUT R238, R2.reuse, 0x44, R7.reuse, 0xfe, !PT ;  /* 0x0000004402ee7812 */ /* 0x140fe400078efe07 */
[C---:B------:R-:W-:Y:S01]  /*67910*/  ISETP.LT.AND P1, PT, R239.reuse, UR8, !P0 ;  /* 0x00000008ef007c0c */ /* 0x040fe2000c721270 */
[----:B------:R-:W-:Y:S01]  /*67920*/  IMAD R239, R239, UR4, RZ ;  /* 0x00000004efef7c24 */ /* 0x000fe2000f8e02ff */
[----:B------:R-:W-:Y:S01]  /*67930*/  @P3 STG.E desc[UR48][R148.64], R10 ;  /* 0x0000000a94003986 */ /* 0x000fe2000c101930 */
[--C-:B------:R-:W-:Y:S01]  /*67940*/  LOP3.LUT R8, R2, 0x46, R7.reuse, 0xfe, !PT ;  /* 0x0000004602087812 */ /* 0x100fe200078efe07 */
[----:B------:R-:W-:Y:S01]  /*67950*/  ULDC UR4, c[0x0][0x22c] ;  /* 0x00008b0000047ab9 */ /* 0x000fe20000000800 */
[----:B------:R-:W-:Y:S01]  /*67960*/  ISETP.LT.AND P3, PT, R238, UR9, !P0 ;  /* 0x00000009ee007c0c */ /* 0x000fe2000c761270 */
[----:B------:R2:W-:Y:S01]  /*67970*/  @P2 STG.E desc[UR48][R150.64], R11 ;  /* 0x0000000b96002986 */ /* 0x0005e2000c101930 */
[----:B------:R-:W-:Y:S01]  /*67980*/  LOP3.LUT R6, R2, 0x48, R7, 0xfe, !PT ;  /* 0x0000004802067812 */ /* 0x000fe200078efe07 */
[----:B------:R-:W-:Y:S01]  /*67990*/  IMAD R238, R238, UR5, RZ ;  /* 0x00000005eeee7c24 */ /* 0x000fe2000f8e02ff */
[C---:B------:R-:W-:Y:S01]  /*679a0*/  ISETP.LT.AND P2, PT, R8.reuse, UR10, !P0 ;  /* 0x0000000a08007c0c */ /* 0x040fe2000c741270 */
[----:B------:R3:W-:Y:S01]  /*679b0*/  @P6 STG.E desc[UR48][R236.64], R12 ;  /* 0x0000000cec006986 */ /* 0x0007e2000c101930 */
[CC--:B-1----:R-:W-:Y:S01]  /*679c0*/  LEA R4, P6, R239.reuse, R3.reuse, 0x2 ;  /* 0x00000003ef047211 */ /* 0x0c2fe200078c10ff */
[----:B------:R-:W-:Y:S01]  /*679d0*/  ULDC UR8, c[0x0][0x22c] ;  /* 0x00008b0000087ab9 */ /* 0x000fe20000000800 */
[----:B------:R-:W-:Y:S01]  /*679e0*/  ULDC UR9, c[0x0][0x22c] ;  /* 0x00008b0000097ab9 */ /* 0x000fe20000000800 */
[----:B------:R-:W-:Y:S01]  /*679f0*/  ULDC UR5, c[0x0][0x248] ;  /* 0x0000920000057ab9 */ /* 0x000fe20000000800 */
[----:B------:R-:W-:Y:S01]  /*67a00*/  LEA.HI.X.SX32 R5, R239, R0, 0x2, P6 ;  /* 0x00000000ef057211 */ /* 0x000fe200030f16ff */
[----:B------:R-:W-:Y:S01]  /*67a10*/  ULDC UR10, c[0x0][0x22c] ;  /* 0x00008b00000a7ab9 */ /* 0x000fe20000000800 */
[----:B--2---:R-:W-:Y:S01]  /*67a20*/  IMAD R11, R8, UR6, RZ ;  /* 0x00000006080b7c24 */ /* 0x004fe2000f8e02ff */
[----:B------:R-:W-:-:S02]  /*67a30*/  LEA R8, P4, R238, R3, 0x2 ;  /* 0x00000003ee087211 */ /* 0x000fc400078810ff */
[C---:B------:R-:W-:Y:S01]  /*67a40*/  ISETP.LT.AND P6, PT, R6.reuse, UR4, !P0 ;  /* 0x0000000406007c0c */ /* 0x040fe2000c7c1270 */
[----:B---3--:R-:W-:Y:S01]  /*67a50*/  IMAD R12, R6, UR7, RZ ;  /* 0x00000007060c7c24 */ /* 0x008fe2000f8e02ff */
[CC--:B------:R-:W-:Y:S02]  /*67a60*/  LEA R10, P5, R11.reuse, R3.reuse, 0x2 ;  /* 0x000000030b0a7211 */ /* 0x0c0fe400078a10ff */
[----:B------:R-:W-:Y:S01]  /*67a70*/  LOP3.LUT R151, R2, 0x4a, R7, 0xfe, !PT ;  /* 0x0000004a02977812 */ /* 0x000fe200078efe07 */
[----:B------:R1:W-:Y:S01]  /*67a80*/  @P1 STG.E desc[UR48][R4.64], R13 ;  /* 0x0000000d04001986 */ /* 0x0003e2000c101930 */
[-C--:B------:R-:W-:Y:S01]  /*67a90*/  LEA.HI.X.SX32 R9, R238, R0.reuse, 0x2, P4 ;  /* 0x00000000ee097211 */ /* 0x080fe200020f16ff */
[----:B------:R-:W-:Y:S01]  /*67aa0*/  ULDC UR4, c[0x0][0x248] ;  /* 0x0000920000047ab9 */ /* 0x000fe20000000800 */
[C---:B------:R-:W-:Y:S01]  /*67ab0*/  LEA R148, P4, R12.reuse, R3, 0x2 ;  /* 0x000000030c947211 */ /* 0x040fe200078810ff */
[----:B------:R-:W-:Y:S01]  /*67ac0*/  ULDC UR6, c[0x0][0x248] ;  /* 0x0000920000067ab9 */ /* 0x000fe20000000800 */
[-C--:B------:R-:W-:Y:S01]  /*67ad0*/  LEA.HI.X.SX32 R11, R11, R0.reuse, 0x2, P5 ;  /* 0x000000000b0b7211 */ /* 0x080fe200028f16ff */
[----:B------:R-:W-:Y:S01]  /*67ae0*/  ULDC UR7, c[0x0][0x248] ;  /* 0x0000920000077ab9 */ /* 0x000fe20000000800 */
[----:B------:R-:W-:-:S02]  /*67af0*/  LEA.HI.X.SX32 R149, R12, R0, 0x2, P4 ;  /* 0x000000000c957211 */ /* 0x000fc400020f16ff */
        /* <DEDUP_REMOVED lines=8> */
[----:B------:R-:W-:Y:S01]  /*67b80*/  LOP3.LUT R6, R2, 0x50, R7, 0xfe, !PT ;  /* 0x0000005002067812 */ /* 0x000fe200078efe07 */
        /* <DEDUP_REMOVED lines=10> */
[----:B---3--:R-:W-:Y:S01]  /*67c30*/  IMAD R11, R12, UR6, RZ ;  /* 0x000000060c0b7c24 */ /* 0x008fe2000f8e02ff */
[----:B------:R-:W-:Y:S01]  /*67c40*/  ISETP.LT.AND P6, PT, R6, UR4, !P0 ;  /* 0x0000000406007c0c */ /* 0x000fe2000c7c1270 */
[----:B------:R-:W-:Y:S01]  /*67c50*/  ULDC UR4, c[0x0][0x248] ;  /* 0x0000920000047ab9 */ /* 0x000fe20000000800 */
[----:B------:R-:W-:Y:S01]  /*67c60*/  LEA.HI.X.SX32 R9, R150, R0, 0x2, P4 ;  /* 0x0000000096097211 */ /* 0x000fe200020f16ff */
[----:B------:R-:W-:Y:S01]  /*67c70*/  ULDC UR10, c[0x0][0x22c] ;  /* 0x00008b00000a7ab9 */ /* 0x000fe20000000800 */
[----:B------:R-:W-:-:S02]  /*67c80*/  LEA R10, P5, R11, R3, 0x2 ;  /* 0x000000030b0a7211 */ /* 0x000fc400078a10ff */
[C-C-:B----4-:R-:W-:Y:S01]  /*67c90*/  LOP3.LUT R16, R2.reuse, 0x52, R7.reuse, 0xfe, !PT ;  /* 0x0000005202107812 */ /* 0x150fe200078efe07 */
[----:B------:R1:W-:Y:S01]  /*67ca0*/  @P1 STG.E desc[UR48][R4.64], R17 ;  /* 0x0000001104001986 */ /* 0x0003e2000c101930 */
[-C--:B------:R-:W-:Y:S01]  /*67cb0*/  LEA R12, P4, R13, R3.reuse, 0x2 ;  /* 0x000000030d0c7211 */ /* 0x080fe200078810ff */
[----:B------:R-:W-:Y:S01]  /*67cc0*/  ULDC UR6, c[0x0][0x248] ;  /* 0x0000920000067ab9 */ /* 0x000fe20000000800 */
[-C--:B------:R-:W-:Y:S01]  /*67cd0*/  LEA.HI.X.SX32 R11, R11, R0.reuse, 0x2, P5 ;  /* 0x000000000b0b7211 */ /* 0x080fe200028f16ff */
[----:B------:R-:W-:Y:S01]  /*67ce0*/  ULDC UR7, c[0x0][0x248] ;  /* 0x0000920000077ab9 */ /* 0x000fe20000000800 */
[-C--:B------:R-:W-:Y:S02]  /*67cf0*/  LEA.HI.X.SX32 R13, R13, R0.reuse, 0x2, P4 ;  /* 0x000000000d0d7211 */ /* 0x080fe400020f16ff */
[--C-:B------:R-:W-:Y:S02]  /*67d00*/  LOP3.LUT R15, R2, 0x54, R7.reuse, 0xfe, !PT ;  /* 0x00000054020f7812 */ /* 0x100fe400078efe07 */
[C---:B------:R-:W-:Y:S01]  /*67d10*/  ISETP.LT.AND P1, PT, R16.reuse, UR8, !P0 ;  /* 0x0000000810007c0c */ /* 0x040fe2000c721270 */
[----:B------:R-:W-:Y:S01]  /*67d20*/  IMAD R16, R16, UR4, RZ ;  /* 0x0000000410107c24 */ /* 0x000fe2000f8e02ff */
[----:B------:R2:W-:Y:S01]  /*67d30*/  @P3 STG.E desc[UR48][R8.64], R18 ;  /* 0x0000001208003986 */ /* 0x0005e2000c101930 */
[C-C-:B------:R-:W-:Y:S01]  /*67d40*/  LOP3.LUT R14, R2.reuse, 0x56, R7.reuse, 0xfe, !PT ;  /* 0x00000056020e7812 */ /* 0x140fe200078efe07 */
[----:B------:R-:W-:Y:S01]  /*67d50*/  ULDC UR4, c[0x0][0x22c] ;  /* 0x00008b0000047ab9 */ /* 0x000fe20000000800 */
[C---:B------:R-:W-:Y:S01]  /*67d60*/  ISETP.LT.AND P3, PT, R15.reuse, UR9, !P0 ;  /* 0x000000090f007c0c */ /* 0x040fe2000c761270 */
[----:B------:R-:W-:Y:S01]  /*67d70*/  @P2 STG.E desc[UR48][R10.64], R19 ;  /* 0x000000130a002986 */ /* 0x000fe2000c101930 */
[----:B------:R-:W-:Y:S01]  /*67d80*/  LOP3.LUT R6, R2, 0x58, R7, 0xfe, !PT ;  /* 0x0000005802067812 */ /* 0x000fe200078efe07 */
[----:B------:R-:W-:Y:S01]  /*67d90*/  IMAD R15, R15, UR5, RZ ;  /* 0x000000050f0f7c24 */ /* 0x000fe2000f8e02ff */
[----:B------:R-:W-:Y:S01]  /*67da0*/  ISETP.LT.AND P2, PT, R14, UR10, !P0 ;  /* 0x0000000a0e007c0c */ /* 0x000fe2000c741270 */
[----:B------:R3:W-:Y:S01]  /*67db0*/  @P6 STG.E desc[UR48][R12.64], R20 ;  /* 0x000000140c006986 */ /* 0x0007e2000c101930 */
[-C--:B-1----:R-:W-:Y:S01]  /*67dc0*/  LEA R4, P6, R16, R3.reuse, 0x2 ;  /* 0x0000000310047211 */ /* 0x082fe200078c10ff */
[----:B------:R-:W-:Y:S01]  /*67dd0*/  IMAD R14, R14, UR6, RZ ;  /* 0x000000060e0e7c24 */ /* 0x000fe2000f8e02ff */
[----:B------:R-:W-:Y:S01]  /*67de0*/  ULDC UR8, c[0x0][0x22c] ;  /* 0x00008b0000087ab9 */ /* 0x000fe20000000800 */
[CC--:B--2---:R-:W-:Y:S01]  /*67df0*/  LEA R8, P4, R15.reuse, R3.reuse, 0x2 ;  /* 0x000000030f087211 */ /* 0x0c4fe200078810ff */
[----:B------:R-:W-:Y:S01]  /*67e00*/  ULDC UR9, c[0x0][0x22c] ;  /* 0x00008b0000097ab9 */ /* 0x000fe20000000800 */
[-C--:B------:R-:W-:Y:S01]  /*67e10*/  LEA.HI.X.SX32 R5, R16, R0.reuse, 0x2, P6 ;  /* 0x0000000010057211 */ /* 0x080fe200030f16ff */
[----:B------:R-:W-:Y:S01]  /*67e20*/  ULDC UR5, c[0x0][0x248] ;  /* 0x0000920000057ab9 */ /* 0x000fe20000000800 */
[C---:B------:R-:W-:Y:S01]  /*67e30*/  ISETP.LT.AND P6, PT, R6.reuse, UR4, !P0 ;  /* 0x0000000406007c0c */ /* 0x040fe2000c7c1270 */
[----:B------:R-:W-:Y:S01]  /*67e40*/  ULDC UR4, c[0x0][0x248] ;  /* 0x0000920000047ab9 */ /* 0x000fe20000000800 */
[----:B------:R-:W-:Y:S01]  /*67e50*/  ULDC UR10, c[0x0][0x22c] ;  /* 0x00008b00000a7ab9 */ /* 0x000fe20000000800 */
[----:B---3--:R-:W-:Y:S01]  /*67e60*/  IMAD R13, R6, UR7, RZ ;  /* 0x00000007060d7c24 */ /* 0x008fe2000f8e02ff */
[----:B------:R-:W-:Y:S01]  /*67e70*/  LEA R10, P5, R14, R3, 0x2 ;  /* 0x000000030e0a7211 */ /* 0x000fe200078a10ff */
[----:B------:R-:W-:Y:S01]  /*67e80*/  ULDC UR6, c[0x0][0x248] ;  /* 0x0000920000067ab9 */ /* 0x000fe20000000800 */
[----:B------:R-:W-:-:S02]  /*67e90*/  LEA.HI.X.SX32 R9, R15, R0, 0x2, P4 ;  /* 0x000000000f097211 */ /* 0x000fc400020f16ff */
[C-C-:B------:R-:W-:Y:S01]  /*67ea0*/  LOP3.LUT R16, R2.reuse, 0x5a, R7.reuse, 0xfe, !PT ;  /* 0x0000005a02107812 */ /* 0x140fe200078efe07 */
[----:B------:R1:W-:Y:S01]  /*67eb0*/  @P1 STG.E desc[UR48][R4.64], R21 ;  /* 0x0000001504001986 */ /* 0x0003e2000c101930 */
[CC--:B------:R-:W-:Y:S01]  /*67ec0*/  LEA R12, P4, R13.reuse, R3.reuse, 0x2 ;  /* 0x000000030d0c7211 */ /* 0x0c0fe200078810ff */
[----:B------:R-:W-:Y:S01]  /*67ed0*/  ULDC UR7, c[0x0][0x248] ;  /* 0x0000920000077ab9 */ /* 0x000fe20000000800 */
[--C-:B------:R-:W-:Y:S01]  /*67ee0*/  LOP3.LUT R15, R2, 0x5c, R7.reuse, 0xfe, !PT ;  /* 0x0000005c020f7812 */ /* 0x100fe200078efe07 */
[----:B------:R2:W-:Y:S01]  /*67ef0*/  @P3 STG.E desc[UR48][R8.64], R22 ;  /* 0x0000001608003986 */ /* 0x0005e2000c101930 */
[-C--:B------:R-:W-:Y:S02]  /*67f00*/  LEA.HI.X.SX32 R11, R14, R0.reuse, 0x2, P5 ;  /* 0x000000000e0b7211 */ /* 0x080fe400028f16ff */
[-C--:B------:R-:W-:Y:S02]  /*67f10*/  LEA.HI.X.SX32 R13, R13, R0.reuse, 0x2, P4 ;  /* 0x000000000d0d7211 */ /* 0x080fe400020f16ff */
[C---:B------:R-:W-:Y:S01]  /*67f20*/  ISETP.LT.AND P1, PT, R16.reuse, UR8, !P0 ;  /* 0x0000000810007c0c */ /* 0x040fe2000c721270 */
[----:B------:R-:W-:Y:S01]  /*67f30*/  IMAD R16, R16, UR4, RZ ;  /* 0x0000000410107c24 */ /* 0x000fe2000f8e02ff */
[C---:B------:R-:W-:Y:S01]  /*67f40*/  ISETP.LT.AND P3, PT, R15.reuse, UR9, !P0 ;  /* 0x000000090f007c0c */ /* 0x040fe2000c761270 */
[----:B------:R-:W-:Y:S01]  /*67f50*/  IMAD R15, R15, UR5, RZ ;  /* 0x000000050f0f7c24 */ /* 0x000fe2000f8e02ff */
[----:B------:R-:W-:Y:S01]  /*67f60*/  @P2 STG.E desc[UR48][R10.64], R23 ;  /* 0x000000170a002986 */ /* 0x000fe2000c101930 */
[C-C-:B------:R-:W-:Y:S01]  /*67f70*/  LOP3.LUT R14, R2.reuse, 0x5e, R7.reuse, 0xfe, !PT ;  /* 0x0000005e020e7812 */ /* 0x140fe200078efe07 */
[----:B------:R-:W-:Y:S01]  /*67f80*/  ULDC UR4, c[0x0][0x22c] ;  /* 0x00008b0000047ab9 */ /* 0x000fe20000000800 */
[--C-:B------:R-:W-:Y:S01]  /*67f90*/  LOP3.LUT R6, R2, 0x60, R7.reuse, 0xfe, !PT ;  /* 0x0000006002067812 */ /* 0x100fe200078efe07 */
[----:B------:R3:W-:Y:S01]  /*67fa0*/  @P6 STG.E desc[UR48][R12.64], R152 ;  /* 0x000000980c006986 */ /* 0x0007e2000c101930 */
[-C--:B-1----:R-:W-:Y:S01]  /*67fb0*/  LEA R4, P6, R16, R3.reuse, 0x2 ;  /* 0x0000000310047211 */ /* 0x082fe200078c10ff */
[----:B------:R-:W-:Y:S01]  /*67fc0*/  ULDC UR9, c[0x0][0x22c] ;  /* 0x00008b0000097ab9 */ /* 0x000fe20000000800 */
[CC--:B--2---:R-:W-:Y:S01]  /*67fd0*/  LEA R8, P4, R15.reuse, R3.reuse, 0x2 ;  /* 0x000000030f087211 */ /* 0x0c4fe200078810ff */
[----:B------:R-:W-:Y:S01]  /*67fe0*/  ULDC UR5, c[0x0][0x248] ;  /* 0x0000920000057ab9 */ /* 0x000fe20000000800 */
[C---:B------:R-:W-:Y:S01]  /*67ff0*/  ISETP.LT.AND P2, PT, R14.reuse, UR10, !P0 ;  /* 0x0000000a0e007c0c */ /* 0x040fe2000c741270 */
[----:B------:R-:W-:Y:S01]  /*68000*/  IMAD R14, R14, UR6, RZ ;  /* 0x000000060e0e7c24 */ /* 0x000fe2000f8e02ff */
[-C--:B------:R-:W-:Y:S01]  /*68010*/  LEA.HI.X.SX32 R5, R16, R0.reuse, 0x2, P6 ;  /* 0x0000000010057211 */ /* 0x080fe200030f16ff */
[----:B------:R-:W-:Y:S01]  /*68020*/  ULDC UR8, c[0x0][0x22c] ;  /* 0x00008b0000087ab9 */ /* 0x000fe20000000800 */
[-C--:B------:R-:W-:Y:S01]  /*68030*/  LEA.HI.X.SX32 R9, R15, R0.reuse, 0x2, P4 ;  /* 0x000000000f097211 */ /* 0x080fe200020f16ff */
[----:B------:R-:W-:Y:S01]  /*68040*/  ULDC UR10, c[0x0][0x22c] ;  /* 0x00008b00000a7ab9 */ /* 0x000fe20000000800 */
[C---:B------:R-:W-:Y:S01]  /*68050*/  ISETP.LT.AND P6, PT, R6.reuse, UR4, !P0 ;  /* 0x0000000406007c0c */ /* 0x040fe2000c7c1270 */
[----:B---3--:R-:W-:Y:S01]  /*68060*/  IMAD R13, R6, UR7, RZ ;  /* 0x00000007060d7c24 */ /* 0x008fe2000f8e02ff */
[C-C-:B------:R-:W-:Y:S01]  /*68070*/  LOP3.LUT R149, R2.reuse, 0x64, R7.reuse, 0xfe, !PT ;  /* 0x0000006402957812 */ /* 0x140fe200078efe07 */
[----:B------:R1:W-:Y:S01]  /*68080*/  @P1 STG.E desc[UR48][R4.64], R153 ;  /* 0x0000009904001986 */ /* 0x0003e2000c101930 */
[--C-:B------:R-:W-:Y:S01]  /*68090*/  LOP3.LUT R22, R2, 0x1ec, R7.reuse, 0xfe, !PT ;  /* 0x000001ec02167812 */ /* 0x100fe200078efe07 */
[----:B------:R-:W-:Y:S01]  /*680a0*/  ULDC UR4, c[0x0][0x248] ;  /* 0x0000920000047ab9 */ /* 0x000fe20000000800 */
[-C--:B------:R-:W-:Y:S01]  /*680b0*/  LEA R10, P5, R14, R3.reuse, 0x2 ;  /* 0x000000030e0a7211 */ /* 0x080fe200078a10ff */
[----:B------:R-:W-:Y:S01]  /*680c0*/  @P3 STG.E desc[UR48][R8.64], R154 ;  /* 0x0000009a08003986 */ /* 0x000fe2000c101930 */
[-C--:B------:R-:W-:Y:S01]  /*680d0*/  LEA R12, P4, R13, R3.reuse, 0x2 ;  /* 0x000000030d0c7211 */ /* 0x080fe200078810ff */
[----:B------:R-:W-:Y:S01]  /*680e0*/  ULDC UR7, c[0x0][0x248] ;  /* 0x0000920000077ab9 */ /* 0x000fe20000000800 */
[--C-:B------:R-:W-:Y:S01]  /*680f0*/  LOP3.LUT R23, R2, 0x62, R7.reuse, 0xfe, !PT ;  /* 0x0000006202177812 */ /* 0x100fe200078efe07 */
[----:B------:R-:W-:Y:S01]  /*68100*/  ULDC UR6, c[0x0][0x248] ;  /* 0x0000920000067ab9 */ /* 0x000fe20000000800 */
[C---:B------:R-:W-:Y:S01]  /*68110*/  ISETP.LT.AND P3, PT, R149.reuse, UR9, !P0 ;  /* 0x0000000995007c0c */ /* 0x040fe2000c761270 */
[----:B------:R-:W-:Y:S01]  /*68120*/  IMAD R149, R149, UR5, RZ ;  /* 0x0000000595957c24 */ /* 0x000fe2000f8e02ff */
[-C--:B------:R-:W-:Y:S01]  /*68130*/  LEA.HI.X.SX32 R11, R14, R0.reuse, 0x2, P5 ;  /* 0x000000000e0b7211 */ /* 0x080fe200028f16ff */
[----:B------:R2:W-:Y:S01]  /*68140*/  STL [R1+0x278], R22 ;  /* 0x0002781601007387 */ /* 0x0005e20000100800 */
[C-C-:B-1----:R-:W-:Y:S01]  /*68150*/  LOP3.LUT R153, R2.reuse, 0x68, R7.reuse, 0xfe, !PT ;  /* 0x0000006802997812 */ /* 0x142fe200078efe07 */
[----:B------:R-:W-:Y:S01]  /*68160*/  ULDC UR5, c[0x0][0x248] ;  /* 0x0000920000057ab9 */ /* 0x000fe20000000800 */
[-C--:B------:R-:W-:Y:S01]  /*68170*/  LEA.HI.X.SX32 R13, R13, R0.reuse, 0x2, P4 ;  /* 0x000000000d0d7211 */ /* 0x080fe200020f16ff */
[----:B------:R-:W-:Y:S01]  /*68180*/  ULDC UR9, c[0x0][0x22c] ;  /* 0x00008b0000097ab9 */ /* 0x000fe20000000800 */
[C---:B------:R-:W-:Y:S01]  /*68190*/  ISETP.LT.AND P1, PT, R23.reuse, UR8, !P0 ;  /* 0x0000000817007c0c */ /* 0x040fe2000c721270 */
[----:B------:R-:W-:Y:S01]  /*681a0*/  IMAD R23, R23, UR4, RZ ;  /* 0x0000000417177c24 */ /* 0x000fe2000f8e02ff */
[C-C-:B------:R-:W-:Y:S01]  /*681b0*/  LOP3.LUT R151, R2.reuse, 0x66, R7.reuse, 0xfe, !PT ;  /* 0x0000006602977812 */ /* 0x140fe200078efe07 */
[----:B------:R-:W-:Y:S01]  /*681c0*/  @P2 STG.E desc[UR48][R10.64], R155 ;  /* 0x0000009b0a002986 */ /* 0x000fe2000c101930 */
[C-C-:B--2---:R-:W-:Y:S01]  /*681d0*/  LOP3.LUT R22, R2.reuse, 0x1f8, R7.reuse, 0xfe, !PT ;  /* 0x000001f802167812 */ /* 0x144fe200078efe07 */
[----:B------:R-:W-:Y:S01]  /*681e0*/  ULDC UR4, c[0x0][0x248] ;  /* 0x0000920000047ab9 */ /* 0x000fe20000000800 */
[C---:B------:R-:W-:Y:S01]  /*681f0*/  ISETP.LT.AND P4, PT, R153.reuse, UR11, !P0 ;  /* 0x0000000b99007c0c */ /* 0x040fe2000c781270 */
[----:B------:R-:W-:Y:S01]  /*68200*/  IMAD R153, R153, UR7, RZ ;  /* 0x0000000799997c24 */ /* 0x000fe2000f8e02ff */
[-C--:B------:R-:W-:Y:S01]  /*68210*/  LEA R148, P5, R149, R3.reuse, 0x2 ;  /* 0x0000000395947211 */ /* 0x080fe200078a10ff */
[----:B------:R-:W-:Y:S01]  /*68220*/  @P6 STG.E desc[UR48][R12.64], R156 ;  /* 0x0000009c0c006986 */ /* 0x000fe2000c101930 */
[C---:B------:R-:W-:Y:S01]  /*68230*/  ISETP.LT.AND P2, PT, R151.reuse, UR10, !P0 ;  /* 0x0000000a97007c0c */ /* 0x040fe2000c741270 */
[----:B------:R-:W-:Y:S01]  /*68240*/  IMAD R151, R151, UR6, RZ ;  /* 0x0000000697977c24 */ /* 0x000fe2000f8e02ff */
[C-C-:B------:R-:W-:Y:S01]  /*68250*/  LOP3.LUT R249, R2.reuse, 0x6a, R7.reuse, 0xfe, !PT ;  /* 0x0000006a02f97812 */ /* 0x140fe200078efe07 */
[----:B------:R1:W-:Y:S01]  /*68260*/  STL [R1+0x290], R22 ;  /* 0x0002901601007387 */ /* 0x0003e20000100800 */
[----:B------:R-:W-:Y:S01]  /*68270*/  LEA.HI.X.SX32 R149, R149, R0, 0x2, P5 ;  /* 0x0000000095957211 */ /* 0x000fe200028f16ff */
[----:B------:R-:W-:Y:S01]  /*68280*/  ULDC UR6, c[0x0][0x22c] ;  /* 0x00008b0000067ab9 */ /* 0x000fe20000000800 */
[-C--:B------:R-:W-:Y:S01]  /*68290*/  LEA R152, P5, R153, R3.reuse, 0x2 ;  /* 0x0000000399987211 */ /* 0x080fe200078a10ff */
[----:B------:R-:W-:Y:S01]  /*682a0*/  ULDC UR7, c[0x0][0x22c] ;  /* 0x00008b0000077ab9 */ /* 0x000fe20000000800 */
[----:B------:R-:W-:Y:S01]  /*682b0*/  LOP3.LUT R248, R2, 0x6c, R7, 0xfe, !PT ;  /* 0x0000006c02f87812 */ /* 0x000fe200078efe07 */
[----:B------:R-:W-:Y:S01]  /*682c0*/  ULDC UR8, c[0x0][0x22c] ;  /* 0x00008b0000087ab9 */ /* 0x000fe20000000800 */
[----:B-1----:R-:W-:-:S02]  /*682d0*/  LEA R22, P6, R23, R3, 0x2 ;  /* 0x0000000317167211 */ /* 0x002fc400078c10ff */
[-C--:B------:R-:W-:Y:S02]  /*682e0*/  LEA.HI.X.SX32 R153, R153, R0.reuse, 0x2, P5 ;  /* 0x0000000099997211 */ /* 0x080fe400028f16ff */
[-C--:B------:R-:W-:Y:S02]  /*682f0*/  LEA.HI.X.SX32 R23, R23, R0.reuse, 0x2, P6 ;  /* 0x0000000017177211 */ /* 0x080fe400030f16ff */
[----:B------:R-:W-:Y:S02]  /*68300*/  LEA R150, P6, R151, R3, 0x2 ;  /* 0x0000000397967211 */ /* 0x000fe400078c10ff */
[C---:B------:R-:W-:Y:S01]  /*68310*/  ISETP.LT.AND P5, PT, R249.reuse, UR6, !P0 ;  /* 0x00000006f9007c0c */ /* 0x040fe2000c7a1270 */
[----:B------:R-:W-:Y:S01]  /*68320*/  IMAD R249, R249, UR4, RZ ;  /* 0x00000004f9f97c24 */ /* 0x000fe2000f8e02ff */
[----:B------:R-:W-:Y:S01]  /*68330*/  LEA.HI.X.SX32 R151, R151, R0, 0x2, P6 ;  /* 0x0000000097977211 */ /* 0x000fe200030f16ff */
[----:B------:R-:W-:Y:S01]  /*68340*/  @P1 STG.E desc[UR48][R22.64], R157 ;  /* 0x0000009d16001986 */ /* 0x000fe2000c101930 */
[C-C-:B------:R-:W-:Y:S01]  /*68350*/  LOP3.LUT R247, R2.reuse, 0x70, R7.reuse, 0xfe, !PT ;  /* 0x0000007002f77812 */ /* 0x140fe200078efe07 */
[----:B------:R-:W-:Y:S01]  /*68360*/  ULDC UR6, c[0x0][0x248] ;  /* 0x0000920000067ab9 */ /* 0x000fe20000000800 */
[----:B------:R-:W-:Y:S01]  /*68370*/  LOP3.LUT R246, R2, 0x6e, R7, 0xfe, !PT ;  /* 0x0000006e02f67812 */ /* 0x000fe200078efe07 */
[----:B------:R1:W-:Y:S01]  /*68380*/  @P3 STG.E desc[UR48][R148.64], R158 ;  /* 0x0000009e94003986 */ /* 0x0003e2000c101930 */
[----:B------:R-:W-:-:S03]  /*68390*/  ULDC UR4, c[0x0][0x248] ;  /* 0x0000920000047ab9 */ /* 0x000fc60000000800 */
[----:B------:R2:W-:Y:S01]  /*683a0*/  @P2 STG.E desc[UR48][R150.64], R159 ;  /* 0x0000009f96002986 */ /* 0x0005e2000c101930 */
[C---:B------:R-:W-:Y:S01]  /*683b0*/  ISETP.LT.AND P2, PT, R248.reuse, UR7, !P0 ;  /* 0x00000007f8007c0c */ /* 0x040fe2000c741270 */
[----:B------:R-:W-:Y:S01]  /*683c0*/  IMAD R248, R248, UR5, RZ ;  /* 0x00000005f8f87c24 */ /* 0x000fe2000f8e02ff */
[C---:B------:R-:W-:Y:S01]  /*683d0*/  ISETP.LT.AND P3, PT, R246.reuse, UR8, !P0 ;  /* 0x00000008f6007c0c */ /* 0x040fe2000c761270 */
[----:B------:R3:W-:Y:S01]  /*683e0*/  @P4 STG.E desc[UR48][R152.64], R160 ;  /* 0x000000a098004986 */ /* 0x0007e2000c101930 */
[-C--:B-1----:R-:W-:Y:S01]  /*683f0*/  LEA R148, P1, R249, R3.reuse, 0x2 ;  /* 0x00000003f9947211 */ /* 0x082fe200078210ff */
[----:B------:R-:W-:Y:S01]  /*68400*/  IMAD R246, R246, UR4, RZ ;  /* 0x00000004f6f67c24 */ /* 0x000fe2000f8e02ff */
[C---:B------:R-:W-:Y:S01]  /*68410*/  ISETP.LT.AND P4, PT, R247.reuse, UR9, !P0 ;  /* 0x00000009f7007c0c */ /* 0x040fe2000c781270 */
[----:B------:R-:W-:Y:S01]  /*68420*/  IMAD R247, R247, UR6, RZ ;  /* 0x00000006f7f77c24 */ /* 0x000fe2000f8e02ff */
[-C--:B------:R-:W-:Y:S01]  /*68430*/  LEA.HI.X.SX32 R149, R249, R0.reuse, 0x2, P1 ;  /* 0x00000000f9957211 */ /* 0x080fe200008f16ff */
[----:B------:R-:W-:Y:S01]  /*68440*/  ULDC UR4, c[0x0][0x22c] ;  /* 0x00008b0000047ab9 */ /* 0x000fe20000000800 */
[-C--:B------:R-:W-:Y:S01]  /*68450*/  LEA R22, P1, R248, R3.reuse, 0x2 ;  /* 0x00000003f8167211 */ /* 0x080fe200078210ff */
[----:B------:R-:W-:Y:S01]  /*68460*/  ULDC UR5, c[0x0][0x22c] ;  /* 0x00008b0000057ab9 */ /* 0x000fe20000000800 */
[C-C-:B------:R-:W-:Y:S01]  /*68470*/  LOP3.LUT R242, R2.reuse, 0x1fe, R7.reuse, 0xfe, !PT ;  /* 0x000001fe02f27812 */ /* 0x140fe200078efe07 */
[----:B------:R1:W-:Y:S01]  /*68480*/  @P5 STG.E desc[UR48][R148.64], R161 ;  /* 0x000000a194005986 */ /* 0x0003e2000c101930 */
[CC--:B--2---:R-:W-:Y:S01]  /*68490*/  LEA R150, P5, R247.reuse, R3.reuse, 0x2 ;  /* 0x00000003f7967211 */ /* 0x0c4fe200078a10ff */
[----:B------:R-:W-:Y:S01]  /*684a0*/  ULDC UR6, c[0x0][0x22c] ;  /* 0x00008b0000067ab9 */ /* 0x000fe20000000800 */
[----:B------:R-:W-:Y:S01]  /*684b0*/  LOP3.LUT R243, R2, 0x72, R7, 0xfe, !PT ;  /* 0x0000007202f37812 */ /* 0x000fe200078efe07 */
[----:B------:R-:W-:Y:S01]  /*684c0*/  ULDC UR7, c[0x0][0x22c] ;  /* 0x00008b0000077ab9 */ /* 0x000fe20000000800 */
[-C--:B------:R-:W-:Y:S01]  /*684d0*/  LEA.HI.X.SX32 R23, R248, R0.reuse, 0x2, P1 ;  /* 0x00000000f8177211 */ /* 0x080fe200008f16ff */
[----:B---3--:R-:W2:Y:S01]  /*684e0*/  LDC R153, c[0x0][0x248] ;  /* 0x00009200ff997b82 */ /* 0x008ea20000000800 */
[----:B------:R-:W-:Y:S01]  /*684f0*/  ISETP.LT.AND P1, PT, R242, UR4, !P0 ;  /* 0x00000004f2007c0c */ /* 0x000fe2000c721270 */
[----:B------:R-:W-:Y:S01]  /*68500*/  ULDC UR4, c[0x0][0x248] ;  /* 0x0000920000047ab9 */ /* 0x000fe20000000800 */
[----:B------:R-:W-:Y:S01]  /*68510*/  LEA.HI.X.SX32 R151, R247, R0, 0x2, P5 ;  /* 0x00000000f7977211 */ /* 0x000fe200028f16ff */
[----:B------:R-:W-:Y:S01]  /*68520*/  ULDC UR8, c[0x0][0x22c] ;  /* 0x00008b0000087ab9 */ /* 0x000fe20000000800 */
[----:B-1----:R-:W-:-:S02]  /*68530*/  LEA R148, P6, R246, R3, 0x2 ;  /* 0x00000003f6947211 */ /* 0x002fc400078c10ff */
[C---:B------:R-:W-:Y:S01]  /*68540*/  ISETP.LT.AND P5, PT, R243.reuse, UR5, !P0 ;  /* 0x00000005f3007c0c */ /* 0x040fe2000c7a1270 */
[----:B------:R-:W-:Y:S01]  /*68550*/  IMAD R243, R243, UR4, RZ ;  /* 0x00000004f3f37c24 */ /* 0x000fe2000f8e02ff */
[-C--:B------:R-:W-:Y:S01]  /*68560*/  LEA.HI.X.SX32 R149, R246, R0.reuse, 0x2, P6 ;  /* 0x00000000f6957211 */ /* 0x080fe200030f16ff */
[----:B------:R1:W-:Y:S01]  /*68570*/  @P2 STG.E desc[UR48][R22.64], R162 ;  /* 0x000000a216002986 */ /* 0x0003e2000c101930 */
[C-C-:B------:R-:W-:Y:S01]  /*68580*/  LOP3.LUT R239, R2.reuse, 0x74, R7.reuse, 0xfe, !PT ;  /* 0x0000007402ef7812 */ /* 0x140fe200078efe07 */
[----:B------:R-:W-:Y:S01]  /*68590*/  ULDC UR4, c[0x0][0x248] ;  /* 0x0000920000047ab9 */ /* 0x000fe20000000800 */
[C-C-:B------:R-:W-:Y:S01]  /*685a0*/  LOP3.LUT R240, R2.reuse, 0x76, R7.reuse, 0xfe, !PT ;  /* 0x0000007602f07812 */ /* 0x140fe200078efe07 */
[----:B------:R3:W-:Y:S01]  /*685b0*/  @P3 STG.E desc[UR48][R148.64], R163 ;  /* 0x000000a394003986 */ /* 0x0007e2000c101930 */
[----:B------:R-:W-:Y:S01]  /*685c0*/  ULDC UR5, c[0x0][0x248] ;  /* 0x0000920000057ab9 */ /* 0x000fe20000000800 */
[----:B------:R-:W-:Y:S01]  /*685d0*/  ISETP.LT.AND P2, PT, R239, UR6, !P0 ;  /* 0x00000006ef007c0c */ /* 0x000fe2000c741270 */
[----:B------:R-:W4:Y:S01]  /*685e0*/  LDC R152, c[0x0][0x248] ;  /* 0x00009200ff987b82 */ /* 0x000f220000000800 */
[-C--:B-1----:R-:W-:Y:S01]  /*685f0*/  LEA R22, P3, R243, R3.reuse, 0x2 ;  /* 0x00000003f3167211 */ /* 0x082fe200078610ff */
[----:B------:R-:W-:Y:S01]  /*68600*/  IMAD R239, R239, UR4, RZ ;  /* 0x00000004efef7c24 */ /* 0x000fe2000f8e02ff */
[----:B------:R1:W-:Y:S01]  /*68610*/  @P4 STG.E desc[UR48][R150.64], R164 ;  /* 0x000000a496004986 */ /* 0x0003e2000c101930 */
[--C-:B------:R-:W-:Y:S01]  /*68620*/  LOP3.LUT R238, R2, 0x78, R7.reuse, 0xfe, !PT ;  /* 0x0000007802ee7812 */ /* 0x100fe200078efe07 */
[----:B------:R-:W-:Y:S01]  /*68630*/  ULDC UR4, c[0x0][0x248] ;  /* 0x0000920000047ab9 */ /* 0x000fe20000000800 */
[-C--:B------:R-:W-:Y:S01]  /*68640*/  LEA.HI.X.SX32 R23, R243, R0.reuse, 0x2, P3 ;  /* 0x00000000f3177211 */ /* 0x080fe200018f16ff */
[----:B------:R-:W-:Y:S01]  /*68650*/  ULDC UR6, c[0x0][0x22c] ;  /* 0x00008b0000067ab9 */ /* 0x000fe20000000800 */
[C---:B------:R-:W-:Y:S01]  /*68660*/  ISETP.LT.AND P3, PT, R240.reuse, UR7, !P0 ;  /* 0x00000007f0007c0c */ /* 0x040fe2000c761270 */
[----:B------:R-:W-:Y:S01]  /*68670*/  IMAD R240, R240, UR5, RZ ;  /* 0x00000005f0f07c24 */ /* 0x000fe2000f8e02ff */
[CC--:B---3--:R-:W-:Y:S01]  /*68680*/  LEA R148, P6, R239.reuse, R3.reuse, 0x2 ;  /* 0x00000003ef947211 */ /* 0x0c8fe200078c10ff */
[----:B------:R3:W-:Y:S01]  /*68690*/  @P5 STG.E desc[UR48][R22.64], R165 ;  /* 0x000000a516005986 */ /* 0x0007e2000c101930 */
[----:B------:R-:W-:Y:S01]  /*686a0*/  ULDC UR5, c[0x0][0x22c] ;  /* 0x00008b0000057ab9 */ /* 0x000fe20000000800 */
[----:B------:R-:W-:Y:S01]  /*686b0*/  LOP3.LUT R237, R2, 0x7a, R7, 0xfe, !PT ;  /* 0x0000007a02ed7812 */ /* 0x000fe200078efe07 */
[----:B------:R-:W-:Y:S01]  /*686c0*/  ULDC UR7, c[0x0][0x22c] ;  /* 0x00008b0000077ab9 */ /* 0x000fe20000000800 */
[----:B------:R-:W-:Y:S01]  /*686d0*/  LEA.HI.X.SX32 R149, R239, R0, 0x2, P6 ;  /* 0x00000000ef957211 */ /* 0x000fe200030f16ff */
[----:B-1----:R-:W1:Y:S01]  /*686e0*/  LDC R151, c[0x0][0x248] ;  /* 0x00009200ff977b82 */ /* 0x002e620000000800 */
[----:B---3--:R-:W-:-:S07]  /*686f0*/  LEA R22, P5, R240, R3, 0x2 ;  /* 0x00000003f0167211 */ /* 0x008fce00078a10ff */
[----:B------:R-:W3:Y:S01]  /*68700*/  LDC R150, c[0x0][0x248] ;  /* 0x00009200ff967b82 */ /* 0x000ee20000000800 */
[----:B------:R-:W-:Y:S02]  /*68710*/  LEA.HI.X.SX32 R23, R240, R0, 0x2, P5 ;  /* 0x00000000f0177211 */ /* 0x000fe400028f16ff */
[C---:B------:R-:W-:Y:S01]  /*68720*/  ISETP.LT.AND P5, PT, R238.reuse, UR5, !P0 ;  /* 0x00000005ee007c0c */ /* 0x040fe2000c7a1270 */
[----:B------:R-:W-:Y:S01]  /*68730*/  IMAD R238, R238, UR4, RZ ;  /* 0x00000004eeee7c24 */ /* 0x000fe2000f8e02ff */
[----:B------:R-:W-:Y:S01]  /*68740*/  @P2 STG.E desc[UR48][R148.64], R166 ;  /* 0x000000a694002986 */ /* 0x000fe2000c101930 */
[----:B------:R-:W-:Y:S01]  /*68750*/  ULDC UR4, c[0x0][0x248] ;  /* 0x0000920000047ab9 */ /* 0x000fe20000000800 */
[C-C-:B------:R-:W-:Y:S01]  /*68760*/  LOP3.LUT R236, R2.reuse, 0x7c, R7.reuse, 0xfe, !PT ;  /* 0x0000007c02ec7812 */ /* 0x140fe200078efe07 */
[----:B------:R-:W-:Y:S01]  /*68770*/  ULDC UR5, c[0x0][0x248] ;  /* 0x0000920000057ab9 */ /* 0x000fe20000000800 */
[----:B------:R2:W-:Y:S01]  /*68780*/  @P3 STG.E desc[UR48][R22.64], R167 ;  /* 0x000000a716003986 */ /* 0x0005e2000c101930 */
[C---:B------:R-:W-:Y:S01]  /*68790*/  ISETP.LT.AND P3, PT, R237.reuse, UR6, !P0 ;  /* 0x00000006ed007c0c */ /* 0x040fe2000c761270 */
[----:B------:R-:W-:Y:S01]  /*687a0*/  IMAD R237, R237, UR4, RZ ;  /* 0x00000004eded7c24 */ /* 0x000fe2000f8e02ff */
[C-C-:B------:R-:W-:Y:S01]  /*687b0*/  LOP3.LUT R155, R2.reuse, 0x7e, R7.reuse, 0xfe, !PT ;  /* 0x0000007e029b7812 */ /* 0x140fe200078efe07 */
[----:B------:R-:W-:Y:S01]  /*687c0*/  ULDC UR4, c[0x0][0x248] ;  /* 0x0000920000047ab9 */ /* 0x000fe20000000800 */
[----:B------:R-:W-:Y:S01]  /*687d0*/  LOP3.LUT R156, R2, 0x80, R7, 0xfe, !PT ;  /* 0x00000080029c7812 */ /* 0x000fe200078efe07 */
[----:B------:R-:W-:Y:S01]  /*687e0*/  ULDC UR6, c[0x0][0x22c] ;  /* 0x00008b0000067ab9 */ /* 0x000fe20000000800 */
[----:B--2---:R-:W-:-:S02]  /*687f0*/  LEA R22, P2, R238, R3, 0x2 ;  /* 0x00000003ee167211 */ /* 0x004fc400078410ff */
[--C-:B------:R-:W-:Y:S02]  /*68800*/  LOP3.LUT R241, R2, 0x82, R7.reuse, 0xfe, !PT ;  /* 0x0000008202f17812 */ /* 0x100fe400078efe07 */
[----:B------:R-:W-:Y:S02]  /*68810*/  LEA.HI.X.SX32 R23, R238, R0, 0x2, P2 ;  /* 0x00000000ee177211 */ /* 0x000fe400010f16ff */
[C-C-:B------:R-:W-:Y:S02]  /*68820*/  LOP3.LUT R154, R2.reuse, 0x84, R7.reuse, 0xfe, !PT ;  /* 0x00000084029a7812 */ /* 0x140fe400078efe07 */
[C-C-:B------:R-:W-:Y:S02]  /*68830*/  LOP3.LUT R4, R2.reuse, 0x86, R7.reuse, 0xfe, !PT ;  /* 0x0000008602047812 */ /* 0x140fe400078efe07 */
[C-C-:B------:R-:W-:Y:S02]  /*68840*/  LOP3.LUT R21, R2.reuse, 0x88, R7.reuse, 0xfe, !PT ;  /* 0x0000008802157812 */ /* 0x140fe400078efe07 */
[----:B------:R-:W-:-:S02]  /*68850*/  LOP3.LUT R19, R2, 0x8a, R7, 0xfe, !PT ;  /* 0x0000008a02137812 */ /* 0x000fc400078efe07 */
[C-C-:B------:R-:W-:Y:S02]  /*68860*/  LOP3.LUT R20, R2.reuse, 0x8c, R7.reuse, 0xfe, !PT ;  /* 0x0000008c02147812 */ /* 0x140fe400078efe07 */
[C-C-:B------:R-:W-:Y:S02]  /*68870*/  LOP3.LUT R13, R2.reuse, 0x8e, R7.reuse, 0xfe, !PT ;  /* 0x0000008e020d7812 */ /* 0x140fe400078efe07 */
        /* <DEDUP_REMOVED lines=180> */
[----:B------:R-:W-:Y:S01]  /*693c0*/  LOP3.LUT R2, R2, 0x1fc, R7, 0xfe, !PT ;  /* 0x000001fc02027812 */ /* 0x000fe200078efe07 */
[----:B------:R2:W-:Y:S01]  /*693d0*/  @P5 STG.E desc[UR48][R22.64], R168 ;  /* 0x000000a816005986 */ /* 0x0005e2000c101930 */
[----:B------:R-:W4:Y:S01]  /*693e0*/  LDC R7, c[0x0][0x248] ;  /* 0x00009200ff077b82 */ /* 0x000f220000000800 */
[C---:B------:R-:W-:Y:S01]  /*693f0*/  ISETP.LT.AND P6, PT, R236.reuse, UR7, !P0 ;  /* 0x00000007ec007c0c */ /* 0x040fe2000c7c1270 */
[----:B------:R-:W-:Y:S01]  /*69400*/  IMAD R236, R236, UR5, RZ ;  /* 0x00000005ecec7c24 */ /* 0x000fe2000f8e02ff */
[----:B------:R-:W-:Y:S01]  /*69410*/  ULDC UR5, c[0x0][0x22c] ;  /* 0x00008b0000057ab9 */ /* 0x000fe20000000800 */
[----:B--2---:R-:W-:-:S04]  /*69420*/  LEA R22, P2, R237, R3, 0x2 ;  /* 0x00000003ed167211 */ /* 0x004fc800078410ff */
[-C--:B------:R-:W-:Y:S02]  /*69430*/  LEA.HI.X.SX32 R23, R237, R0.reuse, 0x2, P2 ;  /* 0x00000000ed177211 */ /* 0x080fe400010f16ff */
[C---:B------:R-:W-:Y:S01]  /*69440*/  ISETP.LT.AND P2, PT, R155.reuse, UR5, !P0 ;  /* 0x000000059b007c0c */ /* 0x040fe2000c741270 */
[----:B------:R-:W-:Y:S01]  /*69450*/  IMAD R155, R155, UR4, RZ ;  /* 0x000000049b9b7c24 */ /* 0x000fe2000f8e02ff */
[CC--:B------:R-:W-:Y:S01]  /*69460*/  LEA R148, P5, R236.reuse, R3.reuse, 0x2 ;  /* 0x00000003ec947211 */ /* 0x0c0fe200078a10ff */
[----:B------:R2:W-:Y:S01]  /*69470*/  @P3 STG.E desc[UR48][R22.64], R169 ;  /* 0x000000a916003986 */ /* 0x0005e2000c101930 */
[----:B------:R-:W-:Y:S01]  /*69480*/  ULDC UR5, c[0x0][0x22c] ;  /* 0x00008b0000057ab9 */ /* 0x000fe20000000800 */
[----:B------:R-:W-:Y:S01]  /*69490*/  ULDC UR4, c[0x0][0x248] ;  /* 0x0000920000047ab9 */ /* 0x000fe20000000800 */
[----:B------:R-:W-:Y:S02]  /*694a0*/  LEA.HI.X.SX32 R149, R236, R0, 0x2, P5 ;  /* 0x00000000ec957211 */ /* 0x000fe400028f16ff */
[----:B--2---:R-:W-:-:S04]  /*694b0*/  LEA R22, P3, R155, R3, 0x2 ;  /* 0x000000039b167211 */ /* 0x004fc800078610ff */
[----:B------:R-:W-:Y:S02]  /*694c0*/  LEA.HI.X.SX32 R23, R155, R0, 0x2, P3 ;  /* 0x000000009b177211 */ /* 0x000fe400018f16ff */
[C---:B------:R-:W-:Y:S01]  /*694d0*/  ISETP.LT.AND P3, PT, R156.reuse, UR5, !P0 ;  /* 0x000000059c007c0c */ /* 0x040fe2000c761270 */
[----:B------:R-:W-:Y:S01]  /*694e0*/  IMAD R156, R156, UR4, RZ ;  /* 0x000000049c9c7c24 */ /* 0x000fe2000f8e02ff */
[----:B------:R2:W-:Y:S01]  /*694f0*/  @P6 STG.E desc[UR48][R148.64], R170 ;  /* 0x000000aa94006986 */ /* 0x0005e2000c101930 */
[----:B------:R-:W-:Y:S01]  /*69500*/  ISETP.LT.AND P4, PT, R241, UR8, !P0 ;  /* 0x00000008f1007c0c */ /* 0x000fe2000c781270 */
[----:B------:R-:W-:Y:S01]  /*69510*/  ULDC UR4, c[0x0][0x22c] ;  /* 0x00008b0000047ab9 */ /* 0x000fe20000000800 */
[----:B------:R-:W-:Y:S01]  /*69520*/  ISETP.LT.AND P5, PT, R154, UR6, !P0 ;  /* 0x000000069a007c0c */ /* 0x000fe2000c7a1270 */
[----:B------:R1:W-:Y:S01]  /*69530*/  @P2 STG.E desc[UR48][R22.64], R171 ;  /* 0x000000ab16002986 */ /* 0x0003e2000c101930 */
[----:B----4-:R-:W-:Y:S01]  /*69540*/  LEA R7, R7, R156, 0x1 ;  /* 0x0000009c07077211 */ /* 0x010fe200078e08ff */
[----:B------:R-:W-:-:S03]  /*69550*/  ULDC UR5, c[0x0][0x22c] ;  /* 0x00008b0000057ab9 */ /* 0x000fc60000000800 */
[-C--:B--2---:R-:W-:Y:S02]  /*69560*/  LEA R148, P6, R7, R3.reuse, 0x2 ;  /* 0x0000000307947211 */ /* 0x084fe400078c10ff */
[----:B-1----:R-:W-:-:S04]  /*69570*/  LEA R22, P2, R156, R3, 0x2 ;  /* 0x000000039c167211 */ /* 0x002fc800078410ff */
[-C--:B------:R-:W-:Y:S02]  /*69580*/  LEA.HI.X.SX32 R23, R156, R0.reuse, 0x2, P2 ;  /* 0x000000009c177211 */ /* 0x080fe400010f16ff */
[----:B------:R-:W-:Y:S01]  /*69590*/  ISETP.LT.AND P2, PT, R4, UR4, !P0 ;  /* 0x0000000404007c0c */ /* 0x000fe2000c741270 */
[----:B------:R-:W-:Y:S01]  /*695a0*/  IMAD R4, R153, 0x2, R7 ;  /* 0x0000000299047824 */ /* 0x000fe200078e0207 */
[----:B------:R-:W-:Y:S01]  /*695b0*/  LEA.HI.X.SX32 R149, R7, R0, 0x2, P6 ;  /* 0x0000000007957211 */ /* 0x000fe200030f16ff */
[----:B------:R1:W-:Y:S01]  /*695c0*/  @P3 STG.E desc[UR48][R22.64], R172 ;  /* 0x000000ac16003986 */ /* 0x0003e2000c101930 */
[----:B------:R-:W-:-:S03]  /*695d0*/  ULDC UR4, c[0x0][0x22c] ;  /* 0x00008b0000047ab9 */ /* 0x000fc60000000800 */
[----:B------:R2:W-:Y:S01]  /*695e0*/  @P4 STG.E desc[UR48][R148.64], R173 ;  /* 0x000000ad94004986 */ /* 0x0005e2000c101930 */
[----:B------:R-:W-:Y:S01]  /*695f0*/  ISETP.LT.AND P3, PT, R21, UR4, !P0 ;  /* 0x0000000415007c0c */ /* 0x000fe2000c761270 */
[----:B------:R-:W-:Y:S01]  /*69600*/  ULDC UR4, c[0x0][0x22c] ;  /* 0x00008b0000047ab9 */ /* 0x000fe20000000800 */
[C---:B-1----:R-:W-:Y:S01]  /*69610*/  LEA R22, P6, R4.reuse, R3, 0x2 ;  /* 0x0000000304167211 */ /* 0x042fe200078c10ff */
[----:B--2---:R-:W1:Y:S03]  /*69620*/  LDC R148, c[0x0][0x248] ;  /* 0x00009200ff947b82 */ /* 0x004e660000000800 */
[----:B------:R-:W-:Y:S01]  /*69630*/  LEA.HI.X.SX32 R23, R4, R0, 0x2, P6 ;  /* 0x0000000004177211 */ /* 0x000fe200030f16ff */
[----:B------:R-:W-:Y:S01]  /*69640*/  IMAD R4, R151, 0x2, R4 ;  /* 0x0000000297047824 */ /* 0x000fe200078e0204 */
[----:B------:R-:W-:Y:S01]  /*69650*/  ISETP.LT.AND P4, PT, R19, UR4, !P0 ;  /* 0x0000000413007c0c */ /* 0x000fe2000c781270 */
[----:B------:R-:W-:-:S02]  /*69660*/  ULDC UR4, c[0x0][0x22c] ;  /* 0x00008b0000047ab9 */ /* 0x000fc40000000800 */
[----:B------:R2:W-:Y:S01]  /*69670*/  @P5 STG.E desc[UR48][R22.64], R174 ;  /* 0x000000ae16005986 */ /* 0x0005e2000c101930 */
[----:B------:R-:W4:Y:S01]  /*69680*/  LDC R19, c[0x0][0x248] ;  /* 0x00009200ff137b82 */ /* 0x000f220000000800 */
[----:B---3--:R-:W-:-:S07]  /*69690*/  IMAD R7, R150, 0x2, R4 ;  /* 0x0000000296077824 */ /* 0x008fce00078e0204 */
[----:B------:R-:W3:Y:S01]  /*696a0*/  LDC R149, c[0x0][0x248] ;  /* 0x00009200ff957b82 */ /* 0x000ee20000000800 */
[----:B--2---:R-:W-:-:S04]  /*696b0*/  LEA R22, P5, R4, R3, 0x2 ;  /* 0x0000000304167211 */ /* 0x004fc800078a10ff */
[-C--:B------:R-:W-:Y:S01]  /*696c0*/  LEA.HI.X.SX32 R23, R4, R0.reuse, 0x2, P5 ;  /* 0x0000000004177211 */ /* 0x080fe200028f16ff */
[----:B------:R-:W-:Y:S01]  /*696d0*/  IMAD R4, R152, 0x2, R7 ;  /* 0x0000000298047824 */ /* 0x000fe200078e0207 */
[----:B------:R-:W-:Y:S01]  /*696e0*/  ISETP.LT.AND P5, PT, R20, UR4, !P0 ;  /* 0x0000000414007c0c */ /* 0x000fe2000c7a1270 */
[----:B------:R-:W-:Y:S01]  /*696f0*/  ULDC UR4, c[0x0][0x22c] ;  /* 0x00008b0000047ab9 */ /* 0x000fe20000000800 */
[CC--:B------:R-:W-:Y:S01]  /*69700*/  LEA R20, P6, R7.reuse, R3.reuse, 0x2 ;  /* 0x0000000307147211 */ /* 0x0c0fe200078c10ff */
[----:B------:R2:W-:Y:S03]  /*69710*/  @P2 STG.E desc[UR48][R22.64], R175 ;  /* 0x000000af16002986 */ /* 0x0005e6000c101930 */
[----:B------:R-:W-:Y:S02]  /*69720*/  LEA.HI.X.SX32 R21, R7, R0, 0x2, P6 ;  /* 0x0000000007157211 */ /* 0x000fe400030f16ff */
[----:B------:R-:W-:Y:S01]  /*69730*/  ISETP.LT.AND P2, PT, R13, UR4, !P0 ;  /* 0x000000040d007c0c */ /* 0x000fe2000c741270 */
[----:B------:R-:W-:Y:S01]  /*69740*/  ULDC UR4, c[0x0][0x22c] ;  /* 0x00008b0000047ab9 */ /* 0x000fe20000000800 */
[----:B------:R-:W3:Y:S01]  /*69750*/  LDC R13, c[0x0][0x248] ;  /* 0x00009200ff0d7b82 */ /* 0x000ee20000000800 */
[----:B--2---:R-:W-:-:S04]  /*69760*/  LEA R22, P6, R4, R3, 0x2 ;  /* 0x0000000304167211 */ /* 0x004fc800078c10ff */
[----:B------:R-:W-:Y:S01]  /*69770*/  LEA.HI.X.SX32 R23, R4, R0, 0x2, P6 ;  /* 0x0000000004177211 */ /* 0x000fe200030f16ff */
[----:B-1----:R-:W-:Y:S01]  /*69780*/  IMAD R4, R148, 0x2, R4 ;  /* 0x0000000294047824 */ /* 0x002fe200078e0204 */
[----:B------:R1:W-:Y:S01]  /*69790*/  @P3 STG.E desc[UR48][R20.64], R176 ;  /* 0x000000b014003986 */ /* 0x0003e2000c101930 */
[----:B------:R-:W-:Y:S01]  /*697a0*/  ISETP.LT.AND P3, PT, R17, UR4, !P0 ;  /* 0x0000000411007c0c */ /* 0x000fe2000c761270 */
[----:B------:R-:W-:Y:S01]  /*697b0*/  ULDC UR4, c[0x0][0x22c] ;  /* 0x00008b0000047ab9 */ /* 0x000fe20000000800 */
[----:B------:R-:W2:Y:S01]  /*697c0*/  LDC R17, c[0x0][0x248] ;  /* 0x00009200ff117b82 */ /* 0x000ea20000000800 */
[----:B------:R3:W-:Y:S01]  /*697d0*/  @P4 STG.E desc[UR48][R22.64], R177 ;  /* 0x000000b116004986 */ /* 0x0007e2000c101930 */
[----:B----4-:R-:W-:Y:S01]  /*697e0*/  IMAD R7, R19, 0x2, R4 ;  /* 0x0000000213077824 */ /* 0x010fe200078e0204 */
[----:B-1----:R-:W-:-:S04]  /*697f0*/  LEA R20, P4, R4, R3, 0x2 ;  /* 0x0000000304147211 */ /* 0x002fc800078810ff */
[-C--:B------:R-:W-:Y:S01]  /*69800*/  LEA.HI.X.SX32 R21, R4, R0.reuse, 0x2, P4 ;  /* 0x0000000004157211 */ /* 0x080fe200020f16ff */
[----:B---3--:R-:W1:Y:S01]  /*69810*/  LDC R22, c[0x0][0x248] ;  /* 0x00009200ff167b82 */ /* 0x008e620000000800 */
[----:B------:R-:W-:Y:S01]  /*69820*/  ISETP.LT.AND P4, PT, R18, UR4, !P0 ;  /* 0x0000000412007c0c */ /* 0x000fe2000c781270 */
[----:B------:R-:W-:Y:S01]  /*69830*/  IMAD R4, R149, 0x2, R7 ;  /* 0x0000000295047824 */ /* 0x000fe200078e0207 */
[C---:B------:R-:W-:Y:S01]  /*69840*/  LEA R18, P6, R7.reuse, R3, 0x2 ;  /* 0x0000000307127211 */ /* 0x040fe200078c10ff */
[----:B------:R3:W-:Y:S01]  /*69850*/  @P5 STG.E desc[UR48][R20.64], R178 ;  /* 0x000000b214005986 */ /* 0x0007e2000c101930 */
[----:B------:R-:W-:Y:S02]  /*69860*/  ULDC UR4, c[0x0][0x22c] ;  /* 0x00008b0000047ab9 */ /* 0x000fe40000000800 */
[----:B------:R-:W-:-:S05]  /*69870*/  LEA.HI.X.SX32 R19, R7, R0, 0x2, P6 ;  /* 0x0000000007137211 */ /* 0x000fca00030f16ff */
[----:B------:R4:W-:Y:S01]  /*69880*/  @P2 STG.E desc[UR48][R18.64], R179 ;  /* 0x000000b312002986 */ /* 0x0009e2000c101930 */
[----:B---3--:R-:W-:-:S04]  /*69890*/  LEA R20, P6, R4, R3, 0x2 ;  /* 0x0000000304147211 */ /* 0x008fc800078c10ff */
[----:B------:R-:W-:Y:S01]  /*698a0*/  LEA.HI.X.SX32 R21, R4, R0, 0x2, P6 ;  /* 0x0000000004157211 */ /* 0x000fe200030f16ff */
[----:B----4-:R-:W3:Y:S01]  /*698b0*/  LDC R18, c[0x0][0x248] ;  /* 0x00009200ff127b82 */ /* 0x010ee20000000800 */
[----:B------:R-:W-:-:S03]  /*698c0*/  LEA R4, R13, R4, 0x1 ;  /* 0x000000040d047211 */ /* 0x000fc600078e08ff */
[----:B------:R4:W-:Y:S01]  /*698d0*/  @P3 STG.E desc[UR48][R20.64], R180 ;  /* 0x000000b414003986 */ /* 0x0009e2000c101930 */
[----:B------:R-:W-:Y:S01]  /*698e0*/  ISETP.LT.AND P5, PT, R16, UR4, !P0 ;  /* 0x0000000410007c0c */ /* 0x000fe2000c7a1270 */
[----:B------:R-:W-:Y:S01]  /*698f0*/  ULDC UR4, c[0x0][0x22c] ;  /* 0x00008b0000047ab9 */ /* 0x000fe20000000800 */
[-C--:B------:R-:W-:Y:S01]  /*69900*/  LEA R16, P3, R4, R3.reuse, 0x2 ;  /* 0x0000000304107211 */ /* 0x080fe200078610ff */
[----:B------:R-:W3:Y:S01]  /*69910*/  LDC R13, c[0x0][0x248] ;  /* 0x00009200ff0d7b82 */ /* 0x000ee20000000800 */
[----:B--2---:R-:W-:Y:S01]  /*69920*/  IMAD R7, R17, 0x2, R4 ;  /* 0x0000000211077824 */ /* 0x004fe200078e0204 */
[----:B------:R-:W-:Y:S01]  /*69930*/  ISETP.LT.AND P2, PT, R14, UR4, !P0 ;  /* 0x000000040e007c0c */ /* 0x000fe2000c741270 */
[----:B------:R-:W-:Y:S01]  /*69940*/  ULDC UR4, c[0x0][0x22c] ;  /* 0x00008b0000047ab9 */ /* 0x000fe20000000800 */
[----:B------:R-:W-:Y:S01]  /*69950*/  LEA.HI.X.SX32 R17, R4, R0, 0x2, P3 ;  /* 0x0000000004117211 */ /* 0x000fe200018f16ff */
[----:B-1----:R-:W-:Y:S01]  /*69960*/  IMAD R4, R22, 0x2, R7 ;  /* 0x0000000216047824 */ /* 0x002fe200078e0207 */
[----:B------:R-:W-:-:S02]  /*69970*/  LEA R14, P6, R7, R3, 0x2 ;  /* 0x00000003070e7211 */ /* 0x000fc400078c10ff */
[----:B------:R-:W1:Y:S01]  /*69980*/  LDC R19, c[0x0][0x248] ;  /* 0x00009200ff137b82 */ /* 0x000e620000000800 */
[----:B------:R-:W-:Y:S01]  /*69990*/  ISETP.LT.AND P3, PT, R15, UR4, !P0 ;  /* 0x000000040f007c0c */ /* 0x000fe2000c761270 */
[----:B------:R2:W-:Y:S01]  /*699a0*/  @P4 STG.E desc[UR48][R16.64], R181 ;  /* 0x000000b510004986 */ /* 0x0005e2000c101930 */
[----:B------:R-:W-:Y:S01]  /*699b0*/  LEA.HI.X.SX32 R15, R7, R0, 0x2, P6 ;  /* 0x00000000070f7211 */ /* 0x000fe200030f16ff */
[----:B------:R-:W-:Y:S02]  /*699c0*/  ULDC UR4, c[0x0][0x22c] ;  /* 0x00008b0000047ab9 */ /* 0x000fe40000000800 */
[----:B------:R-:W-:Y:S01]  /*699d0*/  ISETP.LT.AND P4, PT, R6, UR4, !P0 ;  /* 0x0000000406007c0c */ /* 0x000fe2000c781270 */
[----:B------:R-:W-:Y:S01]  /*699e0*/  ULDC UR4, c[0x0][0x22c] ;  /* 0x00008b0000047ab9 */ /* 0x000fe20000000800 */
[----:B------:R3:W-:Y:S01]  /*699f0*/  @P5 STG.E desc[UR48][R14.64], R182 ;  /* 0x000000b60e005986 */ /* 0x0007e2000c101930 */
[----:B----4-:R-:W4:Y:S01]  /*69a00*/  LDC R20, c[0x0][0x248] ;  /* 0x00009200ff147b82 */ /* 0x010f220000000800 */
[----:B--2---:R-:W-:-:S07]  /*69a10*/  LEA R16, P6, R4, R3, 0x2 ;  /* 0x0000000304107211 */ /* 0x004fce00078c10ff */
[----:B------:R-:W2:Y:S01]  /*69a20*/  LDC R21, c[0x0][0x248] ;  /* 0x00009200ff157b82 */ /* 0x000ea20000000800 */
[----:B------:R-:W-:Y:S01]  /*69a30*/  LEA.HI.X.SX32 R17, R4, R0, 0x2, P6 ;  /* 0x0000000004117211 */ /* 0x000fe200030f16ff */
[----:B---3--:R-:W-:Y:S01]  /*69a40*/  IMAD R4, R18, 0x2, R4 ;  /* 0x0000000212047824 */ /* 0x008fe200078e0204 */
[----:B------:R-:W-:Y:S01]  /*69a50*/  ISETP.LT.AND P5, PT, R11, UR4, !P0 ;  /* 0x000000040b007c0c */ /* 0x000fe2000c7a1270 */
[----:B------:R-:W-:Y:S02]  /*69a60*/  ULDC UR4, c[0x0][0x22c] ;  /* 0x00008b0000047ab9 */ /* 0x000fe40000000800 */
[----:B------:R3:W-:Y:S02]  /*69a70*/  @P2 STG.E desc[UR48][R16.64], R183 ;  /* 0x000000b710002986 */ /* 0x0007e4000c101930 */
[----:B------:R-:W4:Y:S01]  /*69a80*/  LDC R15, c[0x0][0x248] ;  /* 0x00009200ff0f7b82 */ /* 0x000f220000000800 */
[----:B------:R-:W-:Y:S01]  /*69a90*/  LEA R6, P2, R4, R3, 0x2 ;  /* 0x0000000304067211 */ /* 0x000fe200078410ff */
[----:B------:R-:W-:-:S03]  /*69aa0*/  IMAD R11, R13, 0x2, R4 ;  /* 0x000000020d0b7824 */ /* 0x000fc600078e0204 */
[----:B------:R-:W-:-:S03]  /*69ab0*/  LEA.HI.X.SX32 R7, R4, R0, 0x2, P2 ;  /* 0x0000000004077211 */ /* 0x000fc600010f16ff */
[----:B------:R-:W2:Y:S01]  /*69ac0*/  LDC R14, c[0x0][0x248] ;  /* 0x00009200ff0e7b82 */ /* 0x000ea20000000800 */
[----:B------:R-:W-:Y:S01]  /*69ad0*/  ISETP.LT.AND P2, PT, R12, UR4, !P0 ;  /* 0x000000040c007c0c */ /* 0x000fe2000c741270 */
[----:B-1----:R-:W-:Y:S01]  /*69ae0*/  IMAD R4, R19, 0x2, R11 ;  /* 0x0000000213047824 */ /* 0x002fe200078e020b */
[----:B------:R-:W-:-:S05]  /*69af0*/  LEA R12, P6, R11, R3, 0x2 ;  /* 0x000000030b0c7211 */ /* 0x000fca00078c10ff */
[----:B---3--:R-:W1:Y:S01]  /*69b00*/  LDC R16, c[0x0][0x248] ;  /* 0x00009200ff107b82 */ /* 0x008e620000000800 */
[----:B------:R-:W-:Y:S01]  /*69b10*/  LEA.HI.X.SX32 R13, R11, R0, 0x2, P6 ;  /* 0x000000000b0d7211 */ /* 0x000fe200030f16ff */
[----:B------:R3:W-:Y:S01]  /*69b20*/  @P3 STG.E desc[UR48][R6.64], R184 ;  /* 0x000000b806003986 */ /* 0x0007e2000c101930 */
[----:B------:R-:W-:-:S03]  /*69b30*/  ULDC UR4, c[0x0][0x22c] ;  /* 0x00008b0000047ab9 */ /* 0x000fc60000000800 */
[----:B------:R4:W-:Y:S02]  /*69b40*/  @P4 STG.E desc[UR48][R12.64], R185 ;  /* 0x000000b90c004986 */ /* 0x0009e4000c101930 */
[----:B------:R-:W1:Y:S01]  /*69b50*/  LDC R17, c[0x0][0x248] ;  /* 0x00009200ff117b82 */ /* 0x000e620000000800 */
[----:B---3--:R-:W-:-:S07]  /*69b60*/  LEA R6, P6, R4, R3, 0x2 ;  /* 0x0000000304067211 */ /* 0x008fce00078c10ff */
[----:B------:R-:W3:Y:S01]  /*69b70*/  LDC R19, c[0x0][0x248] ;  /* 0x00009200ff137b82 */ /* 0x000ee20000000800 */
[----:B------:R-:W-:Y:S01]  /*69b80*/  LEA.HI.X.SX32 R7, R4, R0, 0x2, P6 ;  /* 0x0000000004077211 */ /* 0x000fe200030f16ff */
[----:B----4-:R-:W-:-:S06]  /*69b90*/  IMAD R4, R15, 0x2, R4 ;  /* 0x000000020f047824 */ /* 0x010fcc00078e0204 */
[----:B------:R-:W4:Y:S01]  /*69ba0*/  LDC R12, c[0x0][0x248] ;  /* 0x00009200ff0c7b82 */ /* 0x000f220000000800 */
[----:B------:R-:W-:Y:S01]  /*69bb0*/  ISETP.LT.AND P3, PT, R10, UR4, !P0 ;  /* 0x000000040a007c0c */ /* 0x000fe2000c761270 */
[----:B--2---:R-:W-:Y:S01]  /*69bc0*/  IMAD R10, R14, 0x2, R4 ;  /* 0x000000020e0a7824 */ /* 0x004fe200078e0204 */
[----:B------:R-:W-:Y:S01]  /*69bd0*/  ULDC UR4, c[0x0][0x22c] ;  /* 0x00008b0000047ab9 */ /* 0x000fe20000000800 */
[----:B------:R2:W-:Y:S04]  /*69be0*/  @P5 STG.E desc[UR48][R6.64], R186 ;  /* 0x000000ba06005986 */ /* 0x0005e8000c101930 */
[----:B------:R-:W3:Y:S01]  /*69bf0*/  LDC R13, c[0x0][0x248] ;  /* 0x00009200ff0d7b82 */ /* 0x000ee20000000800 */
[----:B------:R-:W-:Y:S01]  /*69c00*/  ISETP.LT.AND P4, PT, R8, UR4, !P0 ;  /* 0x0000000408007c0c */ /* 0x000fe2000c781270 */
[----:B------:R-:W-:Y:S01]  /*69c10*/  ULDC UR4, c[0x0][0x22c] ;  /* 0x00008b0000047ab9 */ /* 0x000fe20000000800 */
[----:B------:R-:W-:-:S02]  /*69c20*/  LEA R8, P6, R10, R3, 0x2 ;  /* 0x000000030a087211 */ /* 0x000fc400078c10ff */
[----:B-1----:R-:W-:Y:S02]  /*69c30*/  LEA R11, R16, R10, 0x1 ;  /* 0x0000000a100b7211 */ /* 0x002fe400078e08ff */
[CC--:B--2---:R-:W-:Y:S01]  /*69c40*/  LEA R6, P5, R4.reuse, R3.reuse, 0x2 ;  /* 0x0000000304067211 */ /* 0x0c4fe200078a10ff */
[----:B------:R-:W1:Y:S03]  /*69c50*/  LDC R14, c[0x0][0x248] ;  /* 0x00009200ff0e7b82 */ /* 0x000e660000000800 */
[-C--:B------:R-:W-:Y:S02]  /*69c60*/  LEA.HI.X.SX32 R7, R4, R0.reuse, 0x2, P5 ;  /* 0x0000000004077211 */ /* 0x080fe400028f16ff */
[----:B------:R-:W-:Y:S01]  /*69c70*/  ISETP.LT.AND P5, PT, R9, UR4, !P0 ;  /* 0x0000000409007c0c */ /* 0x000fe2000c7a1270 */
[----:B------:R-:W-:Y:S01]  /*69c80*/  ULDC UR4, c[0x0][0x22c] ;  /* 0x00008b0000047ab9 */ /* 0x000fe20000000800 */
[-C--:B------:R-:W-:Y:S01]  /*69c90*/  LEA.HI.X.SX32 R9, R10, R0.reuse, 0x2, P6 ;  /* 0x000000000a097211 */ /* 0x080fe200030f16ff */
[----:B------:R-:W2:Y:S01]  /*69ca0*/  LDC R16, c[0x0][0x248] ;  /* 0x00009200ff107b82 */ /* 0x000ea20000000800 */
[----:B------:R-:W-:Y:S01]  /*69cb0*/  LEA R4, P6, R11, R3, 0x2 ;  /* 0x000000030b047211 */ /* 0x000fe200078c10ff */
[----:B------:R3:W-:Y:S01]  /*69cc0*/  @P2 STG.E desc[UR48][R6.64], R187 ;  /* 0x000000bb06002986 */ /* 0x0007e2000c101930 */
[----:B------:R-:W-:Y:S01]  /*69cd0*/  ISETP.LT.AND P2, PT, R5, UR4, !P0 ;  /* 0x0000000405007c0c */ /* 0x000fe2000c741270 */
[----:B------:R-:W-:Y:S01]  /*69ce0*/  ULDC UR4, c[0x0][0x22c] ;  /* 0x00008b0000047ab9 */ /* 0x000fe20000000800 */
[----:B------:R-:W-:Y:S01]  /*69cf0*/  LEA.HI.X.SX32 R5, R11, R0, 0x2, P6 ;  /* 0x000000000b057211 */ /* 0x000fe200030f16ff */
[----:B----4-:R-:W-:-:S02]  /*69d00*/  IMAD R11, R12, 0x2, R11 ;  /* 0x000000020c0b7824 */ /* 0x010fc400078e020b */
[----:B------:R-:W4:Y:S01]  /*69d10*/  LDC R10, c[0x0][0x248] ;  /* 0x00009200ff0a7b82 */ /* 0x000f220000000800 */
[----:B------:R1:W-:Y:S04]  /*69d20*/  @P3 STG.E desc[UR48][R8.64], R188 ;  /* 0x000000bc08003986 */ /* 0x0003e8000c101930 */
[----:B------:R1:W-:Y:S03]  /*69d30*/  @P4 STG.E desc[UR48][R4.64], R189 ;  /* 0x000000bd04004986 */ /* 0x0003e6000c101930 */
[----:B------:R-:W2:Y:S01]  /*69d40*/  LDC R12, c[0x0][0x248] ;  /* 0x00009200ff0c7b82 */ /* 0x000ea20000000800 */
[----:B---3--:R-:W-:-:S07]  /*69d50*/  IMAD R7, R13, 0x2, R11 ;  /* 0x000000020d077824 */ /* 0x008fce00078e020b */
[----:B-1----:R-:W1:Y:S01]  /*69d60*/  LDC R9, c[0x0][0x248] ;  /* 0x00009200ff097b82 */ /* 0x002e620000000800 */
[----:B------:R-:W-:Y:S01]  /*69d70*/  LEA R4, P4, R11, R3, 0x2 ;  /* 0x000000030b047211 */ /* 0x000fe200078810ff */
[----:B------:R-:W-:-:S03]  /*69d80*/  IMAD R8, R14, 0x2, R7 ;  /* 0x000000020e087824 */ /* 0x000fc600078e0207 */
[----:B------:R-:W-:-:S03]  /*69d90*/  LEA.HI.X.SX32 R5, R11, R0, 0x2, P4 ;  /* 0x000000000b057211 */ /* 0x000fc600020f16ff */
[----:B------:R-:W3:Y:S01]  /*69da0*/  LDC R11, c[0x0][0x248] ;  /* 0x00009200ff0b7b82 */ /* 0x000ee20000000800 */
[CC--:B------:R-:W-:Y:S02]  /*69db0*/  LEA R6, P6, R7.reuse, R3.reuse, 0x2 ;  /* 0x0000000307067211 */ /* 0x0c0fe400078c10ff */
[----:B------:R-:W-:Y:S01]  /*69dc0*/  ISETP.LT.AND P3, PT, R244, UR4, !P0 ;  /* 0x00000004f4007c0c */ /* 0x000fe2000c761270 */
[----:B------:R4:W-:Y:S01]  /*69dd0*/  @P5 STG.E desc[UR48][R4.64], R190 ;  /* 0x000000be04005986 */ /* 0x0009e2000c101930 */
[----:B------:R-:W-:Y:S01]  /*69de0*/  LEA.HI.X.SX32 R7, R7, R0, 0x2, P6 ;  /* 0x0000000007077211 */ /* 0x000fe200030f16ff */
[----:B------:R-:W-:Y:S02]  /*69df0*/  ULDC UR4, c[0x0][0x22c] ;  /* 0x00008b0000047ab9 */ /* 0x000fe40000000800 */
[----:B------:R-:W-:Y:S01]  /*69e00*/  ISETP.LT.AND P4, PT, R245, UR4, !P0 ;  /* 0x00000004f5007c0c */ /* 0x000fe2000c781270 */
[----:B------:R-:W-:Y:S01]  /*69e10*/  ULDC UR4, c[0x0][0x22c] ;  /* 0x00008b0000047ab9 */ /* 0x000fe20000000800 */
[----:B------:R-:W1:Y:S01]  /*69e20*/  LDC R13, c[0x0][0x248] ;  /* 0x00009200ff0d7b82 */ /* 0x000e620000000800 */
[----:B----4-:R-:W-:-:S07]  /*69e30*/  LEA R4, P6, R8, R3, 0x2 ;  /* 0x0000000308047211 */ /* 0x010fce00078c10ff */
[----:B------:R-:W4:Y:S01]  /*69e40*/  LDC R14, c[0x0][0x248] ;  /* 0x00009200ff0e7b82 */ /* 0x000f220000000800 */
[----:B------:R-:W-:Y:S01]  /*69e50*/  LEA.HI.X.SX32 R5, R8, R0, 0x2, P6 ;  /* 0x0000000008057211 */ /* 0x000fe200030f16ff */
[----:B------:R-:W-:Y:S01]  /*69e60*/  IMAD R8, R10, 0x2, R8 ;  /* 0x000000020a087824 */ /* 0x000fe200078e0208 */
[----:B------:R2:W-:Y:S01]  /*69e70*/  @P2 STG.E desc[UR48][R6.64], R191 ;  /* 0x000000bf06002986 */ /* 0x0005e2000c101930 */
[----:B------:R-:W-:Y:S01]  /*69e80*/  ISETP.LT.AND P5, PT, R250, UR4, !P0 ;  /* 0x00000004fa007c0c */ /* 0x000fe2000c7a1270 */
[----:B------:R-:W-:Y:S02]  /*69e90*/  ULDC UR4, c[0x0][0x22c] ;  /* 0x00008b0000047ab9 */ /* 0x000fe40000000800 */
[----:B------:R3:W-:Y:S01]  /*69ea0*/  @P3 STG.E desc[UR48][R4.64], R192 ;  /* 0x000000c004003986 */ /* 0x0007e2000c101930 */
[----:B------:R-:W-:Y:S01]  /*69eb0*/  ISETP.LT.AND P2, PT, R251, UR4, !P0 ;  /* 0x00000004fb007c0c */ /* 0x000fe2000c741270 */
[----:B------:R-:W-:Y:S01]  /*69ec0*/  ULDC UR4, c[0x0][0x22c] ;  /* 0x00008b0000047ab9 */ /* 0x000fe20000000800 */
[----:B------:R-:W4:Y:S01]  /*69ed0*/  LDC R10, c[0x0][0x248] ;  /* 0x00009200ff0a7b82 */ /* 0x000f220000000800 */
[----:B--2---:R-:W-:-:S07]  /*69ee0*/  IMAD R7, R12, 0x2, R8 ;  /* 0x000000020c077824 */ /* 0x004fce00078e0208 */
[----:B------:R-:W2:Y:S01]  /*69ef0*/  LDC R12, c[0x0][0x248] ;  /* 0x00009200ff0c7b82 */ /* 0x000ea20000000800 */
[CC--:B---3--:R-:W-:Y:S02]  /*69f00*/  LEA R4, P3, R8.reuse, R3.reuse, 0x2 ;  /* 0x0000000308047211 */ /* 0x0c8fe400078610ff */
[----:B------:R-:W-:Y:S02]  /*69f10*/  LEA R6, P6, R7, R3, 0x2 ;  /* 0x0000000307067211 */ /* 0x000fe400078c10ff */
[-C--:B------:R-:W-:Y:S01]  /*69f20*/  LEA.HI.X.SX32 R5, R8, R0.reuse, 0x2, P3 ;  /* 0x0000000008057211 */ /* 0x080fe200018f16ff */
[----:B------:R-:W-:Y:S01]  /*69f30*/  IMAD R8, R11, 0x2, R7 ;  /* 0x000000020b087824 */ /* 0x000fe200078e0207 */
[----:B------:R-:W-:Y:S01]  /*69f40*/  ISETP.LT.AND P3, PT, R252, UR4, !P0 ;  /* 0x00000004fc007c0c */ /* 0x000fe2000c761270 */
[----:B------:R-:W-:Y:S01]  /*69f50*/  ULDC UR4, c[0x0][0x22c] ;  /* 0x00008b0000047ab9 */ /* 0x000fe20000000800 */
[----:B------:R-:W-:Y:S01]  /*69f60*/  LEA.HI.X.SX32 R7, R7, R0, 0x2, P6 ;  /* 0x0000000007077211 */ /* 0x000fe200030f16ff */
[----:B------:R3:W-:Y:S01]  /*69f70*/  @P4 STG.E desc[UR48][R4.64], R193 ;  /* 0x000000c104004986 */ /* 0x0007e2000c101930 */
[----:B------:R-:W-:Y:S01]  /*69f80*/  ISETP.LT.AND P4, PT, R196, UR4, !P0 ;  /* 0x00000004c4007c0c */ /* 0x000fe2000c781270 */
[----:B------:R-:W-:Y:S01]  /*69f90*/  ULDC UR4, c[0x0][0x22c] ;  /* 0x00008b0000047ab9 */ /* 0x000fe20000000800 */
[----:B------:R-:W2:Y:S01]  /*69fa0*/  LDC R11, c[0x0][0x248] ;  /* 0x00009200ff0b7b82 */ /* 0x000ea20000000800 */
[----:B------:R-:W2:Y:S04]  /*69fb0*/  LDL.LU R196, [R1+0x1cd4] ;  /* 0x001cd40001c47983 */ /* 0x000ea80000300800 */
[----:B------:R-:W-:Y:S01]  /*69fc0*/  @P5 STG.E desc[UR48][R6.64], R194 ;  /* 0x000000c206005986 */ /* 0x000fe2000c101930 */
[----:B------:R-:W-:Y:S01]  /*69fd0*/  ISETP.LT.AND P5, PT, R197, UR4, !P0 ;  /* 0x00000004c5007c0c */ /* 0x000fe2000c7a1270 */
[----:B------:R-:W-:-:S02]  /*69fe0*/  ULDC UR4, c[0x0][0x22c] ;  /* 0x00008b0000047ab9 */ /* 0x000fc40000000800 */
[----:B------:R-:W2:Y:S01]  /*69ff0*/  LDL.LU R197, [R1+0x1cd0] ;  /* 0x001cd00001c57983 */ /* 0x000ea20000300800 */
[----:B---3--:R-:W-:-:S04]  /*6a000*/  LEA R4, P6, R8, R3, 0x2 ;  /* 0x0000000308047211 */ /* 0x008fc800078c10ff */
[----:B------:R-:W-:Y:S01]  /*6a010*/  LEA.HI.X.SX32 R5, R8, R0, 0x2, P6 ;  /* 0x0000000008057211 */ /* 0x000fe200030f16ff */
[----:B-1----:R-:W-:Y:S02]  /*6a020*/  IMAD R8, R9, 0x2, R8 ;  /* 0x0000000209087824 */ /* 0x002fe400078e0208 */
[----:B------:R-:W1:Y:S02]  /*6a030*/  LDC R9, c[0x0][0x248] ;  /* 0x00009200ff097b82 */ /* 0x000e640000000800 */
[----:B------:R3:W-:Y:S02]  /*6a040*/  @P2 STG.E desc[UR48][R4.64], R195 ;  /* 0x000000c304002986 */ /* 0x0007e4000c101930 */
[----:B---3--:R-:W-:-:S04]  /*6a050*/  LEA R4, P2, R8, R3, 0x2 ;  /* 0x0000000308047211 */ /* 0x008fc800078410ff */
[----:B------:R-:W-:Y:S02]  /*6a060*/  LEA.HI.X.SX32 R5, R8, R0, 0x2, P2 ;  /* 0x0000000008057211 */ /* 0x000fe400010f16ff */
[----:B------:R-:W-:Y:S01]  /*6a070*/  ISETP.LT.AND P2, PT, R198, UR4, !P0 ;  /* 0x00000004c6007c0c */ /* 0x000fe2000c741270 */
[----:B------:R-:W-:Y:S01]  /*6a080*/  ULDC UR4, c[0x0][0x22c] ;  /* 0x00008b0000047ab9 */ /* 0x000fe20000000800 */
[----:B------:R-:W3:Y:S01]  /*6a090*/  LDL.LU R198, [R1+0x1ccc] ;  /* 0x001ccc0001c67983 */ /* 0x000ee20000300800 */
[----:B----4-:R-:W-:Y:S02]  /*6a0a0*/  LEA R7, R10, R8, 0x1 ;  /* 0x000000080a077211 */ /* 0x010fe400078e08ff */
[----:B------:R-:W4:Y:S02]  /*6a0b0*/  LDC R10, c[0x0][0x248] ;  /* 0x00009200ff0a7b82 */ /* 0x000f240000000800 */
[----:B------:R-:W-:Y:S01]  /*6a0c0*/  LEA R6, P6, R7, R3, 0x2 ;  /* 0x0000000307067211 */ /* 0x000fe200078c10ff */
[----:B------:R-:W-:-:S03]  /*6a0d0*/  IMAD R8, R13, 0x2, R7 ;  /* 0x000000020d087824 */ /* 0x000fc600078e0207 */
[----:B------:R-:W-:Y:S02]  /*6a0e0*/  LEA.HI.X.SX32 R7, R7, R0, 0x2, P6 ;  /* 0x0000000007077211 */ /* 0x000fe400030f16ff */
[----:B------:R-:W4:Y:S01]  /*6a0f0*/  LDC R13, c[0x0][0x248] ;  /* 0x00009200ff0d7b82 */ /* 0x000f220000000800 */
[----:B--2---:R2:W-:Y:S01]  /*6a100*/  @P3 STG.E desc[UR48][R4.64], R196 ;  /* 0x000000c404003986 */ /* 0x0045e2000c101930 */
[----:B------:R-:W-:Y:S01]  /*6a110*/  ISETP.LT.AND P3, PT, R200, UR4, !P0 ;  /* 0x00000004c8007c0c */ /* 0x000fe2000c761270 */
[----:B------:R-:W-:Y:S02]  /*6a120*/  ULDC UR4, c[0x0][0x22c] ;  /* 0x00008b0000047ab9 */ /* 0x000fe40000000800 */
[----:B------:R-:W4:Y:S04]  /*6a130*/  LDL.LU R200, [R1+0x1cc8] ;  /* 0x001cc80001c87983 */ /* 0x000f280000300800 */
[----:B------:R-:W-:Y:S01]  /*6a140*/  @P4 STG.E desc[UR48][R6.64], R197 ;  /* 0x000000c506004986 */ /* 0x000fe2000c101930 */
[----:B------:R-:W-:Y:S01]  /*6a150*/  ISETP.LT.AND P4, PT, R199, UR4, !P0 ;  /* 0x00000004c7007c0c */ /* 0x000fe2000c781270 */
[----:B------:R-:W-:-:S02]  /*6a160*/  ULDC UR4, c[0x0][0x22c] ;  /* 0x00008b0000047ab9 */ /* 0x000fc40000000800 */
[----:B------:R-:W4:Y:S01]  /*6a170*/  LDL.LU R199, [R1+0x1cc4] ;  /* 0x001cc40001c77983 */ /* 0x000f220000300800 */
[----:B--2---:R-:W-:-:S04]  /*6a180*/  LEA R4, P6, R8, R3, 0x2 ;  /* 0x0000000308047211 */ /* 0x004fc800078c10ff */
[----:B------:R-:W-:Y:S01]  /*6a190*/  LEA.HI.X.SX32 R5, R8, R0, 0x2, P6 ;  /* 0x0000000008057211 */ /* 0x000fe200030f16ff */
[----:B-1----:R-:W-:Y:S02]  /*6a1a0*/  IMAD R8, R9, 0x2, R8 ;  /* 0x0000000209087824 */ /* 0x002fe400078e0208 */
[----:B------:R-:W1:Y:S02]  /*6a1b0*/  LDC R9, c[0x0][0x248] ;  /* 0x00009200ff097b82 */ /* 0x000e640000000800 */
[----:B---3--:R2:W-:Y:S02]  /*6a1c0*/  @P5 STG.E desc[UR48][R4.64], R198 ;  /* 0x000000c604005986 */ /* 0x0085e4000c101930 */
[----:B--2---:R-:W-:-:S04]  /*6a1d0*/  LEA R4, P5, R8, R3, 0x2 ;  /* 0x0000000308047211 */ /* 0x004fc800078a10ff */
[----:B------:R-:W-:Y:S02]  /*6a1e0*/  LEA.HI.X.SX32 R5, R8, R0, 0x2, P5 ;  /* 0x0000000008057211 */ /* 0x000fe400028f16ff */
[----:B------:R-:W-:Y:S01]  /*6a1f0*/  ISETP.LT.AND P5, PT, R201, UR4, !P0 ;  /* 0x00000004c9007c0c */ /* 0x000fe2000c7a1270 */
[----:B------:R-:W-:Y:S01]  /*6a200*/  IMAD R7, R11, 0x2, R8 ;  /* 0x000000020b077824 */ /* 0x000fe200078e0208 */
[----:B------:R-:W2:Y:S01]  /*6a210*/  LDL.LU R201, [R1+0x1cc0] ;  /* 0x001cc00001c97983 */ /* 0x000ea20000300800 */
[----:B------:R-:W-:Y:S01]  /*6a220*/  ULDC UR4, c[0x0][0x22c] ;  /* 0x00008b0000047ab9 */ /* 0x000fe20000000800 */
[----:B------:R-:W3:Y:S02]  /*6a230*/  LDC R11, c[0x0][0x248] ;  /* 0x00009200ff0b7b82 */ /* 0x000ee40000000800 */
[----:B------:R-:W-:Y:S01]  /*6a240*/  LEA R6, P6, R7, R3, 0x2 ;  /* 0x0000000307067211 */ /* 0x000fe200078c10ff */
[----:B------:R-:W-:-:S03]  /*6a250*/  IMAD R8, R12, 0x2, R7 ;  /* 0x000000020c087824 */ /* 0x000fc600078e0207 */
[----:B------:R-:W-:Y:S02]  /*6a260*/  LEA.HI.X.SX32 R7, R7, R0, 0x2, P6 ;  /* 0x0000000007077211 */ /* 0x000fe400030f16ff */
[----:B------:R-:W3:Y:S01]  /*6a270*/  LDC R12, c[0x0][0x248] ;  /* 0x00009200ff0c7b82 */ /* 0x000ee20000000800 */
[----:B----4-:R4:W-:Y:S01]  /*6a280*/  @P2 STG.E desc[UR48][R4.64], R199 ;  /* 0x000000c704002986 */ /* 0x0109e2000c101930 */
[----:B------:R-:W-:Y:S01]  /*6a290*/  ISETP.LT.AND P2, PT, R202, UR4, !P0 ;  /* 0x00000004ca007c0c */ /* 0x000fe2000c741270 */
[----:B------:R-:W-:Y:S02]  /*6a2a0*/  ULDC UR4, c[0x0][0x22c] ;  /* 0x00008b0000047ab9 */ /* 0x000fe40000000800 */
[----:B------:R-:W3:Y:S04]  /*6a2b0*/  LDL.LU R202, [R1+0x1cbc] ;  /* 0x001cbc0001ca7983 */ /* 0x000ee80000300800 */
[----:B------:R-:W-:Y:S01]  /*6a2c0*/  @P3 STG.E desc[UR48][R6.64], R200 ;  /* 0x000000c806003986 */ /* 0x000fe2000c101930 */
[----:B------:R-:W-:Y:S01]  /*6a2d0*/  ISETP.LT.AND P3, PT, R203, UR4, !P0 ;  /* 0x00000004cb007c0c */ /* 0x000fe2000c761270 */
[----:B------:R-:W-:-:S02]  /*6a2e0*/  ULDC UR4, c[0x0][0x22c] ;  /* 0x00008b0000047ab9 */ /* 0x000fc40000000800 */
[----:B------:R-:W3:Y:S01]  /*6a2f0*/  LDL.LU R203, [R1+0x1cb8] ;  /* 0x001cb80001cb7983 */ /* 0x000ee20000300800 */
[----:B----4-:R-:W-:-:S04]  /*6a300*/  LEA R4, P6, R8, R3, 0x2 ;  /* 0x0000000308047211 */ /* 0x010fc800078c10ff */
[----:B------:R-:W-:Y:S01]  /*6a310*/  LEA.HI.X.SX32 R5, R8, R0, 0x2, P6 ;  /* 0x0000000008057211 */ /* 0x000fe200030f16ff */
[----:B------:R-:W-:Y:S02]  /*6a320*/  IMAD R8, R10, 0x2, R8 ;  /* 0x000000020a087824 */ /* 0x000fe400078e0208 */
[----:B------:R-:W4:Y:S02]  /*6a330*/  LDC R10, c[0x0][0x248] ;  /* 0x00009200ff0a7b82 */ /* 0x000f240000000800 */
[----:B--2---:R2:W-:Y:S02]  /*6a340*/  @P4 STG.E desc[UR48][R4.64], R201 ;  /* 0x000000c904004986 */ /* 0x0045e4000c101930 */
[----:B--2---:R-:W-:-:S04]  /*6a350*/  LEA R4, P4, R8, R3, 0x2 ;  /* 0x0000000308047211 */ /* 0x004fc800078810ff */
[----:B------:R-:W-:Y:S02]  /*6a360*/  LEA.HI.X.SX32 R5, R8, R0, 0x2, P4 ;  /* 0x0000000008057211 */ /* 0x000fe400020f16ff */
[----:B------:R-:W-:Y:S01]  /*6a370*/  ISETP.LT.AND P4, PT, R204, UR4, !P0 ;  /* 0x00000004cc007c0c */ /* 0x000fe2000c781270 */
[----:B-1----:R-:W-:Y:S01]  /*6a380*/  IMAD R7, R9, 0x2, R8 ;  /* 0x0000000209077824 */ /* 0x002fe200078e0208 */
[----:B------:R-:W2:Y:S01]  /*6a390*/  LDL.LU R204, [R1+0x1cb4] ;  /* 0x001cb40001cc7983 */ /* 0x000ea20000300800 */
[----:B------:R-:W-:Y:S01]  /*6a3a0*/  ULDC UR4, c[0x0][0x22c] ;  /* 0x00008b0000047ab9 */ /* 0x000fe20000000800 */
[----:B------:R-:W1:Y:S02]  /*6a3b0*/  LDC R9, c[0x0][0x248] ;  /* 0x00009200ff097b82 */ /* 0x000e640000000800 */
[----:B------:R-:W-:Y:S01]  /*6a3c0*/  LEA R6, P6, R7, R3, 0x2 ;  /* 0x0000000307067211 */ /* 0x000fe200078c10ff */
[----:B------:R-:W-:-:S03]  /*6a3d0*/  IMAD R8, R13, 0x2, R7 ;  /* 0x000000020d087824 */ /* 0x000fc600078e0207 */
[----:B------:R-:W-:Y:S02]  /*6a3e0*/  LEA.HI.X.SX32 R7, R7, R0, 0x2, P6 ;  /* 0x0000000007077211 */ /* 0x000fe400030f16ff */
[----:B------:R-:W1:Y:S01]  /*6a3f0*/  LDC R13, c[0x0][0x248] ;  /* 0x00009200ff0d7b82 */ /* 0x000e620000000800 */
[----:B---3--:R3:W-:Y:S01]  /*6a400*/  @P5 STG.E desc[UR48][R4.64], R202 ;  /* 0x000000ca04005986 */ /* 0x0087e2000c101930 */
[----:B------:R-:W-:Y:S01]  /*6a410*/  ISETP.LT.AND P5, PT, R205, UR4, !P0 ;  /* 0x00000004cd007c0c */ /* 0x000fe2000c7a1270 */
[----:B------:R-:W-:Y:S02]  /*6a420*/  ULDC UR4, c[0x0][0x22c] ;  /* 0x00008b0000047ab9 */ /* 0x000fe40000000800 */
[----:B------:R-:W2:Y:S04]  /*6a430*/  LDL.LU R205, [R1+0x1cb0] ;  /* 0x001cb00001cd7983 */ /* 0x000ea80000300800 */
[----:B------:R-:W-:Y:S01]  /*6a440*/  @P2 STG.E desc[UR48][R6.64], R203 ;  /* 0x000000cb06002986 */ /* 0x000fe2000c101930 */
[----:B------:R-:W-:Y:S01]  /*6a450*/  ISETP.LT.AND P2, PT, R206, UR4, !P0 ;  /* 0x00000004ce007c0c */ /* 0x000fe2000c741270 */
[----:B------:R-:W-:-:S02]  /*6a460*/  ULDC UR4, c[0x0][0x22c] ;  /* 0x00008b0000047ab9 */ /* 0x000fc40000000800 */
[----:B------:R-:W2:Y:S01]  /*6a470*/  LDL.LU R206, [R1+0x1cac] ;  /* 0x001cac0001ce7983 */ /* 0x000ea20000300800 */
[----:B---3--:R-:W-:-:S04]  /*6a480*/  LEA R4, P6, R8, R3, 0x2 ;  /* 0x0000000308047211 */ /* 0x008fc800078c10ff */
[----:B------:R-:W-:Y:S02]  /*6a490*/  LEA.HI.X.SX32 R5, R8, R0, 0x2, P6 ;  /* 0x0000000008057211 */ /* 0x000fe400030f16ff */
[----:B----4-:R-:W-:Y:S02]  /*6a4a0*/  LEA R8, R10, R8, 0x1 ;  /* 0x000000080a087211 */ /* 0x010fe400078e08ff */
[----:B------:R-:W3:Y:S01]  /*6a4b0*/  LDC R10, c[0x0][0x248] ;  /* 0x00009200ff0a7b82 */ /* 0x000ee20000000800 */
[----:B--2---:R2:W-:Y:S02]  /*6a4c0*/  @P3 STG.E desc[UR48][R4.64], R204 ;  /* 0x000000cc04003986 */ /* 0x0045e4000c101930 */
[----:B--2---:R-:W-:-:S04]  /*6a4d0*/  LEA R4, P3, R8, R3, 0x2 ;  /* 0x0000000308047211 */ /* 0x004fc800078610ff */
[----:B------:R-:W-:Y:S02]  /*6a4e0*/  LEA.HI.X.SX32 R5, R8, R0, 0x2, P3 ;  /* 0x0000000008057211 */ /* 0x000fe400018f16ff */
[----:B------:R-:W-:Y:S01]  /*6a4f0*/  ISETP.LT.AND P3, PT, R207, UR4, !P0 ;  /* 0x00000004cf007c0c */ /* 0x000fe2000c761270 */
[----:B------:R-:W-:Y:S01]  /*6a500*/  IMAD R7, R11, 0x2, R8 ;  /* 0x000000020b077824 */ /* 0x000fe200078e0208 */
[----:B------:R-:W2:Y:S01]  /*6a510*/  LDL.LU R207, [R1+0x1ca8] ;  /* 0x001ca80001cf7983 */ /* 0x000ea20000300800 */
[----:B------:R-:W-:Y:S01]  /*6a520*/  ULDC UR4, c[0x0][0x22c] ;  /* 0x00008b0000047ab9 */ /* 0x000fe20000000800 */
[----:B------:R-:W4:Y:S02]  /*6a530*/  LDC R11, c[0x0][0x248] ;  /* 0x00009200ff0b7b82 */ /* 0x000f240000000800 */
[----:B------:R-:W-:Y:S01]  /*6a540*/  LEA R6, P6, R7, R3, 0x2 ;  /* 0x0000000307067211 */ /* 0x000fe200078c10ff */
[----:B------:R-:W-:-:S03]  /*6a550*/  IMAD R8, R12, 0x2, R7 ;  /* 0x000000020c087824 */ /* 0x000fc600078e0207 */
[----:B------:R-:W-:Y:S02]  /*6a560*/  LEA.HI.X.SX32 R7, R7, R0, 0x2, P6 ;  /* 0x0000000007077211 */ /* 0x000fe400030f16ff */
[----:B------:R-:W4:Y:S01]  /*6a570*/  LDC R12, c[0x0][0x248] ;  /* 0x00009200ff0c7b82 */ /* 0x000f220000000800 */
[----:B------:R1:W-:Y:S01]  /*6a580*/  @P4 STG.E desc[UR48][R4.64], R205 ;  /* 0x000000cd04004986 */ /* 0x0003e2000c101930 */
[----:B------:R-:W-:Y:S01]  /*6a590*/  ISETP.LT.AND P4, PT, R208, UR4, !P0 ;  /* 0x00000004d0007c0c */ /* 0x000fe2000c781270 */
[----:B------:R-:W-:Y:S02]  /*6a5a0*/  ULDC UR4, c[0x0][0x22c] ;  /* 0x00008b0000047ab9 */ /* 0x000fe40000000800 */
[----:B------:R-:W4:Y:S04]  /*6a5b0*/  LDL.LU R208, [R1+0x1ca4] ;  /* 0x001ca40001d07983 */ /* 0x000f280000300800 */
[----:B------:R-:W-:Y:S01]  /*6a5c0*/  @P5 STG.E desc[UR48][R6.64], R206 ;  /* 0x000000ce06005986 */ /* 0x000fe2000c101930 */
[----:B------:R-:W-:Y:S01]  /*6a5d0*/  ISETP.LT.AND P5, PT, R209, UR4, !P0 ;  /* 0x00000004d1007c0c */ /* 0x000fe2000c7a1270 */
[----:B------:R-:W-:-:S02]  /*6a5e0*/  ULDC UR4, c[0x0][0x22c] ;  /* 0x00008b0000047ab9 */ /* 0x000fc40000000800 */
[----:B------:R-:W4:Y:S01]  /*6a5f0*/  LDL.LU R209, [R1+0x1ca0] ;  /* 0x001ca00001d17983 */ /* 0x000f220000300800 */
[----:B-1----:R-:W-:-:S04]  /*6a600*/  LEA R4, P6, R8, R3, 0x2 ;  /* 0x0000000308047211 */ /* 0x002fc800078c10ff */
[----:B------:R-:W-:Y:S01]  /*6a610*/  LEA.HI.X.SX32 R5, R8, R0, 0x2, P6 ;  /* 0x0000000008057211 */ /* 0x000fe200030f16ff */
[----:B------:R-:W-:Y:S02]  /*6a620*/  IMAD R8, R9, 0x2, R8 ;  /* 0x0000000209087824 */ /* 0x000fe400078e0208 */
[----:B------:R-:W1:Y:S02]  /*6a630*/  LDC R9, c[0x0][0x248] ;  /* 0x00009200ff097b82 */ /* 0x000e640000000800 */
[----:B--2---:R2:W-:Y:S02]  /*6a640*/  @P2 STG.E desc[UR48][R4.64], R207 ;  /* 0x000000cf04002986 */ /* 0x0045e4000c101930 */
[----:B--2---:R-:W-:-:S04]  /*6a650*/  LEA R4, P2, R8, R3, 0x2 ;  /* 0x0000000308047211 */ /* 0x004fc800078410ff */
[----:B------:R-:W-:Y:S02]  /*6a660*/  LEA.HI.X.SX32 R5, R8, R0, 0x2, P2 ;  /* 0x0000000008057211 */ /* 0x000fe400010f16ff */
[----:B------:R-:W-:Y:S01]  /*6a670*/  ISETP.LT.AND P2, PT, R210, UR4, !P0 ;  /* 0x00000004d2007c0c */ /* 0x000fe2000c741270 */
[----:B---3--:R-:W-:Y:S01]  /*6a680*/  IMAD R7, R10, 0x2, R8 ;  /* 0x000000020a077824 */ /* 0x008fe200078e0208 */
        /* <DEDUP_REMOVED lines=17> */
[----:B-1----:R-:W-:Y:S02]  /*6a7a0*/  IMAD R8, R9, 0x2, R8 ;  /* 0x0000000209087824 */ /* 0x002fe400078e0208 */
[----:B------:R-:W1:Y:S02]  /*6a7b0*/  LDC R9, c[0x0][0x248] ;  /* 0x00009200ff097b82 */ /* 0x000e640000000800 */
        /* <DEDUP_REMOVED lines=8> */
[----:B------:R-:W-:Y:S02]  /*6a840*/  LEA R6, P6, R7, R3, 0x2 ;  /* 0x0000000307067211 */ /* 0x000fe400078c10ff */
[----:B------:R-:W-:-:S02]  /*6a850*/  LEA R8, R12, R7, 0x1 ;  /* 0x000000070c087211 */ /* 0x000fc400078e08ff */
[----:B------:R-:W-:Y:S02]  /*6a860*/  LEA.HI.X.SX32 R7, R7, R0, 0x2, P6 ;  /* 0x0000000007077211 */ /* 0x000fe400030f16ff */
[----:B------:R-:W4:Y:S01]  /*6a870*/  LDC R12, c[0x0][0x248] ;  /* 0x00009200ff0c7b82 */ /* 0x000f220000000800 */
[----:B---3--:R3:W-:Y:S01]  /*6a880*/  @P2 STG.E desc[UR48][R4.64], R211 ;  /* 0x000000d304002986 */ /* 0x0087e2000c101930 */
[----:B------:R-:W-:Y:S01]  /*6a890*/  ISETP.LT.AND P2, PT, R214, UR4, !P0 ;  /* 0x00000004d6007c0c */ /* 0x000fe2000c741270 */
[----:B------:R-:W-:Y:S02]  /*6a8a0*/  ULDC UR4, c[0x0][0x22c] ;  /* 0x00008b0000047ab9 */ /* 0x000fe40000000800 */
[----:B------:R-:W4:Y:S04]  /*6a8b0*/  LDL.LU R214, [R1+0x1c8c] ;  /* 0x001c8c0001d67983 */ /* 0x000f280000300800 */
[----:B------:R-:W-:Y:S01]  /*6a8c0*/  @P3 STG.E desc[UR48][R6.64], R212 ;  /* 0x000000d406003986 */ /* 0x000fe2000c101930 */
[----:B------:R-:W-:Y:S01]  /*6a8d0*/  ISETP.LT.AND P3, PT, R215, UR4, !P0 ;  /* 0x00000004d7007c0c */ /* 0x000fe2000c761270 */
[----:B------:R-:W-:-:S02]  /*6a8e0*/  ULDC UR4, c[0x0][0x22c] ;  /* 0x00008b0000047ab9 */ /* 0x000fc40000000800 */
[----:B------:R-:W4:Y:S01]  /*6a8f0*/  LDL.LU R215, [R1+0x1c88] ;  /* 0x001c880001d77983 */ /* 0x000f220000300800 */
[----:B---3--:R-:W-:-:S04]  /*6a900*/  LEA R4, P6, R8, R3, 0x2 ;  /* 0x0000000308047211 */ /* 0x008fc800078c10ff */
[----:B------:R-:W-:Y:S01]  /*6a910*/  LEA.HI.X.SX32 R5, R8, R0, 0x2, P6 ;  /* 0x0000000008057211 */ /* 0x000fe200030f16ff */
[----:B------:R-:W-:Y:S02]  /*6a920*/  IMAD R8, R10, 0x2, R8 ;  /* 0x000000020a087824 */ /* 0x000fe400078e0208 */
[----:B------:R-:W3:Y:S02]  /*6a930*/  LDC R10, c[0x0][0x248] ;  /* 0x00009200ff0a7b82 */ /* 0x000ee40000000800 */
        /* <DEDUP_REMOVED lines=12> */
[----:B----4-:R4:W-:Y:S01]  /*6aa00*/  @P5 STG.E desc[UR48][R4.64], R214 ;  /* 0x000000d604005986 */ /* 0x0109e2000c101930 */
[----:B------:R-:W-:Y:S01]  /*6aa10*/  ISETP.LT.AND P5, PT, R217, UR4, !P0 ;  /* 0x00000004d9007c0c */ /* 0x000fe2000c7a1270 */
[----:B------:R-:W-:Y:S02]  /*6aa20*/  ULDC UR4, c[0x0][0x22c] ;  /* 0x00008b0000047ab9 */ /* 0x000fe40000000800 */
[----:B------:R-:W2:Y:S04]  /*6aa30*/  LDL.LU R217, [R1+0x1c80] ;  /* 0x001c800001d97983 */ /* 0x000ea80000300800 */
[----:B------:R-:W-:Y:S01]  /*6aa40*/  @P2 STG.E desc[UR48][R6.64], R215 ;  /* 0x000000d706002986 */ /* 0x000fe2000c101930 */
[----:B------:R-:W-:Y:S01]  /*6aa50*/  ISETP.LT.AND P2, PT, R218, UR4, !P0 ;  /* 0x00000004da007c0c */ /* 0x000fe2000c741270 */
[----:B------:R-:W-:-:S02]  /*6aa60*/  ULDC UR4, c[0x0][0x22c] ;  /* 0x00008b0000047ab9 */ /* 0x000fc40000000800 */
[----:B------:R-:W2:Y:S01]  /*6aa70*/  LDL.LU R218, [R1+0x1c7c] ;  /* 0x001c7c0001da7983 */ /* 0x000ea20000300800 */
[----:B----4-:R-:W-:-:S04]  /*6aa80*/  LEA R4, P6, R8, R3, 0x2 ;  /* 0x0000000308047211 */ /* 0x010fc800078c10ff */
[----:B------:R-:W-:Y:S01]  /*6aa90*/  LEA.HI.X.SX32 R5, R8, R0, 0x2, P6 ;  /* 0x0000000008057211 */ /* 0x000fe200030f16ff */
[----:B---3--:R-:W-:Y:S02]  /*6aaa0*/  IMAD R8, R10, 0x2, R8 ;  /* 0x000000020a087824 */ /* 0x008fe400078e0208 */
[----:B------:R-:W3:Y:S02]  /*6aab0*/  LDC R10, c[0x0][0x248] ;  /* 0x00009200ff0a7b82 */ /* 0x000ee40000000800 */
        /* <DEDUP_REMOVED lines=28> */
[----:B------:R-:W-:Y:S01]  /*6ac80*/  ULDC UR4, c[0x0][0x22c] ;  /* 0x00008b0000047ab9 */ /* 0x000fe20000000800 */
[----:B------:R-:W2:Y:S01]  /*6ac90*/  LDL.LU R222, [R1+0x1c6c] ;  /* 0x001c6c0001de7983 */ /* 0x000ea20000300800 */
[----:B---3--:R-:W-:Y:S02]  /*6aca0*/  LEA R7, R10, R8, 0x1 ;  /* 0x000000080a077211 */ /* 0x008fe400078e08ff */
        /* <DEDUP_REMOVED lines=57> */
[----:B------:R1:W-:Y:S01]  /*6b040*/  @P2 STG.E desc[UR48][R6.64], R227 ;  /* 0x000000e306002986 */ /* 0x0003e2000c101930 */
[----:B------:R-:W-:Y:S01]  /*6b050*/  ISETP.LT.AND P2, PT, R230, UR4, !P0 ;  /* 0x00000004e6007c0c */ /* 0x000fe2000c741270 */
[----:B------:R-:W-:-:S02]  /*6b060*/  ULDC UR4, c[0x0][0x22c] ;  /* 0x00008b0000047ab9 */ /* 0x000fc40000000800 */
[----:B------:R-:W2:Y:S01]  /*6b070*/  LDL.LU R230, [R1+0x1c4c] ;  /* 0x001c4c0001e67983 */ /* 0x000ea20000300800 */
[----:B----4-:R-:W-:-:S04]  /*6b080*/  LEA R4, P6, R8, R3, 0x2 ;  /* 0x0000000308047211 */ /* 0x010fc800078c10ff */
[----:B------:R-:W-:Y:S02]  /*6b090*/  LEA.HI.X.SX32 R5, R8, R0, 0x2, P6 ;  /* 0x0000000008057211 */ /* 0x000fe400030f16ff */
[----:B---3--:R-:W-:Y:S02]  /*6b0a0*/  LEA R8, R10, R8, 0x1 ;  /* 0x000000080a087211 */ /* 0x008fe400078e08ff */
[----:B------:R-:W3:Y:S03]  /*6b0b0*/  LDC R10, c[0x0][0x248] ;  /* 0x00009200ff0a7b82 */ /* 0x000ee60000000800 */
[----:B-1----:R-:W-:Y:S01]  /*6b0c0*/  IMAD R7, R11, 0x2, R8 ;  /* 0x000000020b077824 */ /* 0x002fe200078e0208 */
[----:B--2---:R1:W-:Y:S04]  /*6b0d0*/  @P3 STG.E desc[UR48][R4.64], R228 ;  /* 0x000000e404003986 */ /* 0x0043e8000c101930 */
[----:B------:R-:W2:Y:S01]  /*6b0e0*/  LDC R11, c[0x0][0x248] ;  /* 0x00009200ff0b7b82 */ /* 0x000ea20000000800 */
[----:B-1----:R-:W-:-:S04]  /*6b0f0*/  LEA R4, P3, R8, R3, 0x2 ;  /* 0x0000000308047211 */ /* 0x002fc800078610ff */
[-C--:B------:R-:W-:Y:S02]  /*6b100*/  LEA.HI.X.SX32 R5, R8, R0.reuse, 0x2, P3 ;  /* 0x0000000008057211 */ /* 0x080fe400018f16ff */
[----:B------:R-:W-:Y:S02]  /*6b110*/  ISETP.LT.AND P3, PT, R231, UR4, !P0 ;  /* 0x00000004e7007c0c */ /* 0x000fe4000c761270 */
[C---:B------:R-:W-:Y:S01]  /*6b120*/  LEA R6, P6, R7.reuse, R3, 0x2 ;  /* 0x0000000307067211 */ /* 0x040fe200078c10ff */
[----:B------:R-:W4:Y:S01]  /*6b130*/  LDL.LU R231, [R1+0x1c48] ;  /* 0x001c480001e77983 */ /* 0x000f220000300800 */
[----:B------:R-:W-:Y:S01]  /*6b140*/  IMAD R8, R12, 0x2, R7 ;  /* 0x000000020c087824 */ /* 0x000fe200078e0207 */
[----:B------:R-:W-:Y:S01]  /*6b150*/  ULDC UR4, c[0x0][0x22c] ;  /* 0x00008b0000047ab9 */ /* 0x000fe20000000800 */
[----:B------:R-:W-:Y:S01]  /*6b160*/  LEA.HI.X.SX32 R7, R7, R0, 0x2, P6 ;  /* 0x0000000007077211 */ /* 0x000fe200030f16ff */
[----:B------:R-:W1:Y:S01]  /*6b170*/  LDC R12, c[0x0][0x248] ;  /* 0x00009200ff0c7b82 */ /* 0x000e620000000800 */
[----:B------:R3:W-:Y:S01]  /*6b180*/  @P4 STG.E desc[UR48][R4.64], R229 ;  /* 0x000000e504004986 */ /* 0x0007e2000c101930 */
[----:B------:R-:W-:Y:S01]  /*6b190*/  ISETP.LT.AND P4, PT, R232, UR4, !P0 ;  /* 0x00000004e8007c0c */ /* 0x000fe2000c781270 */
[----:B------:R-:W-:-:S02]  /*6b1a0*/  ULDC UR4, c[0x0][0x22c] ;  /* 0x00008b0000047ab9 */ /* 0x000fc40000000800 */
[----:B------:R-:W2:Y:S04]  /*6b1b0*/  LDL.LU R232, [R1+0x1c44] ;  /* 0x001c440001e87983 */ /* 0x000ea80000300800 */
[----:B------:R1:W-:Y:S01]  /*6b1c0*/  @P5 STG.E desc[UR48][R6.64], R230 ;  /* 0x000000e606005986 */ /* 0x0003e2000c101930 */
[----:B------:R-:W-:Y:S01]  /*6b1d0*/  ISETP.LT.AND P5, PT, R233, UR4, !P0 ;  /* 0x00000004e9007c0c */ /* 0x000fe2000c7a1270 */
[----:B------:R-:W-:Y:S02]  /*6b1e0*/  ULDC UR4, c[0x0][0x22c] ;  /* 0x00008b0000047ab9 */ /* 0x000fe40000000800 */
[----:B------:R-:W2:Y:S01]  /*6b1f0*/  LDL.LU R233, [R1+0x1c40] ;  /* 0x001c400001e97983 */ /* 0x000ea20000300800 */
[----:B---3--:R-:W-:-:S04]  /*6b200*/  LEA R4, P6, R8, R3, 0x2 ;  /* 0x0000000308047211 */ /* 0x008fc800078c10ff */
[----:B------:R-:W-:Y:S01]  /*6b210*/  LEA.HI.X.SX32 R5, R8, R0, 0x2, P6 ;  /* 0x0000000008057211 */ /* 0x000fe200030f16ff */
[----:B------:R-:W-:Y:S02]  /*6b220*/  IMAD R8, R9, 0x2, R8 ;  /* 0x0000000209087824 */ /* 0x000fe400078e0208 */
[----:B------:R-:W3:Y:S02]  /*6b230*/  LDC R9, c[0x0][0x248] ;  /* 0x00009200ff097b82 */ /* 0x000ee40000000800 */
[----:B-1----:R-:W-:-:S05]  /*6b240*/  IMAD R7, R10, 0x2, R8 ;  /* 0x000000020a077824 */ /* 0x002fca00078e0208 */
[-C--:B------:R-:W-:Y:S01]  /*6b250*/  LEA R6, P6, R7, R3.reuse, 0x2 ;  /* 0x0000000307067211 */ /* 0x080fe200078c10ff */
[----:B------:R-:W1:Y:S01]  /*6b260*/  LDC R10, c[0x0][0x248] ;  /* 0x00009200ff0a7b82 */ /* 0x000e620000000800 */
[----:B----4-:R4:W-:Y:S02]  /*6b270*/  @P2 STG.E desc[UR48][R4.64], R231 ;  /* 0x000000e704002986 */ /* 0x0109e4000c101930 */
[----:B----4-:R-:W-:-:S04]  /*6b280*/  LEA R4, P2, R8, R3, 0x2 ;  /* 0x0000000308047211 */ /* 0x010fc800078410ff */
[-C--:B------:R-:W-:Y:S02]  /*6b290*/  LEA.HI.X.SX32 R5, R8, R0.reuse, 0x2, P2 ;  /* 0x0000000008057211 */ /* 0x080fe400010f16ff */
[----:B------:R-:W-:Y:S01]  /*6b2a0*/  ISETP.LT.AND P2, PT, R234, UR4, !P0 ;  /* 0x00000004ea007c0c */ /* 0x000fe2000c741270 */
[----:B------:R-:W-:Y:S01]  /*6b2b0*/  IMAD R8, R13, 0x2, R7 ;  /* 0x000000020d087824 */ /* 0x000fe200078e0207 */
[----:B------:R-:W4:Y:S01]  /*6b2c0*/  LDL.LU R234, [R1+0x1c3c] ;  /* 0x001c3c0001ea7983 */ /* 0x000f220000300800 */
[----:B------:R-:W-:Y:S01]  /*6b2d0*/  LEA.HI.X.SX32 R7, R7, R0, 0x2, P6 ;  /* 0x0000000007077211 */ /* 0x000fe200030f16ff */
[----:B------:R-:W-:Y:S01]  /*6b2e0*/  ULDC UR4, c[0x0][0x22c] ;  /* 0x00008b0000047ab9 */ /* 0x000fe20000000800 */
[----:B------:R-:W1:Y:S01]  /*6b2f0*/  LDC R13, c[0x0][0x248] ;  /* 0x00009200ff0d7b82 */ /* 0x000e620000000800 */
[----:B--2---:R2:W-:Y:S01]  /*6b300*/  @P3 STG.E desc[UR48][R4.64], R232 ;  /* 0x000000e804003986 */ /* 0x0045e2000c101930 */
[----:B------:R-:W-:Y:S01]  /*6b310*/  ISETP.LT.AND P3, PT, R24, UR4, !P0 ;  /* 0x0000000418007c0c */ /* 0x000fe2000c761270 */
[----:B------:R-:W-:-:S02]  /*6b320*/  ULDC UR4, c[0x0][0x22c] ;  /* 0x00008b0000047ab9 */ /* 0x000fc40000000800 */
[----:B------:R-:W4:Y:S04]  /*6b330*/  LDL.LU R24, [R1+0x1c38] ;  /* 0x001c380001187983 */ /* 0x000f280000300800 */
[----:B------:R1:W-:Y:S01]  /*6b340*/  @P4 STG.E desc[UR48][R6.64], R233 ;  /* 0x000000e906004986 */ /* 0x0003e2000c101930 */
[----:B------:R-:W-:Y:S01]  /*6b350*/  ISETP.LT.AND P4, PT, R235, UR4, !P0 ;  /* 0x00000004eb007c0c */ /* 0x000fe2000c781270 */
[----:B------:R-:W-:Y:S02]  /*6b360*/  ULDC UR4, c[0x0][0x22c] ;  /* 0x00008b0000047ab9 */ /* 0x000fe40000000800 */
[----:B------:R-:W4:Y:S01]  /*6b370*/  LDL.LU R235, [R1+0x1c34] ;  /* 0x001c340001eb7983 */ /* 0x000f220000300800 */
[----:B--2---:R-:W-:-:S04]  /*6b380*/  LEA R4, P6, R8, R3, 0x2 ;  /* 0x0000000308047211 */ /* 0x004fc800078c10ff */
[----:B------:R-:W-:Y:S01]  /*6b390*/  LEA.HI.X.SX32 R5, R8, R0, 0x2, P6 ;  /* 0x0000000008057211 */ /* 0x000fe200030f16ff */
[----:B---3--:R-:W-:Y:S02]  /*6b3a0*/  IMAD R8, R9, 0x2, R8 ;  /* 0x0000000209087824 */ /* 0x008fe400078e0208 */
[----:B------:R-:W2:Y:S02]  /*6b3b0*/  LDC R9, c[0x0][0x248] ;  /* 0x00009200ff097b82 */ /* 0x000ea40000000800 */
[----:B-1----:R-:W-:-:S05]  /*6b3c0*/  IMAD R7, R11, 0x2, R8 ;  /* 0x000000020b077824 */ /* 0x002fca00078e0208 */
[-C--:B------:R-:W-:Y:S01]  /*6b3d0*/  LEA R6, P6, R7, R3.reuse, 0x2 ;  /* 0x0000000307067211 */ /* 0x080fe200078c10ff */
[----:B------:R-:W1:Y:S01]  /*6b3e0*/  LDC R11, c[0x0][0x248] ;  /* 0x00009200ff0b7b82 */ /* 0x000e620000000800 */
[----:B----4-:R3:W-:Y:S02]  /*6b3f0*/  @P5 STG.E desc[UR48][R4.64], R234 ;  /* 0x000000ea04005986 */ /* 0x0107e4000c101930 */
[----:B---3--:R-:W-:-:S04]  /*6b400*/  LEA R4, P5, R8, R3, 0x2 ;  /* 0x0000000308047211 */ /* 0x008fc800078a10ff */
[-C--:B------:R-:W-:Y:S02]  /*6b410*/  LEA.HI.X.SX32 R5, R8, R0.reuse, 0x2, P5 ;  /* 0x0000000008057211 */ /* 0x080fe400028f16ff */
[----:B------:R-:W-:Y:S01]  /*6b420*/  ISETP.LT.AND P5, PT, R25, UR4, !P0 ;  /* 0x0000000419007c0c */ /* 0x000fe2000c7a1270 */
[----:B------:R-:W-:Y:S01]  /*6b430*/  ULDC UR4, c[0x0][0x22c] ;  /* 0x00008b0000047ab9 */ /* 0x000fe20000000800 */
[----:B------:R-:W3:Y:S01]  /*6b440*/  LDL.LU R25, [R1+0x1c30] ;  /* 0x001c300001197983 */ /* 0x000ee20000300800 */
[----:B------:R-:W-:Y:S02]  /*6b450*/  LEA R8, R12, R7, 0x1 ;  /* 0x000000070c087211 */ /* 0x000fe400078e08ff */
[----:B------:R-:W-:Y:S01]  /*6b460*/  LEA.HI.X.SX32 R7, R7, R0, 0x2, P6 ;  /* 0x0000000007077211 */ /* 0x000fe200030f16ff */
[----:B------:R-:W4:Y:S01]  /*6b470*/  LDC R12, c[0x0][0x248] ;  /* 0x00009200ff0c7b82 */ /* 0x000f220000000800 */
[----:B------:R2:W-:Y:S01]  /*6b480*/  @P2 STG.E desc[UR48][R4.64], R235 ;  /* 0x000000eb04002986 */ /* 0x0005e2000c101930 */
        /* <DEDUP_REMOVED lines=9> */
[----:B------:R-:W-:Y:S02]  /*6b520*/  IMAD R8, R10, 0x2, R8 ;  /* 0x000000020a087824 */ /* 0x000fe400078e0208 */
[----:B------:R-:W2:Y:S02]  /*6b530*/  LDC R10, c[0x0][0x248] ;  /* 0x00009200ff0a7b82 */ /* 0x000ea40000000800 */
[----:B-1----:R-:W-:-:S05]  /*6b540*/  IMAD R7, R9, 0x2, R8 ;  /* 0x0000000209077824 */ /* 0x002fca00078e0208 */
[-C--:B------:R-:W-:Y:S01]  /*6b550*/  LEA R6, P6, R7, R3.reuse, 0x2 ;  /* 0x0000000307067211 */ /* 0x080fe200078c10ff */
[----:B------:R-:W1:Y:S01]  /*6b560*/  LDC R9, c[0x0][0x248] ;  /* 0x00009200ff097b82 */ /* 0x000e620000000800 */
[----:B---3--:R3:W-:Y:S02]  /*6b570*/  @P4 STG.E desc[UR48][R4.64], R25 ;  /* 0x0000001904004986 */ /* 0x0087e4000c101930 */
[----:B---3--:R-:W-:-:S04]  /*6b580*/  LEA R4, P4, R8, R3, 0x2 ;  /* 0x0000000308047211 */ /* 0x008fc800078810ff */
[-C--:B------:R-:W-:Y:S02]  /*6b590*/  LEA.HI.X.SX32 R5, R8, R0.reuse, 0x2, P4 ;  /* 0x0000000008057211 */ /* 0x080fe400020f16ff */
[----:B------:R-:W-:Y:S01]  /*6b5a0*/  ISETP.LT.AND P4, PT, R28, UR4, !P0 ;  /* 0x000000041c007c0c */ /* 0x000fe2000c781270 */
[----:B------:R-:W-:Y:S01]  /*6b5b0*/  IMAD R8, R13, 0x2, R7 ;  /* 0x000000020d087824 */ /* 0x000fe200078e0207 */
[----:B------:R-:W3:Y:S01]  /*6b5c0*/  LDL.LU R28, [R1+0x1c24] ;  /* 0x001c2400011c7983 */ /* 0x000ee20000300800 */
[----:B------:R-:W-:Y:S01]  /*6b5d0*/  LEA.HI.X.SX32 R7, R7, R0, 0x2, P6 ;  /* 0x0000000007077211 */ /* 0x000fe200030f16ff */
[----:B------:R-:W-:Y:S02]  /*6b5e0*/  ULDC UR4, c[0x0][0x22c] ;  /* 0x00008b0000047ab9 */ /* 0x000fe40000000800 */
[----:B----4-:R4:W-:Y:S01]  /*6b5f0*/  @P5 STG.E desc[UR48][R4.64], R26 ;  /* 0x0000001a04005986 */ /* 0x0109e2000c101930 */
[----:B------:R-:W-:Y:S01]  /*6b600*/  ISETP.LT.AND P5, PT, R29, UR4, !P0 ;  /* 0x000000041d007c0c */ /* 0x000fe2000c7a1270 */
[----:B------:R-:W-:-:S02]  /*6b610*/  ULDC UR4, c[0x0][0x22c] ;  /* 0x00008b0000047ab9 */ /* 0x000fc40000000800 */
[----:B------:R-:W3:Y:S04]  /*6b620*/  LDL.LU R29, [R1+0x1c20] ;  /* 0x001c2000011d7983 */ /* 0x000ee80000300800 */
[----:B------:R1:W-:Y:S01]  /*6b630*/  @P2 STG.E desc[UR48][R6.64], R27 ;  /* 0x0000001b06002986 */ /* 0x0003e2000c101930 */
[----:B------:R-:W-:Y:S01]  /*6b640*/  ISETP.LT.AND P2, PT, R30, UR4, !P0 ;  /* 0x000000041e007c0c */ /* 0x000fe2000c741270 */
[----:B------:R-:W-:Y:S02]  /*6b650*/  ULDC UR4, c[0x0][0x22c] ;  /* 0x00008b0000047ab9 */ /* 0x000fe40000000800 */
[----:B------:R-:W3:Y:S01]  /*6b660*/  LDL.LU R30, [R1+0x1c1c] ;  /* 0x001c1c00011e7983 */ /* 0x000ee20000300800 */
[----:B----4-:R-:W-:-:S04]  /*6b670*/  LEA R4, P6, R8, R3, 0x2 ;  /* 0x0000000308047211 */ /* 0x010fc800078c10ff */
[----:B------:R-:W-:Y:S01]  /*6b680*/  LEA.HI.X.SX32 R5, R8, R0, 0x2, P6 ;  /* 0x0000000008057211 */ /* 0x000fe200030f16ff */
[----:B--2---:R-:W-:Y:S02]  /*6b690*/  IMAD R8, R10, 0x2, R8 ;  /* 0x000000020a087824 */ /* 0x004fe400078e0208 */
[----:B------:R-:W2:Y:S02]  /*6b6a0*/  LDC R10, c[0x0][0x248] ;  /* 0x00009200ff0a7b82 */ /* 0x000ea40000000800 */
[----:B------:R-:W-:-:S05]  /*6b6b0*/  IMAD R11, R11, 0x2, R8 ;  /* 0x000000020b0b7824 */ /* 0x000fca00078e0208 */
[----:B-1----:R-:W-:-:S04]  /*6b6c0*/  LEA R6, P6, R11, R3, 0x2 ;  /* 0x000000030b067211 */ /* 0x002fc800078c10ff */
[----:B------:R-:W-:Y:S01]  /*6b6d0*/  LEA.HI.X.SX32 R7, R11, R0, 0x2, P6 ;  /* 0x000000000b077211 */ /* 0x000fe200030f16ff */
[----:B---3--:R1:W-:Y:S02]  /*6b6e0*/  @P3 STG.E desc[UR48][R4.64], R28 ;  /* 0x0000001c04003986 */ /* 0x0083e4000c101930 */
[----:B-1----:R-:W-:-:S04]  /*6b6f0*/  LEA R4, P3, R8, R3, 0x2 ;  /* 0x0000000308047211 */ /* 0x002fc800078610ff */
[----:B------:R-:W-:Y:S02]  /*6b700*/  LEA.HI.X.SX32 R5, R8, R0, 0x2, P3 ;  /* 0x0000000008057211 */ /* 0x000fe400018f16ff */
[----:B------:R-:W-:Y:S01]  /*6b710*/  ISETP.LT.AND P3, PT, R31, UR4, !P0 ;  /* 0x000000041f007c0c */ /* 0x000fe2000c761270 */
[----:B------:R-:W-:Y:S01]  /*6b720*/  ULDC UR4, c[0x0][0x22c] ;  /* 0x00008b0000047ab9 */ /* 0x000fe20000000800 */
[----:B------:R-:W3:Y:S01]  /*6b730*/  LDL.LU R31, [R1+0x1c18] ;  /* 0x001c1800011f7983 */ /* 0x000ee20000300800 */
[----:B------:R-:W-:Y:S01]  /*6b740*/  IMAD R12, R12, 0x2, R11 ;  /* 0x000000020c0c7824 */ /* 0x000fe200078e020b */
[----:B------:R-:W1:Y:S02]  /*6b750*/  LDC R8, c[0x0][0x248] ;  /* 0x00009200ff087b82 */ /* 0x000e640000000800 */
[----:B------:R4:W-:Y:S01]  /*6b760*/  @P4 STG.E desc[UR48][R4.64], R29 ;  /* 0x0000001d04004986 */ /* 0x0009e2000c101930 */
[----:B------:R-:W-:Y:S01]  /*6b770*/  ISETP.LT.AND P4, PT, R32, UR4, !P0 ;  /* 0x0000000420007c0c */ /* 0x000fe2000c781270 */
[----:B------:R-:W-:-:S04]  /*6b780*/  ULDC UR4, c[0x0][0x22c] ;  /* 0x00008b0000047ab9 */ /* 0x000fc80000000800 */
[----:B------:R-:W1:Y:S01]  /*6b790*/  LDC R11, c[0x0][0x248] ;  /* 0x00009200ff0b7b82 */ /* 0x000e620000000800 */
[----:B------:R-:W3:Y:S04]  /*6b7a0*/  LDL.LU R32, [R1+0x1c14] ;  /* 0x001c140001207983 */ /* 0x000ee80000300800 */
[----:B------:R2:W-:Y:S01]  /*6b7b0*/  @P5 STG.E desc[UR48][R6.64], R30 ;  /* 0x0000001e06005986 */ /* 0x0005e2000c101930 */
[----:B------:R-:W-:Y:S01]  /*6b7c0*/  ISETP.LT.AND P5, PT, R33, UR4, !P0 ;  /* 0x0000000421007c0c */ /* 0x000fe2000c7a1270 */
[----:B------:R-:W-:Y:S01]  /*6b7d0*/  IMAD R13, R9, 0x2, R12 ;  /* 0x00000002090d7824 */ /* 0x000fe200078e020c */
[----:B------:R-:W-:Y:S01]  /*6b7e0*/  ULDC UR4, c[0x0][0x22c] ;  /* 0x00008b0000047ab9 */ /* 0x000fe20000000800 */
[----:B------:R-:W3:Y:S01]  /*6b7f0*/  LDL.LU R33, [R1+0x1c10] ;  /* 0x001c100001217983 */ /* 0x000ee20000300800 */
[C---:B----4-:R-:W-:Y:S01]  /*6b800*/  LEA R4, P6, R12.reuse, R3, 0x2 ;  /* 0x000000030c047211 */ /* 0x050fe200078c10ff */
[----:B------:R-:W4:Y:S03]  /*6b810*/  LDC R9, c[0x0][0x248] ;  /* 0x00009200ff097b82 */ /* 0x000f260000000800 */
[----:B------:R-:W-:-:S02]  /*6b820*/  LEA.HI.X.SX32 R5, R12, R0, 0x2, P6 ;  /* 0x000000000c057211 */ /* 0x000fc400030f16ff */
[----:B--2---:R-:W-:-:S03]  /*6b830*/  LEA R15, R10, R13, 0x1 ;  /* 0x0000000d0a0f7211 */ /* 0x004fc600078e08ff */
[----:B------:R-:W2:Y:S01]  /*6b840*/  LDC R10, c[0x0][0x248] ;  /* 0x00009200ff0a7b82 */ /* 0x000ea20000000800 */
[----:B------:R-:W-:-:S04]  /*6b850*/  LEA R6, P6, R15, R3, 0x2 ;  /* 0x000000030f067211 */ /* 0x000fc800078c10ff */
[----:B------:R-:W-:-:S03]  /*6b860*/  LEA.HI.X.SX32 R7, R15, R0, 0x2, P6 ;  /* 0x000000000f077211 */ /* 0x000fc600030f16ff */
[----:B------:R-:W2:Y:S01]  /*6b870*/  LDC R12, c[0x0][0x248] ;  /* 0x00009200ff0c7b82 */ /* 0x000ea20000000800 */
[----:B---3--:R3:W-:Y:S02]  /*6b880*/  @P2 STG.E desc[UR48][R4.64], R31 ;  /* 0x0000001f04002986 */ /* 0x0087e4000c101930 */
[----:B---3--:R-:W-:-:S04]  /*6b890*/  LEA R4, P2, R13, R3, 0x2 ;  /* 0x000000030d047211 */ /* 0x008fc800078410ff */
[----:B------:R-:W-:Y:S02]  /*6b8a0*/  LEA.HI.X.SX32 R5, R13, R0, 0x2, P2 ;  /* 0x000000000d057211 */ /* 0x000fe400010f16ff */
[----:B------:R-:W-:Y:S01]  /*6b8b0*/  ISETP.LT.AND P2, PT, R34, UR4, !P0 ;  /* 0x0000000422007c0c */ /* 0x000fe2000c741270 */
[----:B------:R-:W-:Y:S01]  /*6b8c0*/  ULDC UR4, c[0x0][0x22c] ;  /* 0x00008b0000047ab9 */ /* 0x000fe20000000800 */
[----:B------:R-:W3:Y:S01]  /*6b8d0*/  LDL.LU R34, [R1+0x1c0c] ;  /* 0x001c0c0001227983 */ /* 0x000ee20000300800 */
[----:B-1----:R-:W-:Y:S01]  /*6b8e0*/  IMAD R8, R8, 0x2, R15 ;  /* 0x0000000208087824 */ /* 0x002fe200078e020f */
[----:B------:R-:W1:Y:S08]  /*6b8f0*/  LDC R13, c[0x0][0x248] ;  /* 0x00009200ff0d7b82 */ /* 0x000e700000000800 */
        /* <DEDUP_REMOVED lines=9> */
[----:B----4-:R-:W-:-:S04]  /*6b990*/  LEA R4, P6, R8, R3, 0x2 ;  /* 0x0000000308047211 */ /* 0x010fc800078c10ff */
[----:B------:R-:W-:Y:S01]  /*6b9a0*/  LEA.HI.X.SX32 R5, R8, R0, 0x2, P6 ;  /* 0x0000000008057211 */ /* 0x000fe200030f16ff */
[----:B------:R-:W-:Y:S02]  /*6b9b0*/  IMAD R8, R9, 0x2, R8 ;  /* 0x0000000209087824 */ /* 0x000fe400078e0208 */
[----:B------:R-:W4:Y:S02]  /*6b9c0*/  LDC R9, c[0x0][0x248] ;  /* 0x00009200ff097b82 */ /* 0x000f240000000800 */
        /* <DEDUP_REMOVED lines=8> */
[----:B------:R-:W3:Y:S04]  /*6ba50*/  LDL.LU R37, [R1+0x1c00] ;  /* 0x001c000001257983 */ /* 0x000ee80000300800 */
[----:B--2---:R1:W-:Y:S01]  /*6ba60*/  @P2 STG.E desc[UR48][R4.64], R35 ;  /* 0x0000002304002986 */ /* 0x0043e2000c101930 */
[----:B------:R-:W-:Y:S01]  /*6ba70*/  ISETP.LT.AND P2, PT, R38, UR4, !P0 ;  /* 0x0000000426007c0c */ /* 0x000fe2000c741270 */
[----:B------:R-:W-:-:S02]  /*6ba80*/  ULDC UR4, c[0x0][0x22c] ;  /* 0x00008b0000047ab9 */ /* 0x000fc40000000800 */
[----:B------:R-:W2:Y:S04]  /*6ba90*/  LDL.LU R38, [R1+0x1bfc] ;  /* 0x001bfc0001267983 */ /* 0x000ea80000300800 */
[----:B------:R4:W-:Y:S01]  /*6baa0*/  @P3 STG.E desc[UR48][R6.64], R36 ;  /* 0x0000002406003986 */ /* 0x0009e2000c101930 */
[----:B------:R-:W-:Y:S01]  /*6bab0*/  ISETP.LT.AND P3, PT, R39, UR4, !P0 ;  /* 0x0000000427007c0c */ /* 0x000fe2000c761270 */
[----:B------:R-:W-:Y:S01]  /*6bac0*/  IMAD R10, R10, 0x2, R11 ;  /* 0x000000020a0a7824 */ /* 0x000fe200078e020b */
[----:B------:R-:W-:Y:S01]  /*6bad0*/  ULDC UR4, c[0x0][0x22c] ;  /* 0x00008b0000047ab9 */ /* 0x000fe20000000800 */
[----:B------:R-:W2:Y:S01]  /*6bae0*/  LDL.LU R39, [R1+0x1bf8] ;  /* 0x001bf80001277983 */ /* 0x000ea20000300800 */
[----:B------:R-:W2:Y:S02]  /*6baf0*/  LDC R11, c[0x0][0x248] ;  /* 0x00009200ff0b7b82 */ /* 0x000ea40000000800 */
[----:B-1----:R-:W-:-:S04]  /*6bb00*/  LEA R4, P6, R10, R3, 0x2 ;  /* 0x000000030a047211 */ /* 0x002fc800078c10ff */
[----:B------:R-:W-:Y:S01]  /*6bb10*/  LEA.HI.X.SX32 R5, R10, R0, 0x2, P6 ;  /* 0x000000000a057211 */ /* 0x000fe200030f16ff */
[----:B------:R-:W-:Y:S02]  /*6bb20*/  IMAD R10, R13, 0x2, R10 ;  /* 0x000000020d0a7824 */ /* 0x000fe400078e020a */
[----:B------:R-:W1:Y:S02]  /*6bb30*/  LDC R13, c[0x0][0x248] ;  /* 0x00009200ff0d7b82 */ /* 0x000e640000000800 */
[----:B----4-:R-:W-:-:S05]  /*6bb40*/  IMAD R8, R9, 0x2, R10 ;  /* 0x0000000209087824 */ /* 0x010fca00078e020a */
[----:B------:R-:W-:-:S04]  /*6bb50*/  LEA R6, P6, R8, R3, 0x2 ;  /* 0x0000000308067211 */ /* 0x000fc800078c10ff */
[----:B------:R-:W-:Y:S01]  /*6bb60*/  LEA.HI.X.SX32 R7, R8, R0, 0x2, P6 ;  /* 0x0000000008077211 */ /* 0x000fe200030f16ff */
[----:B---3--:R3:W-:Y:S02]  /*6bb70*/  @P4 STG.E desc[UR48][R4.64], R37 ;  /* 0x0000002504004986 */ /* 0x0087e4000c101930 */
[----:B---3--:R-:W-:-:S04]  /*6bb80*/  LEA R4, P4, R10, R3, 0x2 ;  /* 0x000000030a047211 */ /* 0x008fc800078810ff */
[----:B------:R-:W-:Y:S02]  /*6bb90*/  LEA.HI.X.SX32 R5, R10, R0, 0x2, P4 ;  /* 0x000000000a057211 */ /* 0x000fe400020f16ff */
[----:B------:R-:W-:Y:S01]  /*6bba0*/  ISETP.LT.AND P4, PT, R40, UR4, !P0 ;  /* 0x0000000428007c0c */ /* 0x000fe2000c781270 */
[----:B------:R-:W-:Y:S01]  /*6bbb0*/  ULDC UR4, c[0x0][0x22c] ;  /* 0x00008b0000047ab9 */ /* 0x000fe20000000800 */
[----:B------:R-:W3:Y:S01]  /*6bbc0*/  LDL.LU R40, [R1+0x1bf4] ;  /* 0x001bf40001287983 */ /* 0x000ee20000300800 */
[----:B------:R-:W-:Y:S01]  /*6bbd0*/  IMAD R9, R15, 0x2, R8 ;  /* 0x000000020f097824 */ /* 0x000fe200078e0208 */
[----:B------:R-:W4:Y:S08]  /*6bbe0*/  LDC R10, c[0x0][0x248] ;  /* 0x00009200ff0a7b82 */ /* 0x000f300000000800 */
        /* <DEDUP_REMOVED lines=10> */
[----:B------:R-:W-:Y:S02]  /*6bc90*/  LEA.HI.X.SX32 R5, R9, R0, 0x2, P6 ;  /* 0x0000000009057211 */ /* 0x000fe400030f16ff */
[----:B------:R-:W-:Y:S02]  /*6bca0*/  LEA R9, R12, R9, 0x1 ;  /* 0x000000090c097211 */ /* 0x000fe400078e08ff */
[----:B------:R-:W2:Y:S03]  /*6bcb0*/  LDC R12, c[0x0][0x248] ;  /* 0x00009200ff0c7b82 */ /* 0x000ea60000000800 */
[----:B------:R-:W-:-:S05]  /*6bcc0*/  IMAD R8, R14, 0x2, R9 ;  /* 0x000000020e087824 */ /* 0x000fca00078e0209 */
[CC--:B------:R-:W-:Y:S01]  /*6bcd0*/  LEA R6, P6, R8.reuse, R3.reuse, 0x2 ;  /* 0x0000000308067211 */ /* 0x0c0fe200078c10ff */
[----:B------:R-:W1:Y:S03]  /*6bce0*/  LDC R14, c[0x0][0x248] ;  /* 0x00009200ff0e7b82 */ /* 0x000e660000000800 */
[----:B------:R-:W-:Y:S01]  /*6bcf0*/  LEA.HI.X.SX32 R7, R8, R0, 0x2, P6 ;  /* 0x0000000008077211 */ /* 0x000fe200030f16ff */
[----:B---3--:R3:W-:Y:S02]  /*6bd00*/  @P3 STG.E desc[UR48][R4.64], R40 ;  /* 0x0000002804003986 */ /* 0x0087e4000c101930 */
[----:B---3--:R-:W-:-:S04]  /*6bd10*/  LEA R4, P3, R9, R3, 0x2 ;  /* 0x0000000309047211 */ /* 0x008fc800078610ff */
[----:B------:R-:W-:Y:S02]  /*6bd20*/  LEA.HI.X.SX32 R5, R9, R0, 0x2, P3 ;  /* 0x0000000009057211 */ /* 0x000fe400018f16ff */
[----:B------:R-:W-:Y:S01]  /*6bd30*/  ISETP.LT.AND P3, PT, R43, UR4, !P0 ;  /* 0x000000042b007c0c */ /* 0x000fe2000c761270 */
[----:B------:R-:W-:Y:S01]  /*6bd40*/  ULDC UR4, c[0x0][0x22c] ;  /* 0x00008b0000047ab9 */ /* 0x000fe20000000800 */
[----:B------:R-:W3:Y:S04]  /*6bd50*/  LDL.LU R43, [R1+0x1be8] ;  /* 0x001be800012b7983 */ /* 0x000ee80000300800 */
[----:B----4-:R4:W-:Y:S01]  /*6bd60*/  @P4 STG.E desc[UR48][R4.64], R41 ;  /* 0x0000002904004986 */ /* 0x0109e2000c101930 */
[----:B------:R-:W-:Y:S01]  /*6bd70*/  ISETP.LT.AND P4, PT, R44, UR4, !P0 ;  /* 0x000000042c007c0c */ /* 0x000fe2000c781270 */
[----:B------:R-:W-:-:S02]  /*6bd80*/  ULDC UR4, c[0x0][0x22c] ;  /* 0x00008b0000047ab9 */ /* 0x000fc40000000800 */
[----:B------:R-:W3:Y:S04]  /*6bd90*/  LDL.LU R44, [R1+0x1be4] ;  /* 0x001be400012c7983 */ /* 0x000ee80000300800 */
[----:B------:R1:W-:Y:S01]  /*6bda0*/  @P5 STG.E desc[UR48][R6.64], R42 ;  /* 0x0000002a06005986 */ /* 0x0003e2000c101930 */
[----:B------:R-:W-:Y:S01]  /*6bdb0*/  ISETP.LT.AND P5, PT, R45, UR4, !P0 ;  /* 0x000000042d007c0c */ /* 0x000fe2000c7a1270 */
[----:B------:R-:W-:Y:S01]  /*6bdc0*/  IMAD R9, R11, 0x2, R8 ;  /* 0x000000020b097824 */ /* 0x000fe200078e0208 */
[----:B------:R-:W-:Y:S01]  /*6bdd0*/  ULDC UR4, c[0x0][0x22c] ;  /* 0x00008b0000047ab9 */ /* 0x000fe20000000800 */
[----:B------:R-:W3:Y:S01]  /*6bde0*/  LDL.LU R45, [R1+0x1be0] ;  /* 0x001be000012d7983 */ /* 0x000ee20000300800 */
[----:B------:R-:W3:Y:S02]  /*6bdf0*/  LDC R11, c[0x0][0x248] ;  /* 0x00009200ff0b7b82 */ /* 0x000ee40000000800 */
[----:B----4-:R-:W-:-:S04]  /*6be00*/  LEA R4, P6, R9, R3, 0x2 ;  /* 0x0000000309047211 */ /* 0x010fc800078c10ff */
[----:B------:R-:W-:Y:S01]  /*6be10*/  LEA.HI.X.SX32 R5, R9, R0, 0x2, P6 ;  /* 0x0000000009057211 */ /* 0x000fe200030f16ff */
[----:B------:R-:W-:Y:S02]  /*6be20*/  IMAD R9, R10, 0x2, R9 ;  /* 0x000000020a097824 */ /* 0x000fe400078e0209 */
[----:B------:R-:W4:Y:S02]  /*6be30*/  LDC R10, c[0x0][0x248] ;  /* 0x00009200ff0a7b82 */ /* 0x000f240000000800 */
[----:B--2---:R-:W-:-:S05]  /*6be40*/  IMAD R8, R12, 0x2, R9 ;  /* 0x000000020c087824 */ /* 0x004fca00078e0209 */
[CC--:B-1----:R-:W-:Y:S01]  /*6be50*/  LEA R6, P6, R8.reuse, R3.reuse, 0x2 ;  /* 0x0000000308067211 */ /* 0x0c2fe200078c10ff */
[----:B------:R-:W1:Y:S03]  /*6be60*/  LDC R12, c[0x0][0x248] ;  /* 0x00009200ff0c7b82 */ /* 0x000e660000000800 */
[----:B------:R-:W-:Y:S01]  /*6be70*/  LEA.HI.X.SX32 R7, R8, R0, 0x2, P6 ;  /* 0x0000000008077211 */ /* 0x000fe200030f16ff */
[----:B---3--:R2:W-:Y:S02]  /*6be80*/  @P2 STG.E desc[UR48][R4.64], R43 ;  /* 0x0000002b04002986 */ /* 0x0085e4000c101930 */
[----:B--2---:R-:W-:-:S04]  /*6be90*/  LEA R4, P2, R9, R3, 0x2 ;  /* 0x0000000309047211 */ /* 0x004fc800078410ff */
[----:B------:R-:W-:Y:S02]  /*6bea0*/  LEA.HI.X.SX32 R5, R9, R0, 0x2, P2 ;  /* 0x0000000009057211 */ /* 0x000fe400010f16ff */
[----:B------:R-:W-:Y:S01]  /*6beb0*/  ISETP.LT.AND P2, PT, R46, UR4, !P0 ;  /* 0x000000042e007c0c */ /* 0x000fe2000c741270 */
[----:B------:R-:W-:Y:S01]  /*6bec0*/  ULDC UR4, c[0x0][0x22c] ;  /* 0x00008b0000047ab9 */ /* 0x000fe20000000800 */
[----:B------:R-:W2:Y:S04]  /*6bed0*/  LDL.LU R46, [R1+0x1bdc] ;  /* 0x001bdc00012e7983 */ /* 0x000ea80000300800 */
[----:B------:R3:W-:Y:S01]  /*6bee0*/  @P3 STG.E desc[UR48][R4.64], R44 ;  /* 0x0000002c04003986 */ /* 0x0007e2000c101930 */
[----:B------:R-:W-:Y:S01]  /*6bef0*/  ISETP.LT.AND P3, PT, R48, UR4, !P0 ;  /* 0x0000000430007c0c */ /* 0x000fe2000c761270 */
[----:B------:R-:W-:-:S02]  /*6bf00*/  ULDC UR4, c[0x0][0x22c] ;  /* 0x00008b0000047ab9 */ /* 0x000fc40000000800 */
[----:B------:R1:W-:Y:S01]  /*6bf10*/  @P4 STG.E desc[UR48][R6.64], R45 ;  /* 0x0000002d06004986 */ /* 0x0003e2000c101930 */
[----:B------:R-:W-:Y:S01]  /*6bf20*/  ISETP.LT.AND P4, PT, R47, UR4, !P0 ;  /* 0x000000042f007c0c */ /* 0x000fe2000c781270 */
[----:B------:R-:W-:Y:S01]  /*6bf30*/  IMAD R9, R13, 0x2, R8 ;  /* 0x000000020d097824 */ /* 0x000fe200078e0208 */
[----:B------:R-:W-:Y:S01]  /*6bf40*/  ULDC UR4, c[0x0][0x22c] ;  /* 0x00008b0000047ab9 */ /* 0x000fe20000000800 */
[----:B------:R-:W2:Y:S01]  /*6bf50*/  LDL.LU R48, [R1+0x1bd8] ;  /* 0x001bd80001307983 */ /* 0x000ea20000300800 */
[----:B------:R-:W2:Y:S03]  /*6bf60*/  LDC R13, c[0x0][0x248] ;  /* 0x00009200ff0d7b82 */ /* 0x000ea60000000800 */
[----:B------:R-:W2:Y:S01]  /*6bf70*/  LDL.LU R47, [R1+0x1bd4] ;  /* 0x001bd400012f7983 */ /* 0x000ea20000300800 */
[----:B---3--:R-:W-:-:S04]  /*6bf80*/  LEA R4, P6, R9, R3, 0x2 ;  /* 0x0000000309047211 */ /* 0x008fc800078c10ff */
[----:B------:R-:W-:Y:S01]  /*6bf90*/  LEA.HI.X.SX32 R5, R9, R0, 0x2, P6 ;  /* 0x0000000009057211 */ /* 0x000fe200030f16ff */
[----:B----4-:R-:W-:Y:S02]  /*6bfa0*/  IMAD R9, R10, 0x2, R9 ;  /* 0x000000020a097824 */ /* 0x010fe400078e0209 */
[----:B------:R-:W3:Y:S02]  /*6bfb0*/  LDC R10, c[0x0][0x248] ;  /* 0x00009200ff0a7b82 */ /* 0x000ee40000000800 */
[----:B------:R-:W-:-:S05]  /*6bfc0*/  IMAD R8, R14, 0x2, R9 ;  /* 0x000000020e087824 */ /* 0x000fca00078e0209 */
[CC--:B-1----:R-:W-:Y:S01]  /*6bfd0*/  LEA R6, P6, R8.reuse, R3.reuse, 0x2 ;  /* 0x0000000308067211 */ /* 0x0c2fe200078c10ff */
[----:B------:R-:W1:Y:S03]  /*6bfe0*/  LDC R14, c[0x0][0x248] ;  /* 0x00009200ff0e7b82 */ /* 0x000e660000000800 */
[----:B------:R-:W-:Y:S01]  /*6bff0*/  LEA.HI.X.SX32 R7, R8, R0, 0x2, P6 ;  /* 0x0000000008077211 */ /* 0x000fe200030f16ff */
[----:B--2---:R2:W-:Y:S02]  /*6c000*/  @P5 STG.E desc[UR48][R4.64], R46 ;  /* 0x0000002e04005986 */ /* 0x0045e4000c101930 */
        /* <DEDUP_REMOVED lines=13> */
[----:B------:R-:W-:Y:S02]  /*6c0e0*/  LEA R9, R11, R8, 0x1 ;  /* 0x000000080b097211 */ /* 0x000fe400078e08ff */
[----:B------:R-:W2:Y:S02]  /*6c0f0*/  LDC R11, c[0x0][0x248] ;  /* 0x00009200ff0b7b82 */ /* 0x000ea40000000800 */
[----:B----4-:R-:W-:-:S04]  /*6c100*/  LEA R4, P6, R9, R3, 0x2 ;  /* 0x0000000309047211 */ /* 0x010fc800078c10ff */
[----:B------:R-:W-:Y:S01]  /*6c110*/  LEA.HI.X.SX32 R5, R9, R0, 0x2, P6 ;  /* 0x0000000009057211 */ /* 0x000fe200030f16ff */
[----:B------:R-:W-:Y:S02]  /*6c120*/  IMAD R9, R12, 0x2, R9 ;  /* 0x000000020c097824 */ /* 0x000fe400078e0209 */
[----:B------:R-:W4:Y:S02]  /*6c130*/  LDC R12, c[0x0][0x248] ;  /* 0x00009200ff0c7b82 */ /* 0x000f240000000800 */
[----:B---3--:R-:W-:-:S05]  /*6c140*/  IMAD R8, R10, 0x2, R9 ;  /* 0x000000020a087824 */ /* 0x008fca00078e0209 */
        /* <DEDUP_REMOVED lines=43> */
[----:B----4-:R-:W-:-:S04]  /*6c400*/  LEA R4, P6, R9, R3, 0x2 ;  /* 0x0000000309047211 */ /* 0x010fc800078c10ff */
[----:B------:R-:W-:Y:S01]  /*6c410*/  LEA.HI.X.SX32 R5, R9, R0, 0x2, P6 ;  /* 0x0000000009057211 */ /* 0x000fe200030f16ff */
[----:B------:R-:W-:Y:S02]  /*6c420*/  IMAD R9, R10, 0x2, R9 ;  /* 0x000000020a097824 */ /* 0x000fe400078e0209 */
[----:B------:R-:W4:Y:S03]  /*6c430*/  LDC R10, c[0x0][0x248] ;  /* 0x00009200ff0a7b82 */ /* 0x000f260000000800 */
[----:B---3--:R-:W-:-:S04]  /*6c440*/  LEA R8, R12, R9, 0x1 ;  /* 0x000000090c087211 */ /* 0x008fc800078e08ff */
        /* <DEDUP_REMOVED lines=68> */
[----:B------:R-:W-:Y:S02]  /*6c890*/  LEA.HI.X.SX32 R5, R9, R0, 0x2, P6 ;  /* 0x0000000009057211 */ /* 0x000fe400030f16ff */
[----:B----4-:R-:W-:Y:S02]  /*6c8a0*/  LEA R9, R12, R9, 0x1 ;  /* 0x000000090c097211 */ /* 0x010fe400078e08ff */
[----:B------:R-:W3:Y:S03]  /*6c8b0*/  LDC R12, c[0x0][0x248] ;  /* 0x00009200ff0c7b82 */ /* 0x000ee60000000800 */
        /* <DEDUP_REMOVED lines=18> */
[----:B------:R-:W2:Y:S03]  /*6c9e0*/  LDL.LU R69, [R1+0x1b80] ;  /* 0x001b800001457983 */ /* 0x000ea60000300800 */
[----:B----4-:R-:W-:-:S04]  /*6c9f0*/  LEA R4, P6, R9, R3, 0x2 ;  /* 0x0000000309047211 */ /* 0x010fc800078c10ff */
[----:B------:R-:W-:Y:S01]  /*6ca00*/  LEA.HI.X.SX32 R5, R9, R0, 0x2, P6 ;  /* 0x0000000009057211 */ /* 0x000fe200030f16ff */
[----:B------:R-:W-:-:S04]  /*6ca10*/  IMAD R9, R10, 0x2, R9 ;  /* 0x000000020a097824 */ /* 0x000fc800078e0209 */
[----:B---3--:R-:W-:Y:S02]  /*6ca20*/  IMAD R10, R12, 0x2, R9 ;  /* 0x000000020c0a7824 */ /* 0x008fe400078e0209 */
[----:B------:R-:W3:Y:S03]  /*6ca30*/  LDC R12, c[0x0][0x248] ;  /* 0x00009200ff0c7b82 */ /* 0x000ee60000000800 */
[----:B-1----:R-:W-:-:S04]  /*6ca40*/  LEA R6, P6, R10, R3, 0x2 ;  /* 0x000000030a067211 */ /* 0x002fc800078c10ff */
[----:B------:R-:W-:Y:S01]  /*6ca50*/  LEA.HI.X.SX32 R7, R10, R0, 0x2, P6 ;  /* 0x000000000a077211 */ /* 0x000fe200030f16ff */
[----:B--2---:R1:W-:Y:S01]  /*6ca60*/  @P2 STG.E desc[UR48][R4.64], R67 ;  /* 0x0000004304002986 */ /* 0x0043e2000c101930 */
[----:B------:R-:W-:-:S04]  /*6ca70*/  LEA R8, P2, R9, R3, 0x2 ;  /* 0x0000000309087211 */ /* 0x000fc800078410ff */
[----:B------:R-:W-:Y:S02]  /*6ca80*/  LEA.HI.X.SX32 R9, R9, R0, 0x2, P2 ;  /* 0x0000000009097211 */ /* 0x000fe400010f16ff */
[----:B------:R-:W-:Y:S01]  /*6ca90*/  ISETP.LT.AND P2, PT, R70, UR4, !P0 ;  /* 0x0000000446007c0c */ /* 0x000fe2000c741270 */
[----:B------:R-:W-:Y:S01]  /*6caa0*/  ULDC UR4, c[0x0][0x22c] ;  /* 0x00008b0000047ab9 */ /* 0x000fe20000000800 */
[----:B------:R-:W2:Y:S04]  /*6cab0*/  LDL.LU R70, [R1+0x1b7c] ;  /* 0x001b7c0001467983 */ /* 0x000ea80000300800 */
[----:B------:R-:W-:Y:S01]  /*6cac0*/  @P3 STG.E desc[UR48][R8.64], R68 ;  /* 0x0000004408003986 */ /* 0x000fe2000c101930 */
[----:B------:R-:W-:Y:S01]  /*6cad0*/  ISETP.LT.AND P3, PT, R72, UR4, !P0 ;  /* 0x0000000448007c0c */ /* 0x000fe2000c761270 */
[----:B------:R-:W-:-:S02]  /*6cae0*/  ULDC UR4, c[0x0][0x22c] ;  /* 0x00008b0000047ab9 */ /* 0x000fc40000000800 */
[----:B------:R4:W-:Y:S01]  /*6caf0*/  @P4 STG.E desc[UR48][R6.64], R69 ;  /* 0x0000004506004986 */ /* 0x0009e2000c101930 */
[----:B------:R-:W-:Y:S01]  /*6cb00*/  ISETP.LT.AND P4, PT, R71, UR4, !P0 ;  /* 0x0000000447007c0c */ /* 0x000fe2000c781270 */
[----:B------:R-:W-:Y:S01]  /*6cb10*/  IMAD R11, R13, 0x2, R10 ;  /* 0x000000020d0b7824 */ /* 0x000fe200078e020a */
[----:B------:R-:W-:Y:S01]  /*6cb20*/  ULDC UR4, c[0x0][0x22c] ;  /* 0x00008b0000047ab9 */ /* 0x000fe20000000800 */
[----:B------:R-:W3:Y:S01]  /*6cb30*/  LDL.LU R72, [R1+0x1b78] ;  /* 0x001b780001487983 */ /* 0x000ee20000300800 */
[----:B------:R-:W3:Y:S03]  /*6cb40*/  LDC R13, c[0x0][0x248] ;  /* 0x00009200ff0d7b82 */ /* 0x000ee60000000800 */
[----:B------:R-:W3:Y:S01]  /*6cb50*/  LDL.LU R71, [R1+0x1b74] ;  /* 0x001b740001477983 */ /* 0x000ee20000300800 */
[----:B-1----:R-:W-:-:S04]  /*6cb60*/  LEA R4, P6, R11, R3, 0x2 ;  /* 0x000000030b047211 */ /* 0x002fc800078c10ff */
[----:B------:R-:W-:Y:S01]  /*6cb70*/  LEA.HI.X.SX32 R5, R11, R0, 0x2, P6 ;  /* 0x000000000b057211 */ /* 0x000fe200030f16ff */
[----:B------:R-:W-:Y:S02]  /*6cb80*/  IMAD R11, R14, 0x2, R11 ;  /* 0x000000020e0b7824 */ /* 0x000fe400078e020b */
[----:B------:R-:W1:Y:S02]  /*6cb90*/  LDC R14, c[0x0][0x248] ;  /* 0x00009200ff0e7b82 */ /* 0x000e640000000800 */
[----:B------:R-:W-:-:S05]  /*6cba0*/  IMAD R10, R16, 0x2, R11 ;  /* 0x00000002100a7824 */ /* 0x000fca00078e020b */
[CC--:B----4-:R-:W-:Y:S01]  /*6cbb0*/  LEA R6, P6, R10.reuse, R3.reuse, 0x2 ;  /* 0x000000030a067211 */ /* 0x0d0fe200078c10ff */
[----:B------:R-:W4:Y:S03]  /*6cbc0*/  LDC R16, c[0x0][0x248] ;  /* 0x00009200ff107b82 */ /* 0x000f260000000800 */
[----:B------:R-:W-:Y:S01]  /*6cbd0*/  LEA.HI.X.SX32 R7, R10, R0, 0x2, P6 ;  /* 0x000000000a077211 */ /* 0x000fe200030f16ff */
[----:B--2---:R2:W-:Y:S01]  /*6cbe0*/  @P5 STG.E desc[UR48][R4.64], R70 ;  /* 0x0000004604005986 */ /* 0x0045e2000c101930 */
[----:B------:R-:W-:-:S04]  /*6cbf0*/  LEA R8, P5, R11, R3, 0x2 ;  /* 0x000000030b087211 */ /* 0x000fc800078a10ff */
[----:B------:R-:W-:Y:S02]  /*6cc00*/  LEA.HI.X.SX32 R9, R11, R0, 0x2, P5 ;  /* 0x000000000b097211 */ /* 0x000fe400028f16ff */
[----:B------:R-:W-:Y:S01]  /*6cc10*/  ISETP.LT.AND P5, PT, R73, UR4, !P0 ;  /* 0x0000000449007c0c */ /* 0x000fe2000c7a1270 */
[----:B------:R-:W-:Y:S01]  /*6cc20*/  ULDC UR4, c[0x0][0x22c] ;  /* 0x00008b0000047ab9 */ /* 0x000fe20000000800 */
[----:B------:R-:W4:Y:S04]  /*6cc30*/  LDL.LU R73, [R1+0x1b70] ;  /* 0x001b700001497983 */ /* 0x000f280000300800 */
[----:B---3--:R-:W-:Y:S01]  /*6cc40*/  @P2 STG.E desc[UR48][R8.64], R71 ;  /* 0x0000004708002986 */ /* 0x008fe2000c101930 */
[----:B------:R-:W-:Y:S01]  /*6cc50*/  ISETP.LT.AND P2, PT, R74, UR4, !P0 ;  /* 0x000000044a007c0c */ /* 0x000fe2000c741270 */
[----:B------:R-:W-:-:S02]  /*6cc60*/  ULDC UR4, c[0x0][0x22c] ;  /* 0x00008b0000047ab9 */ /* 0x000fc40000000800 */
[----:B------:R-:W3:Y:S04]  /*6cc70*/  LDL.LU R74, [R1+0x1b6c] ;  /* 0x001b6c00014a7983 */ /* 0x000ee80000300800 */
[----:B------:R1:W-:Y:S01]  /*6cc80*/  @P3 STG.E desc[UR48][R6.64], R72 ;  /* 0x0000004806003986 */ /* 0x0003e2000c101930 */
[----:B------:R-:W-:Y:S01]  /*6cc90*/  ISETP.LT.AND P3, PT, R75, UR4, !P0 ;  /* 0x000000044b007c0c */ /* 0x000fe2000c761270 */
[----:B------:R-:W-:Y:S02]  /*6cca0*/  ULDC UR4, c[0x0][0x22c] ;  /* 0x00008b0000047ab9 */ /* 0x000fe40000000800 */
[----:B------:R-:W3:Y:S01]  /*6ccb0*/  LDL.LU R75, [R1+0x1b68] ;  /* 0x001b6800014b7983 */ /* 0x000ee20000300800 */
[----:B------:R-:W-:Y:S02]  /*6ccc0*/  LEA R11, R15, R10, 0x1 ;  /* 0x0000000a0f0b7211 */ /* 0x000fe400078e08ff */
[----:B------:R-:W3:Y:S02]  /*6ccd0*/  LDC R15, c[0x0][0x248] ;  /* 0x00009200ff0f7b82 */ /* 0x000ee40000000800 */
[----:B--2---:R-:W-:-:S04]  /*6cce0*/  LEA R4, P6, R11, R3, 0x2 ;  /* 0x000000030b047211 */ /* 0x004fc800078c10ff */
[----:B------:R-:W-:Y:S01]  /*6ccf0*/  LEA.HI.X.SX32 R5, R11, R0, 0x2, P6 ;  /* 0x000000000b057211 */ /* 0x000fe200030f16ff */
[----:B------:R-:W-:Y:S02]  /*6cd00*/  IMAD R11, R12, 0x2, R11 ;  /* 0x000000020c0b7824 */ /* 0x000fe400078e020b */
[----:B------:R-:W2:Y:S02]  /*6cd10*/  LDC R12, c[0x0][0x248] ;  /* 0x00009200ff0c7b82 */ /* 0x000ea40000000800 */
[----:B-1----:R-:W-:-:S05]  /*6cd20*/  IMAD R10, R14, 0x2, R11 ;  /* 0x000000020e0a7824 */ /* 0x002fca00078e020b */
[CC--:B------:R-:W-:Y:S01]  /*6cd30*/  LEA R6, P6, R10.reuse, R3.reuse, 0x2 ;  /* 0x000000030a067211 */ /* 0x0c0fe200078c10ff */
[----:B------:R-:W1:Y:S03]  /*6cd40*/  LDC R14, c[0x0][0x248] ;  /* 0x00009200ff0e7b82 */ /* 0x000e660000000800 */
[----:B------:R-:W-:Y:S01]  /*6cd50*/  LEA.HI.X.SX32 R7, R10, R0, 0x2, P6 ;  /* 0x000000000a077211 */ /* 0x000fe200030f16ff */
[----:B----4-:R4:W-:Y:S01]  /*6cd60*/  @P4 STG.E desc[UR48][R4.64], R73 ;  /* 0x0000004904004986 */ /* 0x0109e2000c101930 */
[----:B------:R-:W-:-:S04]  /*6cd70*/  LEA R8, P4, R11, R3, 0x2 ;  /* 0x000000030b087211 */ /* 0x000fc800078810ff */
[----:B------:R-:W-:Y:S02]  /*6cd80*/  LEA.HI.X.SX32 R9, R11, R0, 0x2, P4 ;  /* 0x000000000b097211 */ /* 0x000fe400020f16ff */
[----:B------:R-:W-:Y:S01]  /*6cd90*/  ISETP.LT.AND P4, PT, R76, UR4, !P0 ;  /* 0x000000044c007c0c */ /* 0x000fe2000c781270 */
[----:B------:R-:W-:Y:S01]  /*6cda0*/  ULDC UR4, c[0x0][0x22c] ;  /* 0x00008b0000047ab9 */ /* 0x000fe20000000800 */
[----:B------:R-:W2:Y:S04]  /*6cdb0*/  LDL.LU R76, [R1+0x1b64] ;  /* 0x001b6400014c7983 */ /* 0x000ea80000300800 */
[----:B---3--:R-:W-:Y:S01]  /*6cdc0*/  @P5 STG.E desc[UR48][R8.64], R74 ;  /* 0x0000004a08005986 */ /* 0x008fe2000c101930 */
        /* <DEDUP_REMOVED lines=11> */
[----:B--2---:R-:W-:Y:S02]  /*6ce80*/  IMAD R11, R12, 0x2, R11 ;  /* 0x000000020c0b7824 */ /* 0x004fe400078e020b */
[----:B------:R-:W2:Y:S02]  /*6ce90*/  LDC R12, c[0x0][0x248] ;  /* 0x00009200ff0c7b82 */ /* 0x000ea40000000800 */
[----:B------:R-:W-:-:S05]  /*6cea0*/  IMAD R10, R16, 0x2, R11 ;  /* 0x00000002100a7824 */ /* 0x000fca00078e020b */
[CC--:B-1----:R-:W-:Y:S01]  /*6ceb0*/  LEA R6, P6, R10.reuse, R3.reuse, 0x2 ;  /* 0x000000030a067211 */ /* 0x0c2fe200078c10ff */
[----:B------:R-:W1:Y:S03]  /*6cec0*/  LDC R16, c[0x0][0x248] ;  /* 0x00009200ff107b82 */ /* 0x000e660000000800 */
[----:B------:R-:W-:Y:S01]  /*6ced0*/  LEA.HI.X.SX32 R7, R10, R0, 0x2, P6 ;  /* 0x000000000a077211 */ /* 0x000fe200030f16ff */
[----:B------:R4:W-:Y:S01]  /*6cee0*/  @P3 STG.E desc[UR48][R4.64], R76 ;  /* 0x0000004c04003986 */ /* 0x0009e2000c101930 */
        /* <DEDUP_REMOVED lines=18> */
[----:B------:R-:W4:Y:S03]  /*6d010*/  LDC R14, c[0x0][0x248] ;  /* 0x00009200ff0e7b82 */ /* 0x000f260000000800 */
[----:B--2---:R-:W-:-:S04]  /*6d020*/  LEA R10, R12, R11, 0x1 ;  /* 0x0000000b0c0a7211 */ /* 0x004fc800078e08ff */
        /* <DEDUP_REMOVED lines=12> */
[----:B------:R3:W-:Y:S01]  /*6d0f0*/  @P4 STG.E desc[UR48][R6.64], R81 ;  /* 0x0000005106004986 */ /* 0x0007e2000c101930 */
[----:B------:R-:W-:Y:S01]  /*6d100*/  ISETP.LT.AND P4, PT, R83, UR4, !P0 ;  /* 0x0000000453007c0c */ /* 0x000fe2000c781270 */
[----:B------:R-:W-:Y:S01]  /*6d110*/  IMAD R11, R13, 0x2, R10 ;  /* 0x000000020d0b7824 */ /* 0x000fe200078e020a */
[----:B------:R-:W-:Y:S01]  /*6d120*/  ULDC UR4, c[0x0][0x22c] ;  /* 0x00008b0000047ab9 */ /* 0x000fe20000000800 */
[----:B------:R-:W3:Y:S01]  /*6d130*/  LDL.LU R84, [R1+0x1b48] ;  /* 0x001b480001547983 */ /* 0x000ee20000300800 */
[----:B------:R-:W1:Y:S03]  /*6d140*/  LDC R13, c[0x0][0x248] ;  /* 0x00009200ff0d7b82 */ /* 0x000e660000000800 */
[----:B------:R-:W3:Y:S01]  /*6d150*/  LDL.LU R83, [R1+0x1b44] ;  /* 0x001b440001537983 */ /* 0x000ee20000300800 */
[----:B--2---:R-:W-:-:S04]  /*6d160*/  LEA R4, P6, R11, R3, 0x2 ;  /* 0x000000030b047211 */ /* 0x004fc800078c10ff */
[----:B------:R-:W-:Y:S01]  /*6d170*/  LEA.HI.X.SX32 R5, R11, R0, 0x2, P6 ;  /* 0x000000000b057211 */ /* 0x000fe200030f16ff */
[----:B----4-:R-:W-:Y:S02]  /*6d180*/  IMAD R11, R14, 0x2, R11 ;  /* 0x000000020e0b7824 */ /* 0x010fe400078e020b */
[----:B------:R-:W2:Y:S02]  /*6d190*/  LDC R14, c[0x0][0x248] ;  /* 0x00009200ff0e7b82 */ /* 0x000ea40000000800 */
[----:B------:R-:W-:-:S05]  /*6d1a0*/  IMAD R10, R16, 0x2, R11 ;  /* 0x00000002100a7824 */ /* 0x000fca00078e020b */
[CC--:B---3--:R-:W-:Y:S01]  /*6d1b0*/  LEA R6, P6, R10.reuse, R3.reuse, 0x2 ;  /* 0x000000030a067211 */ /* 0x0c8fe200078c10ff */
[----:B------:R-:W3:Y:S03]  /*6d1c0*/  LDC R16, c[0x0][0x248] ;  /* 0x00009200ff107b82 */ /* 0x000ee60000000800 */
[----:B------:R-:W-:Y:S01]  /*6d1d0*/  LEA.HI.X.SX32 R7, R10, R0, 0x2, P6 ;  /* 0x000000000a077211 */ /* 0x000fe200030f16ff */
[----:B------:R4:W-:Y:S01]  /*6d1e0*/  @P5 STG.E desc[UR48][R4.64], R82 ;  /* 0x0000005204005986 */ /* 0x0009e2000c101930 */
[----:B------:R-:W-:-:S04]  /*6d1f0*/  LEA R8, P5, R11, R3, 0x2 ;  /* 0x000000030b087211 */ /* 0x000fc800078a10ff */
[----:B------:R-:W-:Y:S02]  /*6d200*/  LEA.HI.X.SX32 R9, R11, R0, 0x2, P5 ;  /* 0x000000000b097211 */ /* 0x000fe400028f16ff */
[----:B------:R-:W-:Y:S01]  /*6d210*/  ISETP.LT.AND P5, PT, R85, UR4, !P0 ;  /* 0x0000000455007c0c */ /* 0x000fe2000c7a1270 */
[----:B------:R-:W-:Y:S01]  /*6d220*/  ULDC UR4, c[0x0][0x22c] ;  /* 0x00008b0000047ab9 */ /* 0x000fe20000000800 */
[----:B------:R-:W3:Y:S04]  /*6d230*/  LDL.LU R85, [R1+0x1b40] ;  /* 0x001b400001557983 */ /* 0x000ee80000300800 */
[----:B------:R-:W-:Y:S01]  /*6d240*/  @P2 STG.E desc[UR48][R8.64], R83 ;  /* 0x0000005308002986 */ /* 0x000fe2000c101930 */
        /* <DEDUP_REMOVED lines=11> */
[----:B-1----:R-:W-:Y:S02]  /*6d300*/  IMAD R11, R12, 0x2, R11 ;  /* 0x000000020c0b7824 */ /* 0x002fe400078e020b */
[----:B------:R-:W1:Y:S02]  /*6d310*/  LDC R12, c[0x0][0x248] ;  /* 0x00009200ff0c7b82 */ /* 0x000e640000000800 */
[----:B--2---:R-:W-:-:S05]  /*6d320*/  IMAD R10, R14, 0x2, R11 ;  /* 0x000000020e0a7824 */ /* 0x004fca00078e020b */
[CC--:B------:R-:W-:Y:S01]  /*6d330*/  LEA R6, P6, R10.reuse, R3.reuse, 0x2 ;  /* 0x000000030a067211 */ /* 0x0c0fe200078c10ff */
[----:B------:R-:W2:Y:S03]  /*6d340*/  LDC R14, c[0x0][0x248] ;  /* 0x00009200ff0e7b82 */ /* 0x000ea60000000800 */
[----:B------:R-:W-:Y:S01]  /*6d350*/  LEA.HI.X.SX32 R7, R10, R0, 0x2, P6 ;  /* 0x000000000a077211 */ /* 0x000fe200030f16ff */
[----:B---3--:R3:W-:Y:S01]  /*6d360*/  @P4 STG.E desc[UR48][R4.64], R85 ;  /* 0x0000005504004986 */ /* 0x0087e2000c101930 */
[----:B------:R-:W-:-:S04]  /*6d370*/  LEA R8, P4, R11, R3, 0x2 ;  /* 0x000000030b087211 */ /* 0x000fc800078810ff */
[----:B------:R-:W-:Y:S02]  /*6d380*/  LEA.HI.X.SX32 R9, R11, R0, 0x2, P4 ;  /* 0x000000000b097211 */ /* 0x000fe400020f16ff */
[----:B------:R-:W-:Y:S01]  /*6d390*/  ISETP.LT.AND P4, PT, R88, UR4, !P0 ;  /* 0x0000000458007c0c */ /* 0x000fe2000c781270 */
[----:B------:R-:W-:Y:S01]  /*6d3a0*/  ULDC UR4, c[0x0][0x22c] ;  /* 0x00008b0000047ab9 */ /* 0x000fe20000000800 */
[----:B------:R-:W4:Y:S04]  /*6d3b0*/  LDL.LU R88, [R1+0x1b34] ;  /* 0x001b340001587983 */ /* 0x000f280000300800 */
[----:B------:R-:W-:Y:S01]  /*6d3c0*/  @P5 STG.E desc[UR48][R8.64], R86 ;  /* 0x0000005608005986 */ /* 0x000fe2000c101930 */
        /* <DEDUP_REMOVED lines=11> */
[----:B-1----:R-:W-:Y:S02]  /*6d480*/  LEA R11, R12, R11, 0x1 ;  /* 0x0000000b0c0b7211 */ /* 0x002fe400078e08ff */
[----:B------:R-:W1:Y:S03]  /*6d490*/  LDC R12, c[0x0][0x248] ;  /* 0x00009200ff0c7b82 */ /* 0x000e660000000800 */
[----:B------:R-:W-:-:S05]  /*6d4a0*/  IMAD R10, R16, 0x2, R11 ;  /* 0x00000002100a7824 */ /* 0x000fca00078e020b */
[CC--:B------:R-:W-:Y:S01]  /*6d4b0*/  LEA R6, P6, R10.reuse, R3.reuse, 0x2 ;  /* 0x000000030a067211 */ /* 0x0c0fe200078c10ff */
[----:B------:R-:W3:Y:S03]  /*6d4c0*/  LDC R16, c[0x0][0x248] ;  /* 0x00009200ff107b82 */ /* 0x000ee60000000800 */
[----:B------:R-:W-:Y:S01]  /*6d4d0*/  LEA.HI.X.SX32 R7, R10, R0, 0x2, P6 ;  /* 0x000000000a077211 */ /* 0x000fe200030f16ff */
[----:B----4-:R4:W-:Y:S01]  /*6d4e0*/  @P3 STG.E desc[UR48][R4.64], R88 ;  /* 0x0000005804003986 */ /* 0x0109e2000c101930 */
[----:B------:R-:W-:-:S04]  /*6d4f0*/  LEA R8, P3, R11, R3, 0x2 ;  /* 0x000000030b087211 */ /* 0x000fc800078610ff */
[----:B------:R-:W-:Y:S02]  /*6d500*/  LEA.HI.X.SX32 R9, R11, R0, 0x2, P3 ;  /* 0x000000000b097211 */ /* 0x000fe400018f16ff */
[----:B------:R-:W-:Y:S01]  /*6d510*/  ISETP.LT.AND P3, PT, R91, UR4, !P0 ;  /* 0x000000045b007c0c */ /* 0x000fe2000c761270 */
[----:B------:R-:W-:Y:S01]  /*6d520*/  ULDC UR4, c[0x0][0x22c] ;  /* 0x00008b0000047ab9 */ /* 0x000fe20000000800 */
[----:B------:R-:W3:Y:S04]  /*6d530*/  LDL.LU R91, [R1+0x1b28] ;  /* 0x001b2800015b7983 */ /* 0x000ee80000300800 */
[----:B--2---:R-:W-:Y:S01]  /*6d540*/  @P4 STG.E desc[UR48][R8.64], R89 ;  /* 0x0000005908004986 */ /* 0x004fe2000c101930 */
        /* <DEDUP_REMOVED lines=13> */
[----:B-1----:R-:W-:-:S05]  /*6d620*/  IMAD R10, R12, 0x2, R11 ;  /* 0x000000020c0a7824 */ /* 0x002fca00078e020b */
[CC--:B------:R-:W-:Y:S01]  /*6d630*/  LEA R6, P6, R10.reuse, R3.reuse, 0x2 ;  /* 0x000000030a067211 */ /* 0x0c0fe200078c10ff */
[----:B------:R-:W1:Y:S03]  /*6d640*/  LDC R12, c[0x0][0x248] ;  /* 0x00009200ff0c7b82 */ /* 0x000e660000000800 */
[----:B------:R-:W-:Y:S01]  /*6d650*/  LEA.HI.X.SX32 R7, R10, R0, 0x2, P6 ;  /* 0x000000000a077211 */ /* 0x000fe200030f16ff */
[----:B---3--:R3:W-:Y:S01]  /*6d660*/  @P2 STG.E desc[UR48][R4.64], R91 ;  /* 0x0000005b04002986 */ /* 0x0087e2000c101930 */
[----:B------:R-:W-:-:S04]  /*6d670*/  LEA R8, P2, R11, R3, 0x2 ;  /* 0x000000030b087211 */ /* 0x000fc800078410ff */
[----:B------:R-:W-:Y:S02]  /*6d680*/  LEA.HI.X.SX32 R9, R11, R0, 0x2, P2 ;  /* 0x000000000b097211 */ /* 0x000fe400010f16ff */
[----:B------:R-:W-:Y:S01]  /*6d690*/  ISETP.LT.AND P2, PT, R94, UR4, !P0 ;  /* 0x000000045e007c0c */ /* 0x000fe2000c741270 */
[----:B------:R-:W-:Y:S01]  /*6d6a0*/  ULDC UR4, c[0x0][0x22c] ;  /* 0x00008b0000047ab9 */ /* 0x000fe20000000800 */
[----:B------:R-:W4:Y:S04]  /*6d6b0*/  LDL.LU R94, [R1+0x1b1c] ;  /* 0x001b1c00015e7983 */ /* 0x000f280000300800 */
[----:B--2---:R-:W-:Y:S01]  /*6d6c0*/  @P3 STG.E desc[UR48][R8.64], R92 ;  /* 0x0000005c08003986 */ /* 0x004fe2000c101930 */
[----:B------:R-:W-:Y:S01]  /*6d6d0*/  ISETP.LT.AND P3, PT, R96, UR4, !P0 ;  /* 0x0000000460007c0c */ /* 0x000fe2000c761270 */
[----:B------:R-:W-:-:S02]  /*6d6e0*/  ULDC UR4, c[0x0][0x22c] ;  /* 0x00008b0000047ab9 */ /* 0x000fc40000000800 */
[----:B------:R2:W-:Y:S01]  /*6d6f0*/  @P4 STG.E desc[UR48][R6.64], R93 ;  /* 0x0000005d06004986 */ /* 0x0005e2000c101930 */
[----:B------:R-:W-:Y:S01]  /*6d700*/  ISETP.LT.AND P4, PT, R95, UR4, !P0 ;  /* 0x000000045f007c0c */ /* 0x000fe2000c781270 */
[----:B------:R-:W-:Y:S01]  /*6d710*/  IMAD R11, R13, 0x2, R10 ;  /* 0x000000020d0b7824 */ /* 0x000fe200078e020a */
[----:B------:R-:W-:Y:S01]  /*6d720*/  ULDC UR4, c[0x0][0x22c] ;  /* 0x00008b0000047ab9 */ /* 0x000fe20000000800 */
[----:B------:R-:W2:Y:S01]  /*6d730*/  LDL.LU R96, [R1+0x1b18] ;  /* 0x001b180001607983 */ /* 0x000ea20000300800 */
[----:B------:R-:W1:Y:S03]  /*6d740*/  LDC R13, c[0x0][0x248] ;  /* 0x00009200ff0d7b82 */ /* 0x000e660000000800 */
[----:B------:R-:W2:Y:S01]  /*6d750*/  LDL.LU R95, [R1+0x1b14] ;  /* 0x001b1400015f7983 */ /* 0x000ea20000300800 */
[----:B---3--:R-:W-:-:S04]  /*6d760*/  LEA R4, P6, R11, R3, 0x2 ;  /* 0x000000030b047211 */ /* 0x008fc800078c10ff */
[----:B------:R-:W-:Y:S01]  /*6d770*/  LEA.HI.X.SX32 R5, R11, R0, 0x2, P6 ;  /* 0x000000000b057211 */ /* 0x000fe200030f16ff */
[----:B----4-:R-:W-:Y:S02]  /*6d780*/  IMAD R11, R14, 0x2, R11 ;  /* 0x000000020e0b7824 */ /* 0x010fe400078e020b */
[----:B------:R-:W3:Y:S02]  /*6d790*/  LDC R14, c[0x0][0x248] ;  /* 0x00009200ff0e7b82 */ /* 0x000ee40000000800 */
[----:B------:R-:W-:-:S05]  /*6d7a0*/  IMAD R10, R16, 0x2, R11 ;  /* 0x00000002100a7824 */ /* 0x000fca00078e020b */
[CC--:B--2---:R-:W-:Y:S01]  /*6d7b0*/  LEA R6, P6, R10.reuse, R3.reuse, 0x2 ;  /* 0x000000030a067211 */ /* 0x0c4fe200078c10ff */
[----:B------:R-:W2:Y:S03]  /*6d7c0*/  LDC R16, c[0x0][0x248] ;  /* 0x00009200ff107b82 */ /* 0x000ea60000000800 */
[----:B------:R-:W-:Y:S01]  /*6d7d0*/  LEA.HI.X.SX32 R7, R10, R0, 0x2, P6 ;  /* 0x000000000a077211 */ /* 0x000fe200030f16ff */
[----:B------:R4:W-:Y:S01]  /*6d7e0*/  @P5 STG.E desc[UR48][R4.64], R94 ;  /* 0x0000005e04005986 */ /* 0x0009e2000c101930 */
        /* <DEDUP_REMOVED lines=17> */
[----:B-1----:R-:W-:Y:S02]  /*6d900*/  IMAD R11, R12, 0x2, R11 ;  /* 0x000000020c0b7824 */ /* 0x002fe400078e020b */
[----:B------:R-:W1:Y:S02]  /*6d910*/  LDC R12, c[0x0][0x248] ;  /* 0x00009200ff0c7b82 */ /* 0x000e640000000800 */
[----:B---3--:R-:W-:-:S05]  /*6d920*/  IMAD R10, R14, 0x2, R11 ;  /* 0x000000020e0a7824 */ /* 0x008fca00078e020b */
[CC--:B------:R-:W-:Y:S01]  /*6d930*/  LEA R6, P6, R10.reuse, R3.reuse, 0x2 ;  /* 0x000000030a067211 */ /* 0x0c0fe200078c10ff */
[----:B------:R-:W3:Y:S03]  /*6d940*/  LDC R14, c[0x0][0x248] ;  /* 0x00009200ff0e7b82 */ /* 0x000ee60000000800 */
[----:B------:R-:W-:Y:S01]  /*6d950*/  LEA.HI.X.SX32 R7, R10, R0, 0x2, P6 ;  /* 0x000000000a077211 */ /* 0x000fe200030f16ff */
[----:B--2---:R2:W-:Y:S01]  /*6d960*/  @P4 STG.E desc[UR48][R4.64], R97 ;  /* 0x0000006104004986 */ /* 0x0045e2000c101930 */
        /* <DEDUP_REMOVED lines=15> */
[----:B--2---:R-:W-:-:S04]  /*6da60*/  LEA R4, P6, R11, R3, 0x2 ;  /* 0x000000030b047211 */ /* 0x004fc800078c10ff */
[----:B------:R-:W-:Y:S01]  /*6da70*/  LEA.HI.X.SX32 R5, R11, R0, 0x2, P6 ;  /* 0x000000000b057211 */ /* 0x000fe200030f16ff */
[----:B-1----:R-:W-:Y:S02]  /*6da80*/  IMAD R11, R12, 0x2, R11 ;  /* 0x000000020c0b7824 */ /* 0x002fe400078e020b */
[----:B------:R-:W1:Y:S02]  /*6da90*/  LDC R12, c[0x0][0x248] ;  /* 0x00009200ff0c7b82 */ /* 0x000e640000000800 */
[----:B------:R-:W-:-:S05]  /*6daa0*/  IMAD R10, R16, 0x2, R11 ;  /* 0x00000002100a7824 */ /* 0x000fca00078e020b */
[CC--:B------:R-:W-:Y:S01]  /*6dab0*/  LEA R6, P6, R10.reuse, R3.reuse, 0x2 ;  /* 0x000000030a067211 */ /* 0x0c0fe200078c10ff */
[----:B------:R-:W2:Y:S03]  /*6dac0*/  LDC R16, c[0x0][0x248] ;  /* 0x00009200ff107b82 */ /* 0x000ea60000000800 */
        /* <DEDUP_REMOVED lines=21> */
[----:B-1----:R-:W-:-:S04]  /*6dc20*/  LEA R10, R12, R11, 0x1 ;  /* 0x0000000b0c0a7211 */ /* 0x002fc800078e08ff */
[CC--:B------:R-:W-:Y:S01]  /*6dc30*/  LEA R6, P6, R10.reuse, R3.reuse, 0x2 ;  /* 0x000000030a067211 */ /* 0x0c0fe200078c10ff */
[----:B------:R-:W1:Y:S03]  /*6dc40*/  LDC R12, c[0x0][0x248] ;  /* 0x00009200ff0c7b82 */ /* 0x000e660000000800 */
        /* <DEDUP_REMOVED lines=126> */
[----:B------:R-:W3:Y:S04]  /*6e430*/  LDL.LU R121, [R1+0x1ab0] ;  /* 0x001ab00001797983 */ /* 0x000ee80000300800 */
[----:B------:R2:W-:Y:S01]  /*6e440*/  @P2 STG.E desc[UR48][R8.64], R119 ;  /* 0x0000007708002986 */ /* 0x0005e2000c101930 */
[----:B------:R-:W-:Y:S01]  /*6e450*/  ISETP.LT.AND P2, PT, R124, UR4, !P0 ;  /* 0x000000047c007c0c */ /* 0x000fe2000c741270 */
[----:B------:R-:W-:-:S02]  /*6e460*/  ULDC UR4, c[0x0][0x22c] ;  /* 0x00008b0000047ab9 */ /* 0x000fc40000000800 */
[----:B------:R2:W-:Y:S01]  /*6e470*/  @P3 STG.E desc[UR48][R6.64], R120 ;  /* 0x0000007806003986 */ /* 0x0005e2000c101930 */
[----:B------:R-:W-:Y:S01]  /*6e480*/  ISETP.LT.AND P3, PT, R122, UR4, !P0 ;  /* 0x000000047a007c0c */ /* 0x000fe2000c761270 */
[----:B------:R-:W-:Y:S02]  /*6e490*/  ULDC UR4, c[0x0][0x22c] ;  /* 0x00008b0000047ab9 */ /* 0x000fe40000000800 */
[----:B------:R-:W2:Y:S04]  /*6e4a0*/  LDL.LU R124, [R1+0x1aac] ;  /* 0x001aac00017c7983 */ /* 0x000ea80000300800 */
[----:B------:R-:W2:Y:S01]  /*6e4b0*/  LDL.LU R122, [R1+0x1aa8] ;  /* 0x001aa800017a7983 */ /* 0x000ea20000300800 */
[----:B------:R-:W-:Y:S02]  /*6e4c0*/  LEA R11, R15, R10, 0x1 ;  /* 0x0000000a0f0b7211 */ /* 0x000fe400078e08ff */
[----:B------:R-:W2:Y:S02]  /*6e4d0*/  LDC R15, c[0x0][0x248] ;  /* 0x00009200ff0f7b82 */ /* 0x000ea40000000800 */
[----:B----4-:R-:W-:-:S04]  /*6e4e0*/  LEA R4, P6, R11, R3, 0x2 ;  /* 0x000000030b047211 */ /* 0x010fc800078c10ff */
[----:B------:R-:W-:Y:S01]  /*6e4f0*/  LEA.HI.X.SX32 R5, R11, R0, 0x2, P6 ;  /* 0x000000000b057211 */ /* 0x000fe200030f16ff */
[----:B-1----:R-:W-:Y:S02]  /*6e500*/  IMAD R11, R12, 0x2, R11 ;  /* 0x000000020c0b7824 */ /* 0x002fe400078e020b */
[----:B------:R-:W1:Y:S02]  /*6e510*/  LDC R12, c[0x0][0x248] ;  /* 0x00009200ff0c7b82 */ /* 0x000e640000000800 */
[----:B---3--:R3:W-:Y:S01]  /*6e520*/  @P4 STG.E desc[UR48][R4.64], R121 ;  /* 0x0000007904004986 */ /* 0x0087e2000c101930 */
[----:B--2---:R-:W-:-:S04]  /*6e530*/  LEA R8, P4, R11, R3, 0x2 ;  /* 0x000000030b087211 */ /* 0x004fc800078810ff */
[----:B------:R-:W-:Y:S02]  /*6e540*/  LEA.HI.X.SX32 R9, R11, R0, 0x2, P4 ;  /* 0x000000000b097211 */ /* 0x000fe400020f16ff */
[----:B------:R-:W-:Y:S01]  /*6e550*/  ISETP.LT.AND P4, PT, R123, UR4, !P0 ;  /* 0x000000047b007c0c */ /* 0x000fe2000c781270 */
[----:B------:R-:W-:Y:S01]  /*6e560*/  ULDC UR4, c[0x0][0x22c] ;  /* 0x00008b0000047ab9 */ /* 0x000fe20000000800 */
[----:B------:R-:W2:Y:S04]  /*6e570*/  LDL.LU R123, [R1+0x1aa4] ;  /* 0x001aa400017b7983 */ /* 0x000ea80000300800 */
[----:B------:R4:W-:Y:S01]  /*6e580*/  @P5 STG.E desc[UR48][R8.64], R122 ;  /* 0x0000007a08005986 */ /* 0x0009e2000c101930 */
[----:B------:R-:W-:Y:S01]  /*6e590*/  ISETP.LT.AND P5, PT, R125, UR4, !P0 ;  /* 0x000000047d007c0c */ /* 0x000fe2000c7a1270 */
[----:B------:R-:W-:Y:S01]  /*6e5a0*/  IMAD R10, R14, 0x2, R11 ;  /* 0x000000020e0a7824 */ /* 0x000fe200078e020b */
[----:B------:R-:W-:Y:S01]  /*6e5b0*/  ULDC UR4, c[0x0][0x22c] ;  /* 0x00008b0000047ab9 */ /* 0x000fe20000000800 */
[----:B------:R-:W4:Y:S01]  /*6e5c0*/  LDL.LU R125, [R1+0x1aa0] ;  /* 0x001aa000017d7983 */ /* 0x000f220000300800 */
[----:B------:R-:W4:Y:S01]  /*6e5d0*/  LDC R14, c[0x0][0x248] ;  /* 0x00009200ff0e7b82 */ /* 0x000f220000000800 */
[----:B------:R-:W-:Y:S01]  /*6e5e0*/  IMAD R11, R13, 0x2, R10 ;  /* 0x000000020d0b7824 */ /* 0x000fe200078e020a */
[----:B------:R-:W-:-:S04]  /*6e5f0*/  LEA R6, P6, R10, R3, 0x2 ;  /* 0x000000030a067211 */ /* 0x000fc800078c10ff */
[-C--:B------:R-:W-:Y:S02]  /*6e600*/  LEA.HI.X.SX32 R7, R10, R0.reuse, 0x2, P6 ;  /* 0x000000000a077211 */ /* 0x080fe400030f16ff */
[C---:B---3--:R-:W-:Y:S01]  /*6e610*/  LEA R4, P6, R11.reuse, R3, 0x2 ;  /* 0x000000030b047211 */ /* 0x048fe200078c10ff */
[----:B------:R-:W3:Y:S03]  /*6e620*/  LDC R13, c[0x0][0x248] ;  /* 0x00009200ff0d7b82 */ /* 0x000ee60000000800 */
[----:B------:R-:W-:Y:S01]  /*6e630*/  LEA.HI.X.SX32 R5, R11, R0, 0x2, P6 ;  /* 0x000000000b057211 */ /* 0x000fe200030f16ff */
[----:B-1----:R-:W-:-:S04]  /*6e640*/  IMAD R11, R12, 0x2, R11 ;  /* 0x000000020c0b7824 */ /* 0x002fc800078e020b */
[----:B------:R-:W1:Y:S01]  /*6e650*/  LDC R12, c[0x0][0x248] ;  /* 0x00009200ff0c7b82 */ /* 0x000e620000000800 */
[----:B--2---:R2:W-:Y:S04]  /*6e660*/  @P2 STG.E desc[UR48][R6.64], R123 ;  /* 0x0000007b06002986 */ /* 0x0045e8000c101930 */
[----:B------:R3:W-:Y:S01]  /*6e670*/  @P3 STG.E desc[UR48][R4.64], R124 ;  /* 0x0000007c04003986 */ /* 0x0007e2000c101930 */
[C---:B----4-:R-:W-:Y:S02]  /*6e680*/  LEA R8, P3, R11.reuse, R3, 0x2 ;  /* 0x000000030b087211 */ /* 0x050fe400078610ff */
[----:B------:R-:W-:Y:S01]  /*6e690*/  ISETP.LT.AND P2, PT, R126, UR4, !P0 ;  /* 0x000000047e007c0c */ /* 0x000fe2000c741270 */
[----:B------:R-:W-:Y:S01]  /*6e6a0*/  ULDC UR4, c[0x0][0x22c] ;  /* 0x00008b0000047ab9 */ /* 0x000fe20000000800 */
[----:B------:R-:W-:Y:S01]  /*6e6b0*/  LEA.HI.X.SX32 R9, R11, R0, 0x2, P3 ;  /* 0x000000000b097211 */ /* 0x000fe200018f16ff */
[----:B------:R-:W4:Y:S01]  /*6e6c0*/  LDL.LU R126, [R1+0x1a9c] ;  /* 0x001a9c00017e7983 */ /* 0x000f220000300800 */
[----:B------:R-:W-:Y:S01]  /*6e6d0*/  ISETP.LT.AND P3, PT, R127, UR4, !P0 ;  /* 0x000000047f007c0c */ /* 0x000fe2000c761270 */
[----:B------:R-:W-:-:S02]  /*6e6e0*/  ULDC UR4, c[0x0][0x22c] ;  /* 0x00008b0000047ab9 */ /* 0x000fc40000000800 */
[----:B------:R-:W4:Y:S04]  /*6e6f0*/  LDL.LU R127, [R1+0x1a98] ;  /* 0x001a9800017f7983 */ /* 0x000f280000300800 */
[----:B------:R1:W-:Y:S01]  /*6e700*/  @P4 STG.E desc[UR48][R8.64], R125 ;  /* 0x0000007d08004986 */ /* 0x0003e2000c101930 */
[----:B------:R-:W-:Y:S01]  /*6e710*/  ISETP.LT.AND P4, PT, R128, UR4, !P0 ;  /* 0x0000000480007c0c */ /* 0x000fe2000c781270 */
[----:B------:R-:W-:Y:S01]  /*6e720*/  IMAD R10, R16, 0x2, R11 ;  /* 0x00000002100a7824 */ /* 0x000fe200078e020b */
[----:B------:R-:W-:Y:S01]  /*6e730*/  ULDC UR4, c[0x0][0x22c] ;  /* 0x00008b0000047ab9 */ /* 0x000fe20000000800 */
[----:B------:R-:W4:Y:S01]  /*6e740*/  LDL.LU R128, [R1+0x1a94] ;  /* 0x001a940001807983 */ /* 0x000f220000300800 */
[----:B------:R-:W4:Y:S01]  /*6e750*/  LDC R16, c[0x0][0x248] ;  /* 0x00009200ff107b82 */ /* 0x000f220000000800 */
[----:B------:R-:W-:Y:S01]  /*6e760*/  IMAD R11, R15, 0x2, R10 ;  /* 0x000000020f0b7824 */ /* 0x000fe200078e020a */
[----:B--2---:R-:W-:-:S04]  /*6e770*/  LEA R6, P6, R10, R3, 0x2 ;  /* 0x000000030a067211 */ /* 0x004fc800078c10ff */
[-C--:B------:R-:W-:Y:S02]  /*6e780*/  LEA.HI.X.SX32 R7, R10, R0.reuse, 0x2, P6 ;  /* 0x000000000a077211 */ /* 0x080fe400030f16ff */
[C---:B---3--:R-:W-:Y:S01]  /*6e790*/  LEA R4, P6, R11.reuse, R3, 0x2 ;  /* 0x000000030b047211 */ /* 0x048fe200078c10ff */
[----:B------:R-:W2:Y:S03]  /*6e7a0*/  LDC R15, c[0x0][0x248] ;  /* 0x00009200ff0f7b82 */ /* 0x000ea60000000800 */
[----:B------:R-:W-:Y:S01]  /*6e7b0*/  LEA.HI.X.SX32 R5, R11, R0, 0x2, P6 ;  /* 0x000000000b057211 */ /* 0x000fe200030f16ff */
[----:B-1----:R-:W-:-:S05]  /*6e7c0*/  IMAD R11, R12, 0x2, R11 ;  /* 0x000000020c0b7824 */ /* 0x002fca00078e020b */
[----:B------:R-:W-:-:S04]  /*6e7d0*/  LEA R8, P6, R11, R3, 0x2 ;  /* 0x000000030b087211 */ /* 0x000fc800078c10ff */
[----:B------:R-:W-:Y:S01]  /*6e7e0*/  LEA.HI.X.SX32 R9, R11, R0, 0x2, P6 ;  /* 0x000000000b097211 */ /* 0x000fe200030f16ff */
[----:B----4-:R1:W-:Y:S01]  /*6e7f0*/  @P5 STG.E desc[UR48][R6.64], R126 ;  /* 0x0000007e06005986 */ /* 0x0103e2000c101930 */
[----:B------:R-:W-:Y:S01]  /*6e800*/  ISETP.LT.AND P5, PT, R129, UR4, !P0 ;  /* 0x0000000481007c0c */ /* 0x000fe2000c7a1270 */
[----:B------:R-:W-:Y:S02]  /*6e810*/  ULDC UR4, c[0x0][0x22c] ;  /* 0x00008b0000047ab9 */ /* 0x000fe40000000800 */
[----:B------:R3:W-:Y:S01]  /*6e820*/  @P2 STG.E desc[UR48][R4.64], R127 ;  /* 0x0000007f04002986 */ /* 0x0007e2000c101930 */
[----:B------:R-:W-:Y:S01]  /*6e830*/  ISETP.LT.AND P2, PT, R130, UR4, !P0 ;  /* 0x0000000482007c0c */ /* 0x000fe2000c741270 */
[----:B------:R-:W-:Y:S02]  /*6e840*/  ULDC UR4, c[0x0][0x22c] ;  /* 0x00008b0000047ab9 */ /* 0x000fe40000000800 */
[----:B------:R-:W4:Y:S04]  /*6e850*/  LDL.LU R129, [R1+0x1a90] ;  /* 0x001a900001817983 */ /* 0x000f280000300800 */
[----:B------:R4:W-:Y:S01]  /*6e860*/  @P3 STG.E desc[UR48][R8.64], R128 ;  /* 0x0000008008003986 */ /* 0x0009e2000c101930 */
[----:B------:R-:W-:Y:S01]  /*6e870*/  ISETP.LT.AND P3, PT, R131, UR4, !P0 ;  /* 0x0000000483007c0c */ /* 0x000fe2000c761270 */
[----:B------:R-:W-:-:S02]  /*6e880*/  ULDC UR4, c[0x0][0x22c] ;  /* 0x00008b0000047ab9 */ /* 0x000fc40000000800 */
[----:B------:R-:W4:Y:S04]  /*6e890*/  LDL.LU R130, [R1+0x1a8c] ;  /* 0x001a8c0001827983 */ /* 0x000f280000300800 */
[----:B------:R-:W4:Y:S01]  /*6e8a0*/  LDL.LU R131, [R1+0x1a88] ;  /* 0x001a880001837983 */ /* 0x000f220000300800 */
[----:B------:R-:W-:Y:S02]  /*6e8b0*/  LEA R12, R14, R11, 0x1 ;  /* 0x0000000b0e0c7211 */ /* 0x000fe400078e08ff */
[----:B------:R-:W4:Y:S02]  /*6e8c0*/  LDC R14, c[0x0][0x248] ;  /* 0x00009200ff0e7b82 */ /* 0x000f240000000800 */
[----:B------:R-:W-:Y:S01]  /*6e8d0*/  LEA R10, P6, R12, R3, 0x2 ;  /* 0x000000030c0a7211 */ /* 0x000fe200078c10ff */
[----:B-1----:R-:W-:-:S03]  /*6e8e0*/  IMAD R6, R13, 0x2, R12 ;  /* 0x000000020d067824 */ /* 0x002fc600078e020c */
[-C--:B------:R-:W-:Y:S01]  /*6e8f0*/  LEA.HI.X.SX32 R11, R12, R0.reuse, 0x2, P6 ;  /* 0x000000000c0b7211 */ /* 0x080fe200030f16ff */
[----:B--2---:R-:W-:Y:S01]  /*6e900*/  IMAD R12, R15, 0x2, R6 ;  /* 0x000000020f0c7824 */ /* 0x004fe200078e0206 */
[CC--:B---3--:R-:W-:Y:S01]  /*6e910*/  LEA R4, P6, R6.reuse, R3.reuse, 0x2 ;  /* 0x0000000306047211 */ /* 0x0c8fe200078c10ff */
[----:B------:R-:W1:Y:S03]  /*6e920*/  LDC R13, c[0x0][0x248] ;  /* 0x00009200ff0d7b82 */ /* 0x000e660000000800 */
[----:B------:R-:W-:Y:S02]  /*6e930*/  LEA.HI.X.SX32 R5, R6, R0, 0x2, P6 ;  /* 0x0000000006057211 */ /* 0x000fe400030f16ff */
[----:B------:R-:W-:-:S03]  /*6e940*/  LEA R6, P6, R12, R3, 0x2 ;  /* 0x000000030c067211 */ /* 0x000fc600078c10ff */
[----:B------:R-:W2:Y:S01]  /*6e950*/  LDC R15, c[0x0][0x248] ;  /* 0x00009200ff0f7b82 */ /* 0x000ea20000000800 */
[----:B------:R-:W-:Y:S01]  /*6e960*/  LEA.HI.X.SX32 R7, R12, R0, 0x2, P6 ;  /* 0x000000000c077211 */ /* 0x000fe200030f16ff */
[----:B------:R-:W-:-:S06]  /*6e970*/  IMAD R12, R17, 0x2, R12 ;  /* 0x00000002110c7824 */ /* 0x000fcc00078e020c */
[----:B------:R-:W3:Y:S01]  /*6e980*/  LDC R17, c[0x0][0x248] ;  /* 0x00009200ff117b82 */ /* 0x000ee20000000800 */
[----:B----4-:R4:W-:Y:S01]  /*6e990*/  @P4 STG.E desc[UR48][R10.64], R129 ;  /* 0x000000810a004986 */ /* 0x0109e2000c101930 */
[----:B------:R-:W-:Y:S01]  /*6e9a0*/  ISETP.LT.AND P4, PT, R137, UR4, !P0 ;  /* 0x0000000489007c0c */ /* 0x000fe2000c781270 */
[----:B------:R-:W-:Y:S02]  /*6e9b0*/  ULDC UR4, c[0x0][0x22c] ;  /* 0x00008b0000047ab9 */ /* 0x000fe40000000800 */
[----:B------:R-:W2:Y:S04]  /*6e9c0*/  LDL.LU R137, [R1+0x1a84] ;  /* 0x001a840001897983 */ /* 0x000ea80000300800 */
[----:B------:R1:W-:Y:S01]  /*6e9d0*/  @P5 STG.E desc[UR48][R4.64], R130 ;  /* 0x0000008204005986 */ /* 0x0003e2000c101930 */
[----:B------:R-:W-:Y:S01]  /*6e9e0*/  ISETP.LT.AND P5, PT, R132, UR4, !P0 ;  /* 0x0000000484007c0c */ /* 0x000fe2000c7a1270 */
[----:B------:R-:W-:-:S02]  /*6e9f0*/  ULDC UR4, c[0x0][0x22c] ;  /* 0x00008b0000047ab9 */ /* 0x000fc40000000800 */
[----:B------:R3:W-:Y:S01]  /*6ea00*/  @P2 STG.E desc[UR48][R6.64], R131 ;  /* 0x0000008306002986 */ /* 0x0007e2000c101930 */
[CC--:B------:R-:W-:Y:S01]  /*6ea10*/  LEA R8, P2, R12.reuse, R3.reuse, 0x2 ;  /* 0x000000030c087211 */ /* 0x0c0fe200078410ff */
[----:B----4-:R-:W4:Y:S02]  /*6ea20*/  LDC R11, c[0x0][0x248] ;  /* 0x00009200ff0b7b82 */ /* 0x010f240000000800 */
[----:B------:R-:W4:Y:S01]  /*6ea30*/  LDL.LU R132, [R1+0x1a80] ;  /* 0x001a800001847983 */ /* 0x000f220000300800 */
[----:B------:R-:W-:Y:S02]  /*6ea40*/  LEA.HI.X.SX32 R9, R12, R0, 0x2, P2 ;  /* 0x000000000c097211 */ /* 0x000fe400010f16ff */
[----:B------:R-:W-:Y:S01]  /*6ea50*/  ISETP.LT.AND P2, PT, R133, UR4, !P0 ;  /* 0x0000000485007c0c */ /* 0x000fe2000c741270 */
[----:B------:R-:W-:Y:S01]  /*6ea60*/  IMAD R10, R19, 0x2, R12 ;  /* 0x00000002130a7824 */ /* 0x000fe200078e020c */
[----:B------:R-:W2:Y:S01]  /*6ea70*/  LDL.LU R133, [R1+0x1a7c] ;  /* 0x001a7c0001857983 */ /* 0x000ea20000300800 */
[----:B------:R-:W-:Y:S01]  /*6ea80*/  ULDC UR4, c[0x0][0x22c] ;  /* 0x00008b0000047ab9 */ /* 0x000fe20000000800 */
[----:B------:R-:W2:Y:S02]  /*6ea90*/  LDC R12, c[0x0][0x248] ;  /* 0x00009200ff0c7b82 */ /* 0x000ea40000000800 */
[----:B-1----:R-:W-:-:S04]  /*6eaa0*/  LEA R4, P6, R10, R3, 0x2 ;  /* 0x000000030a047211 */ /* 0x002fc800078c10ff */
[----:B------:R-:W-:Y:S01]  /*6eab0*/  LEA.HI.X.SX32 R5, R10, R0, 0x2, P6 ;  /* 0x000000000a057211 */ /* 0x000fe200030f16ff */
[----:B---3--:R-:W-:Y:S01]  /*6eac0*/  IMAD R7, R13, 0x2, R10 ;  /* 0x000000020d077824 */ /* 0x008fe200078e020a */
[----:B------:R-:W1:Y:S01]  /*6ead0*/  LDC R19, c[0x0][0x248] ;  /* 0x00009200ff137b82 */ /* 0x000e620000000800 */
[----:B----4-:R3:W-:Y:S01]  /*6eae0*/  @P3 STG.E desc[UR48][R8.64], R132 ;  /* 0x0000008408003986 */ /* 0x0107e2000c101930 */
[----:B------:R-:W-:Y:S01]  /*6eaf0*/  ISETP.LT.AND P3, PT, R134, UR4, !P0 ;  /* 0x0000000486007c0c */ /* 0x000fe2000c761270 */
[----:B------:R-:W-:-:S05]  /*6eb00*/  ULDC UR4, c[0x0][0x22c] ;  /* 0x00008b0000047ab9 */ /* 0x000fca0000000800 */
[----:B------:R-:W4:Y:S01]  /*6eb10*/  LDC R13, c[0x0][0x248] ;  /* 0x00009200ff0d7b82 */ /* 0x000f220000000800 */
[----:B------:R-:W4:Y:S04]  /*6eb20*/  LDL.LU R134, [R1+0x1a78] ;  /* 0x001a780001867983 */ /* 0x000f280000300800 */
[----:B--2---:R2:W-:Y:S01]  /*6eb30*/  @P4 STG.E desc[UR48][R4.64], R133 ;  /* 0x0000008504004986 */ /* 0x0045e2000c101930 */
[----:B------:R-:W-:Y:S01]  /*6eb40*/  ISETP.LT.AND P4, PT, R135, UR4, !P0 ;  /* 0x0000000487007c0c */ /* 0x000fe2000c781270 */
[----:B------:R-:W-:Y:S01]  /*6eb50*/  IMAD R10, R14, 0x2, R7 ;  /* 0x000000020e0a7824 */ /* 0x000fe200078e0207 */
[C---:B------:R-:W-:Y:S01]  /*6eb60*/  LEA R6, P6, R7.reuse, R3, 0x2 ;  /* 0x0000000307067211 */ /* 0x040fe200078c10ff */
[----:B------:R-:W2:Y:S01]  /*6eb70*/  LDL.LU R135, [R1+0x1a74] ;  /* 0x001a740001877983 */ /* 0x000ea20000300800 */
[----:B------:R-:W-:Y:S01]  /*6eb80*/  ULDC UR4, c[0x0][0x22c] ;  /* 0x00008b0000047ab9 */ /* 0x000fe20000000800 */
[----:B------:R-:W1:Y:S01]  /*6eb90*/  LDC R14, c[0x0][0x248] ;  /* 0x00009200ff0e7b82 */ /* 0x000e620000000800 */
[----:B------:R-:W-:-:S02]  /*6eba0*/  LEA.HI.X.SX32 R7, R7, R0, 0x2, P6 ;  /* 0x0000000007077211 */ /* 0x000fc400030f16ff */
[----:B---3--:R-:W-:Y:S01]  /*6ebb0*/  LEA R8, P6, R10, R3, 0x2 ;  /* 0x000000030a087211 */ /* 0x008fe200078c10ff */
[----:B------:R-:W-:-:S03]  /*6ebc0*/  IMAD R11, R11, 0x2, R10 ;  /* 0x000000020b0b7824 */ /* 0x000fc600078e020a */
[----:B------:R-:W-:Y:S02]  /*6ebd0*/  LEA.HI.X.SX32 R9, R10, R0, 0x2, P6 ;  /* 0x000000000a097211 */ /* 0x000fe400030f16ff */
[----:B------:R-:W-:-:S04]  /*6ebe0*/  LEA R12, R12, R11, 0x1 ;  /* 0x0000000b0c0c7211 */ /* 0x000fc800078e08ff */
[-C--:B------:R-:W-:Y:S01]  /*6ebf0*/  LEA R10, P6, R12, R3.reuse, 0x2 ;  /* 0x000000030c0a7211 */ /* 0x080fe200078c10ff */
[----:B----4-:R3:W-:Y:S01]  /*6ec00*/  @P5 STG.E desc[UR48][R6.64], R134 ;  /* 0x0000008606005986 */ /* 0x0107e2000c101930 */
[----:B------:R-:W-:Y:S01]  /*6ec10*/  ISETP.LT.AND P5, PT, R138, UR4, !P0 ;  /* 0x000000048a007c0c */ /* 0x000fe2000c7a1270 */
[----:B------:R-:W-:Y:S02]  /*6ec20*/  ULDC UR4, c[0x0][0x22c] ;  /* 0x00008b0000047ab9 */ /* 0x000fe40000000800 */
[----:B------:R-:W4:Y:S04]  /*6ec30*/  LDL.LU R138, [R1+0x1a70] ;  /* 0x001a7000018a7983 */ /* 0x000f280000300800 */
[----:B--2---:R2:W-:Y:S01]  /*6ec40*/  @P2 STG.E desc[UR48][R8.64], R135 ;  /* 0x0000008708002986 */ /* 0x0045e2000c101930 */
[----:B------:R-:W-:-:S03]  /*6ec50*/  LEA R4, P2, R11, R3, 0x2 ;  /* 0x000000030b047211 */ /* 0x000fc600078410ff */
[----:B------:R-:W4:Y:S01]  /*6ec60*/  LDL.LU R157, [R1+0x278] ;  /* 0x00027800019d7983 */ /* 0x000f220000300800 */
[-C--:B------:R-:W-:Y:S02]  /*6ec70*/  LEA.HI.X.SX32 R5, R11, R0.reuse, 0x2, P2 ;  /* 0x000000000b057211 */ /* 0x080fe400010f16ff */
[----:B------:R-:W-:Y:S01]  /*6ec80*/  ISETP.LT.AND P2, PT, R139, UR4, !P0 ;  /* 0x000000048b007c0c */ /* 0x000fe2000c741270 */
[----:B------:R-:W-:Y:S01]  /*6ec90*/  ULDC UR4, c[0x0][0x22c] ;  /* 0x00008b0000047ab9 */ /* 0x000fe20000000800 */
[----:B------:R-:W4:Y:S01]  /*6eca0*/  LDL.LU R139, [R1+0x1a6c] ;  /* 0x001a6c00018b7983 */ /* 0x000f220000300800 */
[----:B------:R-:W-:-:S03]  /*6ecb0*/  LEA.HI.X.SX32 R11, R12, R0, 0x2, P6 ;  /* 0x000000000c0b7211 */ /* 0x000fc600030f16ff */
[----:B------:R4:W-:Y:S04]  /*6ecc0*/  @P3 STG.E desc[UR48][R4.64], R136 ;  /* 0x0000008804003986 */ /* 0x0009e8000c101930 */
[----:B------:R4:W-:Y:S01]  /*6ecd0*/  @P4 STG.E desc[UR48][R10.64], R137 ;  /* 0x000000890a004986 */ /* 0x0009e2000c101930 */
[----:B------:R-:W-:Y:S01]  /*6ece0*/  ISETP.LT.AND P4, PT, R140, UR4, !P0 ;  /* 0x000000048c007c0c */ /* 0x000fe2000c781270 */
[----:B------:R-:W-:Y:S01]  /*6ecf0*/  IMAD R12, R13, 0x2, R12 ;  /* 0x000000020d0c7824 */ /* 0x000fe200078e020c */
[----:B------:R-:W-:Y:S01]  /*6ed00*/  ULDC UR4, c[0x0][0x22c] ;  /* 0x00008b0000047ab9 */ /* 0x000fe20000000800 */
[----:B------:R-:W4:Y:S02]  /*6ed10*/  LDL.LU R140, [R1+0x1a68] ;  /* 0x001a6800018c7983 */ /* 0x000f240000300800 */
[----:B------:R-:W-:Y:S01]  /*6ed20*/  IMAD R13, R15, 0x2, R12 ;  /* 0x000000020f0d7824 */ /* 0x000fe200078e020c */
[-C--:B---3--:R-:W-:Y:S01]  /*6ed30*/  LEA R6, P3, R12, R3.reuse, 0x2 ;  /* 0x000000030c067211 */ /* 0x088fe200078610ff */
[----:B------:R-:W3:Y:S03]  /*6ed40*/  LDC R15, c[0x0][0x248] ;  /* 0x00009200ff0f7b82 */ /* 0x000ee60000000800 */
[----:B--2---:R-:W-:-:S02]  /*6ed50*/  LEA R8, P6, R13, R3, 0x2 ;  /* 0x000000030d087211 */ /* 0x004fc400078c10ff */
[-C--:B------:R-:W-:Y:S02]  /*6ed60*/  LEA.HI.X.SX32 R7, R12, R0.reuse, 0x2, P3 ;  /* 0x000000000c077211 */ /* 0x080fe400018f16ff */
[----:B------:R-:W-:Y:S01]  /*6ed70*/  LEA.HI.X.SX32 R9, R13, R0, 0x2, P6 ;  /* 0x000000000d097211 */ /* 0x000fe200030f16ff */
[----:B-1----:R-:W-:Y:S01]  /*6ed80*/  IMAD R13, R14, 0x2, R13 ;  /* 0x000000020e0d7824 */ /* 0x002fe200078e020d */
[----:B------:R-:W-:Y:S01]  /*6ed90*/  ISETP.LT.AND P3, PT, R141, UR5, !P0 ;  /* 0x000000058d007c0c */ /* 0x000fe2000c761270 */
[----:B------:R-:W-:Y:S01]  /*6eda0*/  ULDC UR5, c[0x0][0x22c] ;  /* 0x00008b0000057ab9 */ /* 0x000fe20000000800 */
[----:B------:R-:W2:Y:S01]  /*6edb0*/  LDL.LU R141, [R1+0x1a64] ;  /* 0x001a6400018d7983 */ /* 0x000ea20000300800 */
[----:B------:R-:W1:Y:S03]  /*6edc0*/  LDC R14, c[0x0][0x248] ;  /* 0x00009200ff0e7b82 */ /* 0x000e660000000800 */
[----:B------:R-:W2:Y:S04]  /*6edd0*/  LDL.LU R158, [R1+0x228] ;  /* 0x00022800019e7983 */ /* 0x000ea80000300800 */
[----:B----4-:R4:W-:Y:S04]  /*6ede0*/  @P5 STG.E desc[UR48][R6.64], R138 ;  /* 0x0000008a06005986 */ /* 0x0109e8000c101930 */
[----:B------:R1:W-:Y:S01]  /*6edf0*/  @P2 STG.E desc[UR48][R8.64], R139 ;  /* 0x0000008b08002986 */ /* 0x0003e2000c101930 */
[----:B------:R-:W-:-:S04]  /*6ee00*/  LEA R4, P2, R13, R3, 0x2 ;  /* 0x000000030d047211 */ /* 0x000fc800078410ff */
[-C--:B------:R-:W-:Y:S02]  /*6ee10*/  LEA.HI.X.SX32 R5, R13, R0.reuse, 0x2, P2 ;  /* 0x000000000d057211 */ /* 0x080fe400010f16ff */
[----:B------:R-:W-:Y:S01]  /*6ee20*/  ISETP.LT.AND P5, PT, R157, UR4, !P0 ;  /* 0x000000049d007c0c */ /* 0x000fe2000c7a1270 */
[----:B------:R-:W-:Y:S01]  /*6ee30*/  ULDC UR4, c[0x0][0x22c] ;  /* 0x00008b0000047ab9 */ /* 0x000fe20000000800 */
[----:B------:R-:W-:Y:S02]  /*6ee40*/  ISETP.LT.AND P2, PT, R144, UR5, !P0 ;  /* 0x0000000590007c0c */ /* 0x000fe4000c741270 */
[----:B------:R-:W4:Y:S04]  /*6ee50*/  LDL.LU R144, [R1+0x1a60] ;  /* 0x001a600001907983 */ /* 0x000f280000300800 */
[----:B------:R-:W-:Y:S01]  /*6ee60*/  @P4 STG.E desc[UR48][R4.64], R140 ;  /* 0x0000008c04004986 */ /* 0x000fe2000c101930 */
[----:B------:R-:W-:Y:S01]  /*6ee70*/  ISETP.LT.AND P4, PT, R142, UR4, !P0 ;  /* 0x000000048e007c0c */ /* 0x000fe2000c781270 */
[----:B------:R-:W-:Y:S01]  /*6ee80*/  IMAD R12, R16, 0x2, R13 ;  /* 0x00000002100c7824 */ /* 0x000fe200078e020d */
[----:B------:R-:W-:Y:S01]  /*6ee90*/  ULDC UR4, c[0x0][0x22c] ;  /* 0x00008b0000047ab9 */ /* 0x000fe20000000800 */
[----:B------:R-:W4:Y:S01]  /*6eea0*/  LDL.LU R142, [R1+0x1a5c] ;  /* 0x001a5c00018e7983 */ /* 0x000f220000300800 */
[----:B------:R-:W1:Y:S02]  /*6eeb0*/  LDC R13, c[0x0][0x248] ;  /* 0x00009200ff0d7b82 */ /* 0x000e640000000800 */
[C---:B------:R-:W-:Y:S01]  /*6eec0*/  LEA R10, P6, R12.reuse, R3, 0x2 ;  /* 0x000000030c0a7211 */ /* 0x040fe200078c10ff */
[----:B------:R-:W4:Y:S03]  /*6eed0*/  LDL.LU R157, [R1+0x290] ;  /* 0x00029000019d7983 */ /* 0x000f260000300800 */
[----:B------:R-:W-:Y:S01]  /*6eee0*/  LEA.HI.X.SX32 R11, R12, R0, 0x2, P6 ;  /* 0x000000000c0b7211 */ /* 0x000fe200030f16ff */
[----:B---3--:R-:W-:-:S02]  /*6eef0*/  IMAD R12, R15, 0x2, R12 ;  /* 0x000000020f0c7824 */ /* 0x008fc400078e020c */
[----:B------:R-:W3:Y:S02]  /*6ef00*/  LDC R15, c[0x0][0x248] ;  /* 0x00009200ff0f7b82 */ /* 0x000ee40000000800 */
[----:B--2---:R2:W-:Y:S01]  /*6ef10*/  @P3 STG.E desc[UR48][R10.64], R141 ;  /* 0x0000008d0a003986 */ /* 0x0045e2000c101930 */
[----:B------:R-:W-:Y:S01]  /*6ef20*/  ISETP.LT.AND P3, PT, R143, UR4, !P0 ;  /* 0x000000048f007c0c */ /* 0x000fe2000c761270 */
[----:B------:R-:W-:Y:S01]  /*6ef30*/  ULDC UR4, c[0x0][0x22c] ;  /* 0x00008b0000047ab9 */ /* 0x000fe20000000800 */
[C---:B----4-:R-:W-:Y:S01]  /*6ef40*/  LEA R6, P6, R12.reuse, R3, 0x2 ;  /* 0x000000030c067211 */ /* 0x050fe200078c10ff */
[----:B------:R-:W4:Y:S03]  /*6ef50*/  LDL.LU R143, [R1+0x1a58] ;  /* 0x001a5800018f7983 */ /* 0x000f260000300800 */
[----:B------:R-:W-:Y:S01]  /*6ef60*/  LEA.HI.X.SX32 R7, R12, R0, 0x2, P6 ;  /* 0x000000000c077211 */ /* 0x000fe200030f16ff */
[----:B-1----:R-:W-:-:S02]  /*6ef70*/  IMAD R8, R17, 0x2, R12 ;  /* 0x0000000211087824 */ /* 0x002fc400078e020c */
[----:B------:R-:W1:Y:S08]  /*6ef80*/  LDC R12, c[0x0][0x248] ;  /* 0x00009200ff0c7b82 */ /* 0x000e700000000800 */
[----:B--2---:R-:W2:Y:S01]  /*6ef90*/  LDC R11, c[0x0][0x248] ;  /* 0x00009200ff0b7b82 */ /* 0x004ea20000000800 */
[----:B------:R3:W-:Y:S01]  /*6efa0*/  @P5 STG.E desc[UR48][R6.64], R142 ;  /* 0x0000008e06005986 */ /* 0x0007e2000c101930 */
[----:B------:R-:W-:Y:S01]  /*6efb0*/  ISETP.LT.AND P5, PT, R145, UR4, !P0 ;  /* 0x0000000491007c0c */ /* 0x000fe2000c7a1270 */
[----:B------:R-:W-:Y:S01]  /*6efc0*/  IMAD R10, R19, 0x2, R8 ;  /* 0x00000002130a7824 */ /* 0x000fe200078e0208 */
[----:B------:R-:W-:Y:S01]  /*6efd0*/  LEA R4, P6, R8, R3, 0x2 ;  /* 0x0000000308047211 */ /* 0x000fe200078c10ff */
[----:B------:R-:W2:Y:S01]  /*6efe0*/  LDL.LU R145, [R1+0x1a54] ;  /* 0x001a540001917983 */ /* 0x000ea20000300800 */
[----:B------:R-:W-:-:S02]  /*6eff0*/  ULDC UR4, c[0x0][0x22c] ;  /* 0x00008b0000047ab9 */ /* 0x000fc40000000800 */
[----:B------:R-:W-:Y:S01]  /*6f000*/  LEA.HI.X.SX32 R5, R8, R0, 0x2, P6 ;  /* 0x0000000008057211 */ /* 0x000fe200030f16ff */
[----:B------:R-:W1:Y:S01]  /*6f010*/  LDS.128 R16, [R158] ;  /* 0x000000009e107984 */ /* 0x000e620000000c00 */
[----:B------:R-:W-:-:S04]  /*6f020*/  LEA R8, P6, R10, R3, 0x2 ;  /* 0x000000030a087211 */ /* 0x000fc800078c10ff */
[----:B------:R-:W-:Y:S02]  /*6f030*/  LEA.HI.X.SX32 R9, R10, R0, 0x2, P6 ;  /* 0x000000000a097211 */ /* 0x000fe400030f16ff */
[----:B------:R-:W-:Y:S01]  /*6f040*/  LEA R10, R13, R10, 0x1 ;  /* 0x0000000a0d0a7211 */ /* 0x000fe200078e08ff */
[----:B----4-:R4:W-:Y:S04]  /*6f050*/  @P2 STG.E desc[UR48][R4.64], R143 ;  /* 0x0000008f04002986 */ /* 0x0109e8000c101930 */
[----:B------:R1:W-:Y:S01]  /*6f060*/  @P4 STG.E desc[UR48][R8.64], R144 ;  /* 0x0000009008004986 */ /* 0x0003e2000c101930 */
[----:B---3--:R-:W-:Y:S02]  /*6f070*/  LEA R6, P4, R10, R3, 0x2 ;  /* 0x000000030a067211 */ /* 0x008fe400078810ff */
[----:B------:R-:W-:Y:S01]  /*6f080*/  ISETP.LT.AND P2, PT, R146, UR4, !P0 ;  /* 0x0000000492007c0c */ /* 0x000fe2000c741270 */
[----:B------:R-:W-:Y:S01]  /*6f090*/  ULDC UR4, c[0x0][0x22c] ;  /* 0x00008b0000047ab9 */ /* 0x000fe20000000800 */
[----:B------:R-:W-:Y:S01]  /*6f0a0*/  LEA.HI.X.SX32 R7, R10, R0, 0x2, P4 ;  /* 0x000000000a077211 */ /* 0x000fe200020f16ff */
[----:B------:R-:W3:Y:S01]  /*6f0b0*/  LDL.LU R146, [R1+0x1a50] ;  /* 0x001a500001927983 */ /* 0x000ee20000300800 */
[----:B------:R-:W-:Y:S01]  /*6f0c0*/  ISETP.LT.AND P4, PT, R157, UR4, !P0 ;  /* 0x000000049d007c0c */ /* 0x000fe2000c781270 */
[----:B------:R-:W-:-:S02]  /*6f0d0*/  ULDC UR4, c[0x0][0x22c] ;  /* 0x00008b0000047ab9 */ /* 0x000fc40000000800 */
[----:B--2---:R2:W-:Y:S01]  /*6f0e0*/  @P3 STG.E desc[UR48][R6.64], R145 ;  /* 0x0000009106003986 */ /* 0x0045e2000c101930 */
[----:B------:R-:W-:Y:S01]  /*6f0f0*/  ISETP.LT.AND P3, PT, R147, UR4, !P0 ;  /* 0x0000000493007c0c */ /* 0x000fe2000c761270 */
[----:B----4-:R-:W-:Y:S01]  /*6f100*/  IMAD R5, R15, 0x2, R10 ;  /* 0x000000020f057824 */ /* 0x010fe200078e020a */
[----:B------:R-:W-:Y:S01]  /*6f110*/  ULDC UR4, c[0x0][0x22c] ;  /* 0x00008b0000047ab9 */ /* 0x000fe20000000800 */
[----:B------:R-:W4:Y:S02]  /*6f120*/  LDL.LU R147, [R1+0x1a4c] ;  /* 0x001a4c0001937983 */ /* 0x000f240000300800 */
[----:B-1----:R-:W-:Y:S01]  /*6f130*/  IMAD R10, R12, 0x2, R5 ;  /* 0x000000020c0a7824 */ /* 0x002fe200078e0205 */
[----:B------:R-:W-:-:S03]  /*6f140*/  LEA R4, P6, R5, R3, 0x2 ;  /* 0x0000000305047211 */ /* 0x000fc600078c10ff */
[----:B------:R-:W-:Y:S01]  /*6f150*/  IMAD R11, R11, 0x2, R10 ;  /* 0x000000020b0b7824 */ /* 0x000fe200078e020a */
[-C--:B------:R-:W-:Y:S02]  /*6f160*/  LEA.HI.X.SX32 R5, R5, R0.reuse, 0x2, P6 ;  /* 0x0000000005057211 */ /* 0x080fe400030f16ff */
[-C--:B------:R-:W-:Y:S01]  /*6f170*/  LEA R8, P6, R10, R3.reuse, 0x2 ;  /* 0x000000030a087211 */ /* 0x080fe200078c10ff */
[----:B------:R-:W-:Y:S01]  /*6f180*/  IMAD R13, R14, 0x2, R11 ;  /* 0x000000020e0d7824 */ /* 0x000fe200078e020b */
[----:B------:R-:W-:Y:S02]  /*6f190*/  ISETP.LT.AND P0, PT, R2, UR4, !P0 ;  /* 0x0000000402007c0c */ /* 0x000fe4000c701270 */
[----:B------:R-:W-:Y:S01]  /*6f1a0*/  LEA.HI.X.SX32 R9, R10, R0, 0x2, P6 ;  /* 0x000000000a097211 */ /* 0x000fe200030f16ff */
[----:B------:R-:W-:Y:S01]  /*6f1b0*/  IMAD R2, R20, 0x2, R13 ;  /* 0x0000000214027824 */ /* 0x000fe200078e020d */
[----:B---3--:R1:W-:Y:S01]  /*6f1c0*/  @P5 STG.E desc[UR48][R4.64], R146 ;  /* 0x0000009204005986 */ /* 0x0083e2000c101930 */
[----:B------:R-:W-:-:S04]  /*6f1d0*/  LEA R10, P5, R11, R3, 0x2 ;  /* 0x000000030b0a7211 */ /* 0x000fc800078a10ff */
[----:B------:R-:W-:Y:S02]  /*6f1e0*/  LEA.HI.X.SX32 R11, R11, R0, 0x2, P5 ;  /* 0x000000000b0b7211 */ /* 0x000fe400028f16ff */
[----:B--2---:R-:W-:-:S04]  /*6f1f0*/  LEA R6, P5, R13, R3, 0x2 ;  /* 0x000000030d067211 */ /* 0x004fc800078a10ff */
[----:B------:R-:W-:Y:S01]  /*6f200*/  LEA.HI.X.SX32 R7, R13, R0, 0x2, P5 ;  /* 0x000000000d077211 */ /* 0x000fe200028f16ff */
[----:B-1----:R-:W-:Y:S01]  /*6f210*/  IMAD R4, R21, 0x2, R2 ;  /* 0x0000000215047824 */ /* 0x002fe200078e0202 */
[----:B----4-:R1:W-:Y:S01]  /*6f220*/  @P2 STG.E desc[UR48][R8.64], R147 ;  /* 0x0000009308002986 */ /* 0x0103e2000c101930 */
[----:B------:R-:W-:-:S04]  /*6f230*/  LEA R12, P2, R2, R3, 0x2 ;  /* 0x00000003020c7211 */ /* 0x000fc800078410ff */
[----:B------:R-:W-:Y:S01]  /*6f240*/  LEA.HI.X.SX32 R13, R2, R0, 0x2, P2 ;  /* 0x00000000020d7211 */ /* 0x000fe200010f16ff */
[----:B------:R1:W-:Y:S01]  /*6f250*/  @P4 STG.E desc[UR48][R10.64], R16 ;  /* 0x000000100a004986 */ /* 0x0003e2000c101930 */
[----:B------:R-:W-:-:S03]  /*6f260*/  LEA R2, P2, R4, R3, 0x2 ;  /* 0x0000000304027211 */ /* 0x000fc600078410ff */
[----:B------:R1:W-:Y:S01]  /*6f270*/  @P3 STG.E desc[UR48][R6.64], R17 ;  /* 0x0000001106003986 */ /* 0x0003e2000c101930 */
[----:B------:R-:W-:-:S03]  /*6f280*/  LEA.HI.X.SX32 R3, R4, R0, 0x2, P2 ;  /* 0x0000000004037211 */ /* 0x000fc600010f16ff */
[----:B------:R1:W-:Y:S01]  /*6f290*/  @P0 STG.E desc[UR48][R12.64], R18 ;  /* 0x000000120c000986 */ /* 0x0003e2000c101930 */
[----:B------:R-:W-:Y:S05]  /*6f2a0*/  @!P1 EXIT ;  /* 0x000000000000994d */ /* 0x000fea0003800000 */
[----:B------:R-:W-:Y:S01]  /*6f2b0*/  STG.E desc[UR48][R2.64], R19 ;  /* 0x0000001302007986 */ /* 0x000fe2000c101930 */
[----:B------:R-:W-:Y:S05]  /*6f2c0*/  EXIT ;  /* 0x000000000000794d */ /* 0x000fea0003800000 */
.L_x_2:
[----:B------:R-:W-:-:S00]  /*6f2d0*/  BRA `(.L_x_2) ;  /* 0xfffffffc00fc7947 */ /* 0x000fc0000383ffff */
[----:B------:R-:W-:-:S00]  /*6f2e0*/  NOP ;  /* 0x0000000000007918 */ /* 0x000fc00000000000 */
        /* <DEDUP_REMOVED lines=9> */
.L_x_3:


//--------------------- .nv.shared.matmul_kernel  --------------------------
	.section	.nv.shared.matmul_kernel,"aw",@nobits
	.sectionflags	@""
	.align	16
	.zero		1024


//--------------------- .nv.shared.reserved.0     --------------------------
	.section	.nv.shared.reserved.0,"aw",@nobits
	.weak		__nv_reservedSMEM_offset_0_alias
	.size		__nv_reservedSMEM_offset_0_alias, 0, 0
	.other		__nv_reservedSMEM_offset_0_alias,@"STO_CUDA_RESERVED_SHARED STV_DEFAULT"
__nv_reservedSMEM_offset_0_alias:
	.zero		0


//--------------------- .nv.constant0.matmul_kernel --------------------------
	.section	.nv.constant0.matmul_kernel,"a",@progbits
	.sectionflags	@""
	.align	4
.nv.constant0.matmul_kernel:
	.zero		608


//--------------------- SYMBOLS --------------------------

	.type		.nv.reservedSmem.offset0,@object
	.size		.nv.reservedSmem.offset0,0x4
